def matmul_kernel(
    a_ptr,
    b_ptr,
    c_ptr,
    M,
    N,
    K,
    stride_am,
    stride_ak,
    stride_bk,
    stride_bn,
    stride_cm,
    stride_cn,
    BLOCK_M: tl.constexpr,
    BLOCK_N: tl.constexpr,
    BLOCK_K: tl.constexpr,
    GROUP_M: tl.constexpr,
):
    pid = tl.program_id(axis=0)
    num_pid_m = tl.cdiv(M, BLOCK_M)
    num_pid_n = tl.cdiv(N, BLOCK_N)
    num_pid_in_group = GROUP_M * num_pid_n
    group_id = pid // num_pid_in_group
    first_pid_m = group_id * GROUP_M
    group_size_m = min(num_pid_m - first_pid_m, GROUP_M)
    pid_m = first_pid_m + ((pid % num_pid_in_group) % group_size_m)
    pid_n = (pid % num_pid_in_group) // group_size_m

    offs_am = (pid_m * BLOCK_M + tl.arange(0, BLOCK_M)) % M
    offs_bn = (pid_n * BLOCK_N + tl.arange(0, BLOCK_N)) % N
    offs_k = tl.arange(0, BLOCK_K)
    a_ptrs = a_ptr + offs_am[:, None] * stride_am + offs_k[None, :] * stride_ak
    b_ptrs = b_ptr + offs_k[:, None] * stride_bk + offs_bn[None, :] * stride_bn

    acc = tl.zeros((BLOCK_M, BLOCK_N), dtype=tl.float32)
    for kk in range(0, tl.cdiv(K, BLOCK_K)):
        a = tl.load(a_ptrs, mask=offs_k[None, :] < K - kk * BLOCK_K, other=0.0)
        b = tl.load(b_ptrs, mask=offs_k[:, None] < K - kk * BLOCK_K, other=0.0)
        acc = tl.dot(a, b, acc)
        a_ptrs += BLOCK_K * stride_ak
        b_ptrs += BLOCK_K * stride_bk

    c = acc.to(c_ptr.dtype.element_ty)
    offs_cm = pid_m * BLOCK_M + tl.arange(0, BLOCK_M)
    offs_cn = pid_n * BLOCK_N + tl.arange(0, BLOCK_N)
    c_ptrs = c_ptr + offs_cm[:, None] * stride_cm + offs_cn[None, :] * stride_cn
    mask = (offs_cm[:, None] < M) & (offs_cn[None, :] < N)
    tl.store(c_ptrs, c, mask=mask)

# config = {"BLOCK_K": 128, "BLOCK_M": 128, "BLOCK_N": 64, "GROUP_M": 8, "arch": "sm_100", "dtype": "fp8e4m3", "num_ctas": 1, "num_stages": 3, "num_warps": 4}
# arch = sm_100


// ===== COMPILED SASS (sm_100a) =====

	.target	sm_100a

	.elftype	@"ET_EXEC"


//--------------------- .note.nv.tkinfo           --------------------------
	.section	.note.nv.tkinfo,"",@"SHT_NOTE"
	.sectionflags	@"SHF_NOTE_NV_TKINFO"
	.tkinfo
        /*0018*/ 	.word	0x00000081
        /*0030*/ 	.string	""
        /*0030*/ 	.string	"ptxas-blackwell"
        /*0030*/ 	.string	"Cuda compilation tools, release 12.9, V12.9.86"
        /*0030*/ 	.string	"Build cuda_12.9.r12.9/compiler.36037853_0"
        /*0030*/ 	.string	"-v  -suppress-debug-info  -lineinfo  -arch sm_100a "



//--------------------- .note.nv.cuver            --------------------------
	.section	.note.nv.cuver,"",@"SHT_NOTE"
	.sectionflags	@"SHF_NOTE_NV_CUVER"
        /*0018*/ 	.short	0x0001
        /*001a*/ 	.short	0x0064
        /*001c*/ 	.short	0x0001
        /*001e*/ 	.short	0x0000
        /*0020*/ 	.short	0x0001
        /*0022*/ 	.short	0x0000


//--------------------- .nv.info                  --------------------------
	.section	.nv.info,"",@"SHT_CUDA_INFO"
	.align	4


	//----- nvinfo : EIATTR_REGCOUNT
	.align		4
        /*0000*/ 	.byte	0x04, 0x2f
        /*0002*/ 	.short	(.L_4 - .L_3)
	.align		4
.L_3:
        /*0004*/ 	.word	index@(matmul_kernel)
        /*0008*/ 	.word	0x00000060


	//----- nvinfo : EIATTR_FRAME_SIZE
	.align		4
.L_4:
        /*000c*/ 	.byte	0x04, 0x11
        /*000e*/ 	.short	(.L_6 - .L_5)
	.align		4
.L_5:
        /*0010*/ 	.word	index@($__internal_2_$__cuda_sm10x_tcgen05_guardrail_trap_unallocated_columns_being_dealloced)
        /*0014*/ 	.word	0x000009e0


	//----- nvinfo : EIATTR_FRAME_SIZE
	.align		4
.L_6:
        /*0018*/ 	.byte	0x04, 0x11
        /*001a*/ 	.short	(.L_8 - .L_7)
	.align		4
.L_7:
        /*001c*/ 	.word	index@($__internal_1_$__cuda_sm10x_tcgen05_guardrail_trap_phase_invalid_during_alloc)
        /*0020*/ 	.word	0x000009e0


	//----- nvinfo : EIATTR_FRAME_SIZE
	.align		4
.L_8:
        /*0024*/ 	.byte	0x04, 0x11
        /*0026*/ 	.short	(.L_10 - .L_9)
	.align		4
.L_9:
        /*0028*/ 	.word	index@($__internal_0_$__cuda_sm10x_tcgen05_guardrail_trap_col_being_dealloced_not_returned_by_alloc)
        /*002c*/ 	.word	0x000009e0


	//----- nvinfo : EIATTR_FRAME_SIZE
	.align		4
.L_10:
        /*0030*/ 	.byte	0x04, 0x11
        /*0032*/ 	.short	(.L_12 - .L_11)
	.align		4
.L_11:
        /*0034*/ 	.word	index@(matmul_kernel)
        /*0038*/ 	.word	0x000009e0


	//----- nvinfo : EIATTR_MIN_STACK_SIZE
	.align		4
.L_12:
        /*003c*/ 	.byte	0x04, 0x12
        /*003e*/ 	.short	(.L_14 - .L_13)
	.align		4
.L_13:
        /*0040*/ 	.word	index@(matmul_kernel)
        /*0044*/ 	.word	0x000009e0
.L_14:


//--------------------- .nv.info.matmul_kernel    --------------------------
	.section	.nv.info.matmul_kernel,"",@"SHT_CUDA_INFO"
	.sectionflags	@""
	.align	4


	//----- nvinfo : EIATTR_CUDA_API_VERSION
	.align		4
        /*0000*/ 	.byte	0x04, 0x37
        /*0002*/ 	.short	(.L_16 - .L_15)
.L_15:
        /*0004*/ 	.word	0x00000081


	//----- nvinfo : EIATTR_KPARAM_INFO
	.align		4
.L_16:
        /*0008*/ 	.byte	0x04, 0x17
        /*000a*/ 	.short	(.L_18 - .L_17)
.L_17:
        /*000c*/ 	.word	0x00000000
        /*0010*/ 	.short	0x000d
        /*0012*/ 	.short	0x0048
        /*0014*/ 	.byte	0x00, 0xf4, 0x21, 0x00


	//----- nvinfo : EIATTR_KPARAM_INFO
	.align		4
.L_18:
        /*0018*/ 	.byte	0x04, 0x17
        /*001a*/ 	.short	(.L_20 - .L_19)
.L_19:
        /*001c*/ 	.word	0x00000000
        /*0020*/ 	.short	0x000c
        /*0022*/ 	.short	0x0040
        /*0024*/ 	.byte	0x00, 0xf4, 0x21, 0x00


	//----- nvinfo : EIATTR_KPARAM_INFO
	.align		4
.L_20:
        /*0028*/ 	.byte	0x04, 0x17
        /*002a*/ 	.short	(.L_22 - .L_21)
.L_21:
        /*002c*/ 	.word	0x00000000
        /*0030*/ 	.short	0x000b
        /*0032*/ 	.short	0x0038
        /*0034*/ 	.byte	0x00, 0xf0, 0x11, 0x00


	//----- nvinfo : EIATTR_KPARAM_INFO
	.align		4
.L_22:
        /*0038*/ 	.byte	0x04, 0x17
        /*003a*/ 	.short	(.L_24 - .L_23)
.L_23:
        /*003c*/ 	.word	0x00000000
        /*0040*/ 	.short	0x000a
        /*0042*/ 	.short	0x0034
        /*0044*/ 	.byte	0x00, 0xf0, 0x11, 0x00


	//----- nvinfo : EIATTR_KPARAM_INFO
	.align		4
.L_24:
        /*0048*/ 	.byte	0x04, 0x17
        /*004a*/ 	.short	(.L_26 - .L_25)
.L_25:
        /*004c*/ 	.word	0x00000000
        /*0050*/ 	.short	0x0009
        /*0052*/ 	.short	0x0030
        /*0054*/ 	.byte	0x00, 0xf0, 0x11, 0x00


	//----- nvinfo : EIATTR_KPARAM_INFO
	.align		4
.L_26:
        /*0058*/ 	.byte	0x04, 0x17
        /*005a*/ 	.short	(.L_28 - .L_27)
.L_27:
        /*005c*/ 	.word	0x00000000
        /*0060*/ 	.short	0x0008
        /*0062*/ 	.short	0x002c
        /*0064*/ 	.byte	0x00, 0xf0, 0x11, 0x00


	//----- nvinfo : EIATTR_KPARAM_INFO
	.align		4
.L_28:
        /*0068*/ 	.byte	0x04, 0x17
        /*006a*/ 	.short	(.L_30 - .L_29)
.L_29:
        /*006c*/ 	.word	0x00000000
        /*0070*/ 	.short	0x0007
        /*0072*/ 	.short	0x0028
        /*0074*/ 	.byte	0x00, 0xf0, 0x11, 0x00


	//----- nvinfo : EIATTR_KPARAM_INFO
	.align		4
.L_30:
        /*0078*/ 	.byte	0x04, 0x17
        /*007a*/ 	.short	(.L_32 - .L_31)
.L_31:
        /*007c*/ 	.word	0x00000000
        /*0080*/ 	.short	0x0006
        /*0082*/ 	.short	0x0024
        /*0084*/ 	.byte	0x00, 0xf0, 0x11, 0x00


	//----- nvinfo : EIATTR_KPARAM_INFO
	.align		4
.L_32:
        /*0088*/ 	.byte	0x04, 0x17
        /*008a*/ 	.short	(.L_34 - .L_33)
.L_33:
        /*008c*/ 	.word	0x00000000
        /*0090*/ 	.short	0x0005
        /*0092*/ 	.short	0x0020
        /*0094*/ 	.byte	0x00, 0xf0, 0x11, 0x00


	//----- nvinfo : EIATTR_KPARAM_INFO
	.align		4
.L_34:
        /*0098*/ 	.byte	0x04, 0x17
        /*009a*/ 	.short	(.L_36 - .L_35)
.L_35:
        /*009c*/ 	.word	0x00000000
        /*00a0*/ 	.short	0x0004
        /*00a2*/ 	.short	0x001c
        /*00a4*/ 	.byte	0x00, 0xf0, 0x11, 0x00


	//----- nvinfo : EIATTR_KPARAM_INFO
	.align		4
.L_36:
        /*00a8*/ 	.byte	0x04, 0x17
        /*00aa*/ 	.short	(.L_38 - .L_37)
.L_37:
        /*00ac*/ 	.word	0x00000000
        /*00b0*/ 	.short	0x0003
        /*00b2*/ 	.short	0x0018
        /*00b4*/ 	.byte	0x00, 0xf0, 0x11, 0x00


	//----- nvinfo : EIATTR_KPARAM_INFO
	.align		4
.L_38:
        /*00b8*/ 	.byte	0x04, 0x17
        /*00ba*/ 	.short	(.L_40 - .L_39)
.L_39:
        /*00bc*/ 	.word	0x00000000
        /*00c0*/ 	.short	0x0002
        /*00c2*/ 	.short	0x0010
        /*00c4*/ 	.byte	0x00, 0xf4, 0x21, 0x00


	//----- nvinfo : EIATTR_KPARAM_INFO
	.align		4
.L_40:
        /*00c8*/ 	.byte	0x04, 0x17
        /*00ca*/ 	.short	(.L_42 - .L_41)
.L_41:
        /*00cc*/ 	.word	0x00000000
        /*00d0*/ 	.short	0x0001
        /*00d2*/ 	.short	0x0008
        /*00d4*/ 	.byte	0x00, 0xf4, 0x21, 0x00


	//----- nvinfo : EIATTR_KPARAM_INFO
	.align		4
.L_42:
        /*00d8*/ 	.byte	0x04, 0x17
        /*00da*/ 	.short	(.L_44 - .L_43)
.L_43:
        /*00dc*/ 	.word	0x00000000
        /*00e0*/ 	.short	0x0000
        /*00e2*/ 	.short	0x0000
        /*00e4*/ 	.byte	0x00, 0xf4, 0x21, 0x00


	//----- nvinfo : EIATTR_AT_ENTRY_FRAGMENTS
	.align		4
.L_44:
        /*00e8*/ 	.byte	0x04, 0x4f
        /*00ea*/ 	.short	(.L_46 - .L_45)


	//   ....[0]....
.L_45:
        /*00ec*/ 	.word	0x00000004


	//----- nvinfo : EIATTR_RESERVED_SMEM_USED
	.align		4
.L_46:
        /*00f0*/ 	.byte	0x01, 0x41
	.zero		2


	//----- nvinfo : EIATTR_SPARSE_MMA_MASK
	.align		4
        /*00f4*/ 	.byte	0x03, 0x50
        /*00f6*/ 	.short	0x0000


	//----- nvinfo : EIATTR_TCGEN05_1CTA_USED
	.align		4
        /*00f8*/ 	.byte	0x01, 0x51
	.zero		2


	//----- nvinfo : EIATTR_MAXREG_COUNT
	.align		4
        /*00fc*/ 	.byte	0x03, 0x1b
        /*00fe*/ 	.short	0x00ff


	//----- nvinfo : EIATTR_NUM_BARRIERS
	.align		4
        /*0100*/ 	.byte	0x02, 0x4c
        /*0102*/ 	.byte	0x01
	.zero		1


	//----- nvinfo : EIATTR_ANNOTATIONS
	.align		4
        /*0104*/ 	.byte	0x04, 0x55
        /*0106*/ 	.short	(.L_48 - .L_47)


	//   ....[0]....
.L_47:
        /*0108*/ 	.word	0x00000001
        /*010c*/ 	.byte	0x20, 0x09, 0x00, 0x00, 0x01, 0x00, 0x00, 0x00, 0xe0, 0x09, 0x00, 0x00, 0x01, 0x00, 0x00, 0x00
        /* <DEDUP_REMOVED lines=1028> */
        /*415c*/ 	.byte	0xc0, 0xb6, 0x01, 0x00, 0x01, 0x00, 0x00, 0x00, 0xe0, 0xb6, 0x01, 0x00


	//----- nvinfo : EIATTR_INT_WARP_WIDE_INSTR_OFFSETS
	.align		4
.L_48:
        /*4168*/ 	.byte	0x04, 0x31
        /*416a*/ 	.short	(.L_50 - .L_49)


	//   ....[0]....
.L_49:
        /*416c*/ 	.word	0x00001d70


	//   ....[1]....
        /*4170*/ 	.word	0x00001da0


	//   ....[2]....
        /*4174*/ 	.word	0x0000a820


	//   ....[3]....
        /*4178*/ 	.word	0x0001bc30


	//   ....[4]....
        /*417c*/ 	.word	0x0001bc80


	//----- nvinfo : EIATTR_COOP_GROUP_MASK_REGIDS
	.align		4
.L_50:
        /*4180*/ 	.byte	0x04, 0x29
        /*4182*/ 	.short	(.L_52 - .L_51)


	//   ....[0]....
.L_51:
        /*4184*/ 	.word	0xffffffff


	//   ....[1]....
        /*4188*/ 	.word	0xffffffff


	//   ....[2]....
        /*418c*/ 	.word	0xffffffff


	//   ....[3]....
        /*4190*/ 	.word	0xffffffff


	//----- nvinfo : EIATTR_COOP_GROUP_INSTR_OFFSETS
	.align		4
.L_52:
        /*4194*/ 	.byte	0x04, 0x28
        /*4196*/ 	.short	(.L_54 - .L_53)


	//   ....[0]....
.L_53:
        /*4198*/ 	.word	0x00000070


	//   ....[1]....
        /*419c*/ 	.word	0x00000330


	//   ....[2]....
        /*41a0*/ 	.word	0x0001bac0


	//   ....[3]....
        /*41a4*/ 	.word	0x0001bd30


	//----- nvinfo : EIATTR_VRC_CTA_INIT_COUNT
	.align		4
.L_54:
        /*41a8*/ 	.byte	0x02, 0x4a
        /*41aa*/ 	.byte	0x80
	.zero		1


	//----- nvinfo : EIATTR_MBARRIER_INSTR_OFFSETS
	.align		4
        /*41ac*/ 	.byte	0x04, 0x39
        /*41ae*/ 	.short	(.L_56 - .L_55)


	//   ....[0]....
.L_55:
        /*41b0*/ 	.word	0x00001f60
        /*41b4*/ 	.word	0x000000ff
        /*41b8*/ 	.word	0x00000000
        /*41bc*/ 	.short	0x0100
        /*41be*/ 	.byte	0x06
	.zero		1


	//   ....[1]....
        /*41c0*/ 	.word	0x0000a8a0
        /*41c4*/ 	.word	0x000000ff
        /*41c8*/ 	.word	0x0000c008
        /*41cc*/ 	.short	0x0100
        /*41ce*/ 	.byte	0x09
	.zero		1


	//   ....[2]....
        /*41d0*/ 	.word	0x0000f9c0
        /*41d4*/ 	.word	0x000000ff
        /*41d8*/ 	.word	0x00000000
        /*41dc*/ 	.short	0x010a
        /*41de*/ 	.byte	0x06
	.zero		1


	//   ....[3]....
        /*41e0*/ 	.word	0x00019b70
        /*41e4*/ 	.word	0x000000ff
        /*41e8*/ 	.word	0x00000000
        /*41ec*/ 	.short	0x010a
        /*41ee*/ 	.byte	0x06
	.zero		1


	//   ....[4]....
        /*41f0*/ 	.word	0x00019bf0
        /*41f4*/ 	.word	0x000000ff
        /*41f8*/ 	.word	0x0000c000
        /*41fc*/ 	.short	0x0108
        /*41fe*/ 	.byte	0x09
	.zero		1


	//   ....[5]....
        /*4200*/ 	.word	0x00019c40
        /*4204*/ 	.word	0x000000ff
        /*4208*/ 	.word	0x0000c008
        /*420c*/ 	.short	0x0108
        /*420e*/ 	.byte	0x09
	.zero		1


	//   ....[6]....
        /*4210*/ 	.word	0x0001bd50
        /*4214*/ 	.word	0x000000ff
        /*4218*/ 	.word	0x00000000
        /*421c*/ 	.short	0x010a
        /*421e*/ 	.byte	0x06
	.zero		1


	//   ....[7]....
        /*4220*/ 	.word	0x0001bd80
        /*4224*/ 	.word	0x000000ff
        /*4228*/ 	.word	0x00000000
        /*422c*/ 	.short	0x010a
        /*422e*/ 	.byte	0x06
	.zero		1


	//----- nvinfo : EIATTR_NUM_MBARRIERS
	.align		4
.L_56:
        /*4230*/ 	.byte	0x03, 0x38
        /*4232*/ 	.short	0x0002


	//----- nvinfo : EIATTR_EXIT_INSTR_OFFSETS
	.align		4
        /*4234*/ 	.byte	0x04, 0x1c
        /*4236*/ 	.short	(.L_58 - .L_57)


	//   ....[0]....
.L_57:
        /*4238*/ 	.word	0x0001bd40


	//----- nvinfo : EIATTR_REQNTID
	.align		4
.L_58:
        /*423c*/ 	.byte	0x04, 0x10
        /*423e*/ 	.short	(.L_60 - .L_59)
.L_59:
        /*4240*/ 	.word	0x00000080
        /*4244*/ 	.word	0x00000001
        /*4248*/ 	.word	0x00000001


	//----- nvinfo : EIATTR_CRS_STACK_SIZE
	.align		4
.L_60:
        /*424c*/ 	.byte	0x04, 0x1e
        /*424e*/ 	.short	(.L_62 - .L_61)
.L_61:
        /*4250*/ 	.word	0x00000000


	//----- nvinfo : EIATTR_CBANK_PARAM_SIZE
	.align		4
.L_62:
        /*4254*/ 	.byte	0x03, 0x19
        /*4256*/ 	.short	0x0050


	//----- nvinfo : EIATTR_PARAM_CBANK
	.align		4
        /*4258*/ 	.byte	0x04, 0x0a
        /*425a*/ 	.short	(.L_64 - .L_63)
	.align		4
.L_63:
        /*425c*/ 	.word	index@(.nv.constant0.matmul_kernel)
        /*4260*/ 	.short	0x0380
        /*4262*/ 	.short	0x0050


	//----- nvinfo : EIATTR_SW_WAR
	.align		4
.L_64:
        /*4264*/ 	.byte	0x04, 0x36
        /*4266*/ 	.short	(.L_66 - .L_65)
.L_65:
        /*4268*/ 	.word	0x00000008
.L_66:


//--------------------- .nv.compat                --------------------------
	.section	.nv.compat,"",@"SHT_CUDA_COMPAT_INFO"
	.align	4
        /*0000*/ 	.byte	0x02, 0x02, 0x02, 0x00, 0x02, 0x05, 0x05, 0x00, 0x02, 0x03, 0x00, 0x00, 0x02, 0x06, 0x01, 0x00


//--------------------- .nv.callgraph             --------------------------
	.section	.nv.callgraph,"",@"SHT_CUDA_CALLGRAPH"
	.align	4
	.sectionentsize	8
	.align		4
        /*0000*/ 	.word	0x00000000
	.align		4
        /*0004*/ 	.word	0xffffffff
	.align		4
        /*0008*/ 	.word	0x00000000
	.align		4
        /*000c*/ 	.word	0xfffffffe
	.align		4
        /*0010*/ 	.word	0x00000000
	.align		4
        /*0014*/ 	.word	0xfffffffd
	.align		4
        /*0018*/ 	.word	0x00000000
	.align		4
        /*001c*/ 	.word	0xfffffffc


//--------------------- .text.matmul_kernel       --------------------------
	.section	.text.matmul_kernel,"ax",@progbits
	.align	128
        .global         matmul_kernel
        .type           matmul_kernel,@function
        .size           matmul_kernel,(.L_x_20 - matmul_kernel)
        .other          matmul_kernel,@"STO_CUDA_ENTRY STV_DEFAULT"
matmul_kernel:
.text.matmul_kernel:
[----:B------:R-:W0:Y:S01]  /*0000*/  LDC R1, c[0x0][0x37c] ;  /* 0x0000df00ff017b82 */ /* 0x000e220000000800 */
[----:B------:R-:W1:Y:S01]  /*0010*/  S2R R5, SR_TID.X ;  /* 0x0000000000057919 */ /* 0x000e620000002100 */
[----:B0-----:R-:W-:Y:S01]  /*0020*/  VIADD R1, R1, 0xfffff620 ;  /* 0xfffff62001017836 */ /* 0x001fe20000000000 */
[----:B-1----:R-:W-:-:S13]  /*0030*/  ISETP.GE.U32.AND P0, PT, R5, 0x20, PT ;  /* 0x000000200500780c */ /* 0x002fda0003f06070 */
[----:B------:R-:W-:Y:S02]  /*0040*/  VOTEU.ANY UP0, P0 ;  /* 0x0000000000ff7886 */ /* 0x000fe40000000100 */
[----:B------:R-:W-:Y:S05]  /*0050*/  BRA.U UP0, `(.L_x_0) ;  /* 0x0000000100b87547 */ /* 0x000fea000b800000 */
[----:B------:R-:W0:Y:S01]  /*0060*/  S2UR UR6, SR_CgaCtaId ;  /* 0x00000000000679c3 */ /* 0x000e220000008800 */
[----:B------:R-:W-:Y:S01]  /*0070*/  NOP ;  /* 0x0000000000007918 */ /* 0x000fe20000000000 */
[----:B------:R-:W-:Y:S02]  /*0080*/  UMOV UR4, 0x40 ;  /* 0x0000004000047882 */ /* 0x000fe40000000000 */
[----:B0-----:R-:W-:-:S09]  /*0090*/  ULEA UR4, UR6, UR4, 0x18 ;  /* 0x0000000406047291 */ /* 0x001fd2000f8ec0ff */
[----:B------:R-:W0:Y:S01]  /*00a0*/  LDS.U8 R0, [UR4] ;  /* 0x00000004ff007984 */ /* 0x000e220008000000 */
[----:B------:R-:W-:Y:S02]  /*00b0*/  UMOV UR4, 0x400 ;  /* 0x0000040000047882 */ /* 0x000fe40000000000 */
[----:B------:R-:W-:Y:S01]  /*00c0*/  ULEA UR4, UR6, UR4, 0x18 ;  /* 0x0000000406047291 */ /* 0x000fe2000f8ec0ff */
[----:B0-----:R-:W-:-:S13]  /*00d0*/  ISETP.NE.AND P0, PT, R0, RZ, PT ;  /* 0x000000ff0000720c */ /* 0x001fda0003f05270 */
[----:B------:R-:W-:Y:S05]  /*00e0*/  @P0 BRA `(.L_x_1) ;  /* 0x00000000007c0947 */ /* 0x000fea0003800000 */
[----:B------:R-:W-:-:S13]  /*00f0*/  ELECT P0, URZ, PT ;  /* 0x0000000000ff782f */ /* 0x000fda0003800000 */
[----:B------:R-:W-:Y:S05]  /*0100*/  @!P0 BRA `(.L_x_2) ;  /* 0x0000000000848947 */ /* 0x000fea0003800000 */
[----:B------:R-:W-:Y:S01]  /*0110*/  UMOV UR5, 0x2 ;  /* 0x0000000200057882 */ /* 0x000fe20000000000 */
[----:B------:R-:W-:Y:S02]  /*0120*/  IMAD.MOV.U32 R4, RZ, RZ, 0x1 ;  /* 0x00000001ff047424 */ /* 0x000fe400078e00ff */
[----:B------:R-:W-:Y:S02]  /*0130*/  IMAD.MOV.U32 R7, RZ, RZ, 0x3 ;  /* 0x00000003ff077424 */ /* 0x000fe400078e00ff */
[----:B------:R-:W-:Y:S04]  /*0140*/  DEPBAR.LE SB0, 0x36 ;  /* 0x00008d800000791a */ /* 0x000fe80000000000 */
[----:B------:R-:W0:Y:S02]  /*0150*/  UTCATOMSWS.FIND_AND_SET.ALIGN UP1, UR5, UR5 ;  /* 0x00000005000575e3 */ /* 0x000e240008020800 */
[----:B0-----:R-:W-:-:S04]  /*0160*/  PLOP3.LUT P0, PT, PT, PT, UP1, 0x80, 0x8 ;  /* 0x000000000008781c */ /* 0x001fc80003f0f018 */
[----:B------:R-:W-:-:S04]  /*0170*/  SEL R0, RZ, 0xffffffff, !P0 ;  /* 0xffffffffff007807 */ /* 0x000fc80004000000 */
[----:B------:R-:W-:Y:S01]  /*0180*/  ISETP.NE.AND P0, PT, R0, RZ, PT ;  /* 0x000000ff0000720c */ /* 0x000fe20003f05270 */
[----:B------:R-:W-:-:S12]  /*0190*/  IMAD.U32 R0, RZ, RZ, UR5 ;  /* 0x00000005ff007e24 */ /* 0x000fd8000f8e00ff */
[----:B------:R-:W-:Y:S05]  /*01a0*/  @P0 BRA `(.L_x_3) ;  /* 0x0000000000240947 */ /* 0x000fea0003800000 */
.L_x_4:
[----:B------:R-:W-:Y:S05]  /*01b0*/  NANOSLEEP 0x64 ;  /* 0x000000640000795d */ /* 0x000fea0003800000 */
[----:B------:R-:W-:-:S05]  /*01c0*/  UMOV UR5, 0x2 ;  /* 0x0000000200057882 */ /* 0x000fca0000000000 */
[----:B------:R-:W-:Y:S04]  /*01d0*/  DEPBAR.LE SB0, 0x36 ;  /* 0x00008d800000791a */ /* 0x000fe80000000000 */
[----:B------:R-:W0:Y:S02]  /*01e0*/  UTCATOMSWS.FIND_AND_SET.ALIGN UP1, UR5, UR5 ;  /* 0x00000005000575e3 */ /* 0x000e240008020800 */
[----:B0-----:R-:W-:-:S04]  /*01f0*/  PLOP3.LUT P0, PT, PT, PT, UP1, 0x80, 0x8 ;  /* 0x000000000008781c */ /* 0x001fc80003f0f018 */
[----:B------:R-:W-:-:S04]  /*0200*/  SEL R0, RZ, 0xffffffff, !P0 ;  /* 0xffffffffff007807 */ /* 0x000fc80004000000 */
[----:B------:R-:W-:Y:S01]  /*0210*/  ISETP.NE.AND P0, PT, R0, RZ, PT ;  /* 0x000000ff0000720c */ /* 0x000fe20003f05270 */
[----:B------:R-:W-:-:S12]  /*0220*/  IMAD.U32 R0, RZ, RZ, UR5 ;  /* 0x00000005ff007e24 */ /* 0x000fd8000f8e00ff */
[----:B------:R-:W-:Y:S05]  /*0230*/  @!P0 BRA `(.L_x_4) ;  /* 0xfffffffc00dc8947 */ /* 0x000fea000383ffff */
.L_x_3:
[C---:B------:R-:W-:Y:S01]  /*0240*/  VIADD R3, R0.reuse, 0x10 ;  /* 0x0000001000037836 */ /* 0x040fe20000000000 */
[----:B------:R-:W-:Y:S01]  /*0250*/  UMOV UR5, 0x50 ;  /* 0x0000005000057882 */ /* 0x000fe20000000000 */
[----:B------:R-:W-:Y:S01]  /*0260*/  SHF.L.U32 R2, R7, R0, RZ ;  /* 0x0000000007027219 */ /* 0x000fe200000006ff */
[----:B------:R-:W-:Y:S01]  /*0270*/  ULEA UR5, UR6, UR5, 0x18 ;  /* 0x0000000506057291 */ /* 0x000fe2000f8ec0ff */
[----:B------:R-:W-:Y:S01]  /*0280*/  IMAD.SHL.U32 R0, R0, 0x20, RZ ;  /* 0x0000002000007824 */ /* 0x000fe200078e00ff */
[----:B------:R-:W-:-:S04]  /*0290*/  SHF.L.U32 R3, R4, R3, RZ ;  /* 0x0000000304037219 */ /* 0x000fc800000006ff */
[----:B------:R-:W-:-:S05]  /*02a0*/  LOP3.LUT R2, R3, R2, RZ, 0xfc, !PT ;  /* 0x0000000203027212 */ /* 0x000fca00078efcff */
[----:B------:R0:W-:Y:S04]  /*02b0*/  ATOMS.OR RZ, [UR5], R2 ;  /* 0x00000002ffff798c */ /* 0x0001e8000b000005 */
[----:B------:R0:W-:Y:S01]  /*02c0*/  STS [UR4], R0 ;  /* 0x00000000ff007988 */ /* 0x0001e20008000804 */
[----:B------:R-:W-:Y:S05]  /*02d0*/  BRA `(.L_x_2) ;  /* 0x0000000000107947 */ /* 0x000fea0003800000 */
.L_x_1:
[----:B------:R-:W-:Y:S01]  /*02e0*/  IMAD.MOV.U32 R0, RZ, RZ, -0x1 ;  /* 0xffffffffff007424 */ /* 0x000fe200078e00ff */
[----:B------:R-:W-:-:S04]  /*02f0*/  MOV R2, 0x320 ;  /* 0x0000032000027802 */ /* 0x000fc80000000f00 */
[----:B------:R0:W-:Y:S03]  /*0300*/  STS [UR4], R0 ;  /* 0x00000000ff007988 */ /* 0x0001e60008000804 */
[----:B0-----:R-:W-:Y:S05]  /*0310*/  CALL.REL.NOINC `($__internal_1_$__cuda_sm10x_tcgen05_guardrail_trap_phase_invalid_during_alloc) ;  /* 0x000001b800b07944 */ /* 0x001fea0003c00000 */
.L_x_2:
[----:B------:R-:W-:Y:S05]  /*0320*/  WARPSYNC.ALL ;  /* 0x0000000000007948 */ /* 0x000fea0003800000 */
[----:B------:R-:W-:Y:S01]  /*0330*/  NOP ;  /* 0x0000000000007918 */ /* 0x000fe20000000000 */
.L_x_0:
[----:B0-----:R-:W0:Y:S01]  /*0340*/  LDC.64 R2, c[0x0][0x398] ;  /* 0x0000e600ff027b82 */ /* 0x001e220000000a00 */
[----:B------:R-:W1:Y:S01]  /*0350*/  S2R R9, SR_CTAID.X ;  /* 0x0000000000097919 */ /* 0x000e620000002500 */
[----:B------:R-:W-:Y:S01]  /*0360*/  UMOV UR9, 0x400 ;  /* 0x0000040000097882 */ /* 0x000fe20000000000 */
[----:B------:R-:W2:Y:S01]  /*0370*/  LDCU UR16, c[0x0][0x3a4] ;  /* 0x00007480ff1077ac */ /* 0x000ea20008000800 */
[----:B------:R-:W3:Y:S04]  /*0380*/  LDCU.64 UR18, c[0x0][0x358] ;  /* 0x00006b00ff1277ac */ /* 0x000ee80008000a00 */
[----:B------:R-:W4:Y:S01]  /*0390*/  S2UR UR5, SR_CgaCtaId ;  /* 0x00000000000579c3 */ /* 0x000f220000008800 */
[----:B------:R-:W0:Y:S01]  /*03a0*/  LDCU.128 UR12, c[0x0][0x380] ;  /* 0x00007000ff0c77ac */ /* 0x000e220008000c00 */
[----:B------:R-:W-:Y:S01]  /*03b0*/  UMOV UR7, 0x1 ;  /* 0x0000000100077882 */ /* 0x000fe20000000000 */
[----:B0-----:R-:W-:Y:S01]  /*03c0*/  VIADD R0, R3, 0x3f ;  /* 0x0000003f03007836 */ /* 0x001fe20000000000 */
[----:B------:R-:W-:-:S04]  /*03d0*/  IABS R14, R3 ;  /* 0x00000003000e7213 */ /* 0x000fc80000000000 */
[----:B------:R-:W-:Y:S01]  /*03e0*/  SHF.R.S32.HI R7, RZ, 0x1f, R0 ;  /* 0x0000001fff077819 */ /* 0x000fe20000011400 */
[----:B----4-:R-:W-:-:S03]  /*03f0*/  ULEA UR9, UR5, UR9, 0x18 ;  /* 0x0000000905097291 */ /* 0x010fc6000f8ec0ff */
[----:B------:R-:W-:Y:S02]  /*0400*/  LEA.HI R7, R7, R0, RZ, 0x6 ;  /* 0x0000000007077211 */ /* 0x000fe400078f30ff */
[----:B-1----:R-:W-:Y:S02]  /*0410*/  IABS R10, R9 ;  /* 0x00000009000a7213 */ /* 0x002fe40000000000 */
[----:B------:R-:W-:-:S05]  /*0420*/  SHF.R.S32.HI R7, RZ, 0x6, R7 ;  /* 0x00000006ff077819 */ /* 0x000fca0000011407 */
[----:B------:R-:W-:-:S05]  /*0430*/  IMAD.SHL.U32 R4, R7, 0x8, RZ ;  /* 0x0000000807047824 */ /* 0x000fca00078e00ff */
[-C--:B------:R-:W-:Y:S02]  /*0440*/  IABS R11, R4.reuse ;  /* 0x00000004000b7213 */ /* 0x080fe40000000000 */
[----:B------:R-:W-:Y:S02]  /*0450*/  IABS R12, R4 ;  /* 0x00000004000c7213 */ /* 0x000fe40000000000 */
[----:B------:R-:W0:Y:S08]  /*0460*/  I2F.RP R0, R11 ;  /* 0x0000000b00007306 */ /* 0x000e300000209400 */
[----:B0-----:R-:W0:Y:S02]  /*0470*/  MUFU.RCP R0, R0 ;  /* 0x0000000000007308 */ /* 0x001e240000001000 */
[----:B0-----:R-:W-:-:S02]  /*0480*/  VIADD R6, R0, 0xffffffe ;  /* 0x0ffffffe00067836 */ /* 0x001fc40000000000 */
[----:B------:R-:W-:-:S04]  /*0490*/  IMAD.MOV R0, RZ, RZ, -R12 ;  /* 0x000000ffff007224 */ /* 0x000fc800078e0a0c */
[----:B------:R0:W1:Y:S02]  /*04a0*/  F2I.FTZ.U32.TRUNC.NTZ R7, R6 ;  /* 0x0000000600077305 */ /* 0x000064000021f000 */
[----:B0-----:R-:W-:Y:S02]  /*04b0*/  IMAD.MOV.U32 R6, RZ, RZ, RZ ;  /* 0x000000ffff067224 */ /* 0x001fe400078e00ff */
[----:B-1----:R-:W-:-:S04]  /*04c0*/  IMAD.MOV R8, RZ, RZ, -R7 ;  /* 0x000000ffff087224 */ /* 0x002fc800078e0a07 */
[----:B------:R-:W-:Y:S02]  /*04d0*/  IMAD R13, R8, R11, RZ ;  /* 0x0000000b080d7224 */ /* 0x000fe400078e02ff */
[----:B------:R-:W-:Y:S02]  /*04e0*/  IMAD.MOV.U32 R8, RZ, RZ, R10 ;  /* 0x000000ffff087224 */ /* 0x000fe400078e000a */
[----:B------:R-:W-:-:S06]  /*04f0*/  IMAD.HI.U32 R7, R7, R13, R6 ;  /* 0x0000000d07077227 */ /* 0x000fcc00078e0006 */
[----:B------:R-:W-:-:S04]  /*0500*/  IMAD.HI.U32 R7, R7, R8, RZ ;  /* 0x0000000807077227 */ /* 0x000fc800078e00ff */
[----:B------:R-:W-:Y:S01]  /*0510*/  IMAD R0, R7, R0, R8 ;  /* 0x0000000007007224 */ /* 0x000fe200078e0208 */
[----:B------:R-:W-:Y:S04]  /*0520*/  BAR.SYNC.DEFER_BLOCKING 0x0 ;  /* 0x0000000000007b1d */ /* 0x000fe80000010000 */
[----:B------:R-:W-:-:S13]  /*0530*/  ISETP.GT.U32.AND P1, PT, R11, R0, PT ;  /* 0x000000000b00720c */ /* 0x000fda0003f24070 */
[----:B------:R-:W-:Y:S02]  /*0540*/  @!P1 IMAD.IADD R0, R0, 0x1, -R11 ;  /* 0x0000000100009824 */ /* 0x000fe400078e0a0b */
[----:B------:R-:W-:Y:S01]  /*0550*/  @!P1 VIADD R7, R7, 0x1 ;  /* 0x0000000107079836 */ /* 0x000fe20000000000 */
[----:B------:R-:W-:Y:S02]  /*0560*/  ISETP.NE.AND P1, PT, R4, RZ, PT ;  /* 0x000000ff0400720c */ /* 0x000fe40003f25270 */
[----:B------:R-:W-:Y:S02]  /*0570*/  ISETP.GE.U32.AND P0, PT, R0, R11, PT ;  /* 0x0000000b0000720c */ /* 0x000fe40003f06070 */
[----:B------:R-:W-:-:S04]  /*0580*/  LOP3.LUT R0, R9, R4, RZ, 0x3c, !PT ;  /* 0x0000000409007212 */ /* 0x000fc800078e3cff */
[----:B------:R-:W-:Y:S01]  /*0590*/  ISETP.GE.AND P2, PT, R0, RZ, PT ;  /* 0x000000ff0000720c */ /* 0x000fe20003f46270 */
[----:B------:R-:W-:-:S06]  /*05a0*/  VIADD R0, R2, 0x7f ;  /* 0x0000007f02007836 */ /* 0x000fcc0000000000 */
[----:B------:R-:W-:-:S04]  /*05b0*/  @P0 VIADD R7, R7, 0x1 ;  /* 0x0000000107070836 */ /* 0x000fc80000000000 */
[----:B------:R-:W-:Y:S01]  /*05c0*/  IMAD.MOV.U32 R6, RZ, RZ, R7 ;  /* 0x000000ffff067224 */ /* 0x000fe200078e0007 */
[----:B------:R-:W-:-:S03]  /*05d0*/  SHF.R.S32.HI R7, RZ, 0x1f, R0 ;  /* 0x0000001fff077819 */ /* 0x000fc60000011400 */
[----:B------:R-:W-:Y:S01]  /*05e0*/  @!P2 IMAD.MOV R6, RZ, RZ, -R6 ;  /* 0x000000ffff06a224 */ /* 0x000fe200078e0a06 */
[----:B------:R-:W-:Y:S02]  /*05f0*/  @!P1 LOP3.LUT R6, RZ, R4, RZ, 0x33, !PT ;  /* 0x00000004ff069212 */ /* 0x000fe400078e33ff */
[----:B------:R-:W-:-:S03]  /*0600*/  LEA.HI R7, R7, R0, RZ, 0x7 ;  /* 0x0000000007077211 */ /* 0x000fc600078f38ff */
[----:B------:R-:W-:Y:S02]  /*0610*/  IMAD.SHL.U32 R13, R6, 0x8, RZ ;  /* 0x00000008060d7824 */ /* 0x000fe400078e00ff */
[----:B------:R-:W-:-:S03]  /*0620*/  IMAD.MOV R6, RZ, RZ, -R6 ;  /* 0x000000ffff067224 */ /* 0x000fc600078e0a06 */
[----:B------:R-:W-:Y:S01]  /*0630*/  LEA.HI.SX32 R7, R7, -R13, 0x19 ;  /* 0x8000000d07077211 */ /* 0x000fe200078fcaff */
[----:B------:R-:W-:Y:S02]  /*0640*/  IMAD R12, R4, R6, R9 ;  /* 0x00000006040c7224 */ /* 0x000fe400078e0209 */
[----:B------:R-:W-:Y:S01]  /*0650*/  IMAD.MOV.U32 R6, RZ, RZ, RZ ;  /* 0x000000ffff067224 */ /* 0x000fe200078e00ff */
[----:B------:R-:W-:Y:S02]  /*0660*/  VIMNMX R15, PT, PT, R7, 0x8, PT ;  /* 0x00000008070f7848 */ /* 0x000fe40003fe0100 */
[----:B------:R-:W-:Y:S02]  /*0670*/  IABS R4, R12 ;  /* 0x0000000c00047213 */ /* 0x000fe40000000000 */
[-C--:B------:R-:W-:Y:S02]  /*0680*/  IABS R10, R15.reuse ;  /* 0x0000000f000a7213 */ /* 0x080fe40000000000 */
[----:B------:R-:W-:-:S02]  /*0690*/  IABS R8, R15 ;  /* 0x0000000f00087213 */ /* 0x000fc40000000000 */
[----:B------:R-:W0:Y:S08]  /*06a0*/  I2F.RP R0, R10 ;  /* 0x0000000a00007306 */ /* 0x000e300000209400 */
[----:B0-----:R-:W0:Y:S02]  /*06b0*/  MUFU.RCP R0, R0 ;  /* 0x0000000000007308 */ /* 0x001e240000001000 */
[----:B0-----:R-:W-:-:S06]  /*06c0*/  VIADD R7, R0, 0xffffffe ;  /* 0x0ffffffe00077836 */ /* 0x001fcc0000000000 */
[----:B------:R-:W0:Y:S02]  /*06d0*/  F2I.FTZ.U32.TRUNC.NTZ R7, R7 ;  /* 0x0000000700077305 */ /* 0x000e24000021f000 */
[----:B0-----:R-:W-:-:S04]  /*06e0*/  IMAD.MOV R11, RZ, RZ, -R7 ;  /* 0x000000ffff0b7224 */ /* 0x001fc800078e0a07 */
[----:B------:R-:W-:-:S04]  /*06f0*/  IMAD R9, R11, R10, RZ ;  /* 0x0000000a0b097224 */ /* 0x000fc800078e02ff */
[----:B------:R-:W-:-:S04]  /*0700*/  IMAD.HI.U32 R0, R7, R9, R6 ;  /* 0x0000000907007227 */ /* 0x000fc800078e0006 */
[----:B------:R-:W-:Y:S02]  /*0710*/  IMAD.MOV.U32 R6, RZ, RZ, R14 ;  /* 0x000000ffff067224 */ /* 0x000fe400078e000e */
[----:B------:R-:W-:Y:S01]  /*0720*/  IMAD.MOV.U32 R7, RZ, RZ, R4 ;  /* 0x000000ffff077224 */ /* 0x000fe200078e0004 */
[----:B------:R-:W0:Y:S01]  /*0730*/  LDS R14, [UR9] ;  /* 0x00000009ff0e7984 */ /* 0x000e220008000800 */
[----:B------:R-:W1:Y:S01]  /*0740*/  I2F.RP R9, R6 ;  /* 0x0000000600097306 */ /* 0x000e620000209400 */
[----:B------:R-:W-:Y:S01]  /*0750*/  IMAD.MOV R4, RZ, RZ, -R8 ;  /* 0x000000ffff047224 */ /* 0x000fe200078e0a08 */
[----:B------:R-:W-:Y:S01]  /*0760*/  IABS R8, R2 ;  /* 0x0000000200087213 */ /* 0x000fe20000000000 */
[----:B------:R-:W-:-:S04]  /*0770*/  IMAD.HI.U32 R0, R0, R7, RZ ;  /* 0x0000000700007227 */ /* 0x000fc800078e00ff */
[----:B------:R-:W-:Y:S02]  /*0780*/  IMAD R7, R0, R4, R7 ;  /* 0x0000000400077224 */ /* 0x000fe400078e0207 */
[----:B------:R-:W-:Y:S01]  /*0790*/  IMAD.MOV.U32 R4, RZ, RZ, R8 ;  /* 0x000000ffff047224 */ /* 0x000fe200078e0008 */
[----:B------:R-:W-:Y:S02]  /*07a0*/  BAR.SYNC.DEFER_BLOCKING 0x0 ;  /* 0x0000000000007b1d */ /* 0x000fe40000010000 */
[----:B------:R-:W-:-:S04]  /*07b0*/  ISETP.GT.U32.AND P1, PT, R10, R7, PT ;  /* 0x000000070a00720c */ /* 0x000fc80003f24070 */
[----:B-1----:R-:W1:Y:S08]  /*07c0*/  MUFU.RCP R9, R9 ;  /* 0x0000000900097308 */ /* 0x002e700000001000 */
[----:B------:R-:W4:Y:S01]  /*07d0*/  I2F.RP R8, R4 ;  /* 0x0000000400087306 */ /* 0x000f220000209400 */
[----:B------:R-:W-:Y:S02]  /*07e0*/  @!P1 IMAD.IADD R7, R7, 0x1, -R10 ;  /* 0x0000000107079824 */ /* 0x000fe400078e0a0a */
[----:B------:R-:W-:Y:S01]  /*07f0*/  @!P1 VIADD R0, R0, 0x1 ;  /* 0x0000000100009836 */ /* 0x000fe20000000000 */
[----:B------:R-:W-:-:S02]  /*0800*/  ISETP.NE.AND P1, PT, R15, RZ, PT ;  /* 0x000000ff0f00720c */ /* 0x000fc40003f25270 */
[----:B------:R-:W-:Y:S02]  /*0810*/  ISETP.GE.U32.AND P0, PT, R7, R10, PT ;  /* 0x0000000a0700720c */ /* 0x000fe40003f06070 */
[----:B------:R-:W-:Y:S01]  /*0820*/  LOP3.LUT R7, R12, R15, RZ, 0x3c, !PT ;  /* 0x0000000f0c077212 */ /* 0x000fe200078e3cff */
[----:B-1----:R-:W-:-:S03]  /*0830*/  VIADD R10, R9, 0xffffffe ;  /* 0x0ffffffe090a7836 */ /* 0x002fc60000000000 */
[----:B------:R-:W-:Y:S01]  /*0840*/  ISETP.GE.AND P2, PT, R7, RZ, PT ;  /* 0x000000ff0700720c */ /* 0x000fe20003f46270 */
[----:B------:R1:W5:Y:S01]  /*0850*/  F2I.FTZ.U32.TRUNC.NTZ R11, R10 ;  /* 0x0000000a000b7305 */ /* 0x000362000021f000 */
[----:B0-----:R-:W-:-:S05]  /*0860*/  R2UR UR8, R14 ;  /* 0x000000000e0872ca */ /* 0x001fca00000e0000 */
[----:B------:R-:W-:Y:S02]  /*0870*/  @P0 VIADD R0, R0, 0x1 ;  /* 0x0000000100000836 */ /* 0x000fe40000000000 */
[----:B----4-:R-:W0:Y:S01]  /*0880*/  MUFU.RCP R8, R8 ;  /* 0x0000000800087308 */ /* 0x010e220000001000 */
[----:B-1----:R-:W-:-:S03]  /*0890*/  IMAD.MOV.U32 R10, RZ, RZ, RZ ;  /* 0x000000ffff0a7224 */ /* 0x002fc600078e00ff */
[----:B------:R-:W-:Y:S01]  /*08a0*/  @!P2 IMAD.MOV R0, RZ, RZ, -R0 ;  /* 0x000000ffff00a224 */ /* 0x000fe200078e0a00 */
[----:B------:R-:W-:Y:S01]  /*08b0*/  @!P1 LOP3.LUT R0, RZ, R15, RZ, 0x33, !PT ;  /* 0x0000000fff009212 */ /* 0x000fe200078e33ff */
[----:B-----5:R-:W-:-:S04]  /*08c0*/  IMAD.MOV R7, RZ, RZ, -R11 ;  /* 0x000000ffff077224 */ /* 0x020fc800078e0a0b */
[----:B------:R-:W-:Y:S02]  /*08d0*/  IMAD.SHL.U32 R68, R0, 0x40, RZ ;  /* 0x0000004000447824 */ /* 0x000fe400078e00ff */
[----:B------:R-:W-:Y:S02]  /*08e0*/  IMAD R7, R7, R6, RZ ;  /* 0x0000000607077224 */ /* 0x000fe400078e02ff */
[----:B------:R-:W-:Y:S01]  /*08f0*/  VIADD R20, R68, 0x1 ;  /* 0x0000000144147836 */ /* 0x000fe20000000000 */
[----:B------:R-:W-:Y:S01]  /*0900*/  IABS R71, R68 ;  /* 0x0000004400477213 */ /* 0x000fe20000000000 */
[----:B------:R-:W-:-:S03]  /*0910*/  IMAD.HI.U32 R7, R11, R7, R10 ;  /* 0x000000070b077227 */ /* 0x000fc600078e000a */
[----:B------:R-:W-:Y:S01]  /*0920*/  STL [R1+0x744], R20 ;  /* 0x0007441401007387 */ /* 0x000fe20000100800 */
[----:B0-----:R-:W-:Y:S01]  /*0930*/  VIADD R8, R8, 0xffffffe ;  /* 0x0ffffffe08087836 */ /* 0x001fe20000000000 */
[----:B------:R-:W-:Y:S01]  /*0940*/  IABS R70, R20 ;  /* 0x0000001400467213 */ /* 0x000fe20000000000 */
[----:B------:R-:W-:Y:S02]  /*0950*/  IMAD.MOV R10, RZ, RZ, -R0 ;  /* 0x000000ffff0a7224 */ /* 0x000fe400078e0a00 */
[----:B------:R0:W1:Y:S01]  /*0960*/  F2I.FTZ.U32.TRUNC.NTZ R9, R8 ;  /* 0x0000000800097305 */ /* 0x000062000021f000 */
[----:B------:R-:W-:Y:S02]  /*0970*/  VIADD R17, R68, 0x4 ;  /* 0x0000000444117836 */ /* 0x000fe40000000000 */
[----:B------:R-:W-:-:S03]  /*0980*/  IMAD.HI.U32 R0, R7, R71, RZ ;  /* 0x0000004707007227 */ /* 0x000fc600078e00ff */
[----:B------:R-:W-:Y:S01]  /*0990*/  IABS R66, R17 ;  /* 0x0000001100427213 */ /* 0x000fe20000000000 */
[C---:B------:R-:W-:Y:S02]  /*09a0*/  VIADD R19, R68.reuse, 0x2 ;  /* 0x0000000244137836 */ /* 0x040fe40000000000 */
[C---:B------:R-:W-:Y:S01]  /*09b0*/  VIADD R18, R68.reuse, 0x3 ;  /* 0x0000000344127836 */ /* 0x040fe20000000000 */
[----:B0-----:R-:W-:Y:S01]  /*09c0*/  SHF.R.U32.HI R8, RZ, 0x5, R5 ;  /* 0x00000005ff087819 */ /* 0x001fe20000011605 */
[----:B------:R-:W-:Y:S01]  /*09d0*/  IMAD R10, R15, R10, R12 ;  /* 0x0000000a0f0a7224 */ /* 0x000fe200078e020c */
[----:B------:R-:W-:Y:S01]  /*09e0*/  STL [R1+0x740], R19 ;  /* 0x0007401301007387 */ /* 0x000fe20000100800 */
[----:B------:R-:W-:Y:S01]  /*09f0*/  VIADD R16, R68, 0x5 ;  /* 0x0000000544107836 */ /* 0x000fe20000000000 */
[----:B------:R-:W-:Y:S01]  /*0a00*/  R2UR UR11, R8 ;  /* 0x00000000080b72ca */ /* 0x000fe200000e0000 */
[----:B-1----:R-:W-:Y:S01]  /*0a10*/  IMAD.MOV R11, RZ, RZ, -R9 ;  /* 0x000000ffff0b7224 */ /* 0x002fe200078e0a09 */
[----:B------:R-:W-:Y:S01]  /*0a20*/  STL [R1+0x748], R18 ;  /* 0x0007481201007387 */ /* 0x000fe20000100800 */
[----:B------:R-:W-:Y:S01]  /*0a30*/  IMAD.MOV R12, RZ, RZ, -R0 ;  /* 0x000000ffff0c7224 */ /* 0x000fe200078e0a00 */
[----:B------:R-:W-:Y:S01]  /*0a40*/  IABS R69, R19 ;  /* 0x0000001300457213 */ /* 0x000fe20000000000 */
[----:B------:R-:W-:Y:S01]  /*0a50*/  IMAD R11, R11, R4, RZ ;  /* 0x000000040b0b7224 */ /* 0x000fe200078e02ff */
[----:B------:R-:W-:Y:S01]  /*0a60*/  STL [R1+0x750], R17 ;  /* 0x0007501101007387 */ /* 0x000fe20000100800 */
[----:B------:R-:W-:Y:S01]  /*0a70*/  IMAD.MOV.U32 R8, RZ, RZ, RZ ;  /* 0x000000ffff087224 */ /* 0x000fe200078e00ff */
[----:B------:R-:W-:Y:S01]  /*0a80*/  IABS R65, R16 ;  /* 0x0000001000417213 */ /* 0x000fe20000000000 */
[----:B------:R-:W-:Y:S01]  /*0a90*/  IMAD R71, R6, R12, R71 ;  /* 0x0000000c06477224 */ /* 0x000fe200078e0247 */
[----:B------:R0:W-:Y:S01]  /*0aa0*/  STL [R1+0x74c], R16 ;  /* 0x00074c1001007387 */ /* 0x0001e20000100800 */
[----:B------:R-:W-:Y:S01]  /*0ab0*/  IMAD.HI.U32 R12, R7, R66, RZ ;  /* 0x00000042070c7227 */ /* 0x000fe200078e00ff */
[----:B------:R-:W-:Y:S01]  /*0ac0*/  IABS R67, R18 ;  /* 0x0000001200437213 */ /* 0x000fe20000000000 */
[----:B------:R-:W-:-:S02]  /*0ad0*/  USHF.L.U32 UR4, UR11, 0x15, URZ ;  /* 0x000000150b047899 */ /* 0x000fc400080006ff */
[----:B------:R-:W-:Y:S02]  /*0ae0*/  IMAD.HI.U32 R0, R9, R11, R8 ;  /* 0x0000000b09007227 */ /* 0x000fe400078e0008 */
[----:B------:R-:W-:Y:S02]  /*0af0*/  ULOP3.LUT UR4, UR4, 0x600000, URZ, 0xc0, !UPT ;  /* 0x0060000004047892 */ /* 0x000fe4000f8ec0ff */
[----:B------:R-:W-:Y:S02]  /*0b00*/  IMAD.IADD R8, R13, 0x1, R10 ;  /* 0x000000010d087824 */ /* 0x000fe400078e020a */
[C---:B0-----:R-:W-:Y:S02]  /*0b10*/  VIADD R16, R68.reuse, 0x9 ;  /* 0x0000000944107836 */ /* 0x041fe40000000000 */
[----:B------:R-:W-:Y:S02]  /*0b20*/  VIADD R18, R68, 0x7 ;  /* 0x0000000744127836 */ /* 0x000fe40000000000 */
[----:B------:R-:W-:Y:S01]  /*0b30*/  IMAD.HI.U32 R10, R7, R69, RZ ;  /* 0x00000045070a7227 */ /* 0x000fe200078e00ff */
[----:B------:R-:W-:-:S02]  /*0b40*/  IABS R61, R16 ;  /* 0x00000010003d7213 */ /* 0x000fc40000000000 */
[----:B------:R-:W-:Y:S01]  /*0b50*/  IABS R63, R18 ;  /* 0x00000012003f7213 */ /* 0x000fe20000000000 */
[----:B------:R-:W-:Y:S02]  /*0b60*/  IMAD.MOV R15, RZ, RZ, -R12 ;  /* 0x000000ffff0f7224 */ /* 0x000fe400078e0a0c */
[C---:B------:R-:W-:Y:S02]  /*0b70*/  VIADD R19, R68.reuse, 0x6 ;  /* 0x0000000644137836 */ /* 0x040fe40000000000 */
[----:B------:R-:W-:Y:S02]  /*0b80*/  VIADD R17, R68, 0x8 ;  /* 0x0000000844117836 */ /* 0x000fe40000000000 */
[----:B------:R-:W-:Y:S01]  /*0b90*/  IMAD.MOV R10, RZ, RZ, -R10 ;  /* 0x000000ffff0a7224 */ /* 0x000fe200078e0a0a */
[----:B------:R-:W-:Y:S01]  /*0ba0*/  STL [R1+0x754], R19 ;  /* 0x0007541301007387 */ /* 0x000fe20000100800 */
[----:B------:R-:W-:Y:S01]  /*0bb0*/  IMAD R66, R6, R15, R66 ;  /* 0x0000000f06427224 */ /* 0x000fe200078e0242 */
[----:B------:R-:W-:Y:S01]  /*0bc0*/  IABS R62, R17 ;  /* 0x00000011003e7213 */ /* 0x000fe20000000000 */
[----:B------:R-:W-:Y:S01]  /*0bd0*/  VIADD R15, R68, 0xe ;  /* 0x0000000e440f7836 */ /* 0x000fe20000000000 */
[----:B------:R-:W-:Y:S01]  /*0be0*/  STL [R1+0x758], R18 ;  /* 0x0007581201007387 */ /* 0x000fe20000100800 */
[----:B------:R-:W-:Y:S01]  /*0bf0*/  IMAD.HI.U32 R12, R7, R61, RZ ;  /* 0x0000003d070c7227 */ /* 0x000fe200078e00ff */
[----:B------:R-:W-:-:S02]  /*0c00*/  IABS R64, R19 ;  /* 0x0000001300407213 */ /* 0x000fc40000000000 */
[----:B------:R0:W-:Y:S01]  /*0c10*/  STL [R1+0x75c], R17 ;  /* 0x00075c1101007387 */ /* 0x0001e20000100800 */
[----:B------:R-:W-:Y:S01]  /*0c20*/  IMAD R69, R6, R10, R69 ;  /* 0x0000000a06457224 */ /* 0x000fe200078e0245 */
[----:B------:R-:W-:Y:S01]  /*0c30*/  IABS R56, R15 ;  /* 0x0000000f00387213 */ /* 0x000fe20000000000 */
[----:B------:R-:W-:Y:S01]  /*0c40*/  VIADD R14, R68, 0xa ;  /* 0x0000000a440e7836 */ /* 0x000fe20000000000 */
[----:B------:R1:W-:Y:S01]  /*0c50*/  STL [R1+0x760], R16 ;  /* 0x0007601001007387 */ /* 0x0003e20000100800 */
[----:B------:R-:W-:-:S03]  /*0c60*/  IMAD.HI.U32 R10, R7, R63, RZ ;  /* 0x0000003f070a7227 */ /* 0x000fc600078e00ff */
[----:B------:R4:W-:Y:S01]  /*0c70*/  STL [R1+0x764], R14 ;  /* 0x0007640e01007387 */ /* 0x0009e20000100800 */
[----:B------:R-:W-:Y:S01]  /*0c80*/  IMAD.MOV R12, RZ, RZ, -R12 ;  /* 0x000000ffff0c7224 */ /* 0x000fe200078e0a0c */
[----:B------:R-:W-:Y:S01]  /*0c90*/  IABS R60, R14 ;  /* 0x0000000e003c7213 */ /* 0x000fe20000000000 */
[C---:B0-----:R-:W-:Y:S02]  /*0ca0*/  VIADD R17, R68.reuse, 0xc ;  /* 0x0000000c44117836 */ /* 0x041fe40000000000 */
[C---:B------:R-:W-:Y:S02]  /*0cb0*/  VIADD R18, R68.reuse, 0xb ;  /* 0x0000000b44127836 */ /* 0x040fe40000000000 */
[----:B-1----:R-:W-:Y:S01]  /*0cc0*/  VIADD R16, R68, 0xd ;  /* 0x0000000d44107836 */ /* 0x002fe20000000000 */
[----:B------:R-:W-:Y:S01]  /*0cd0*/  IABS R58, R17 ;  /* 0x00000011003a7213 */ /* 0x000fe20000000000 */
[----:B------:R-:W-:Y:S01]  /*0ce0*/  IMAD.MOV R10, RZ, RZ, -R10 ;  /* 0x000000ffff0a7224 */ /* 0x000fe200078e0a0a */
[----:B------:R-:W-:Y:S01]  /*0cf0*/  STL [R1+0x76c], R18 ;  /* 0x00076c1201007387 */ /* 0x000fe20000100800 */
[----:B------:R-:W-:Y:S01]  /*0d00*/  IMAD R61, R6, R12, R61 ;  /* 0x0000000c063d7224 */ /* 0x000fe200078e023d */
[----:B------:R-:W-:Y:S01]  /*0d10*/  IABS R57, R16 ;  /* 0x0000001000397213 */ /* 0x000fe20000000000 */
[----:B------:R-:W-:Y:S01]  /*0d20*/  IMAD.HI.U32 R12, R7, R56, RZ ;  /* 0x00000038070c7227 */ /* 0x000fe200078e00ff */
[----:B------:R-:W-:Y:S01]  /*0d30*/  STL [R1+0x77c], R17 ;  /* 0x00077c1101007387 */ /* 0x000fe20000100800 */
[----:B------:R-:W-:-:S02]  /*0d40*/  IABS R59, R18 ;  /* 0x00000012003b7213 */ /* 0x000fc40000000000 */
[----:B------:R-:W-:Y:S01]  /*0d50*/  VIADD R19, R68, 0x11 ;  /* 0x0000001144137836 */ /* 0x000fe20000000000 */
[----:B------:R0:W-:Y:S01]  /*0d60*/  STL [R1+0x778], R16 ;  /* 0x0007781001007387 */ /* 0x0001e20000100800 */
[----:B------:R-:W-:Y:S02]  /*0d70*/  IMAD R63, R6, R10, R63 ;  /* 0x0000000a063f7224 */ /* 0x000fe400078e023f */
[C---:B----4-:R-:W-:Y:S01]  /*0d80*/  VIADD R14, R68.reuse, 0xf ;  /* 0x0000000f440e7836 */ /* 0x050fe20000000000 */
[----:B------:R-:W-:Y:S01]  /*0d90*/  IABS R53, R19 ;  /* 0x0000001300357213 */ /* 0x000fe20000000000 */
[----:B------:R-:W-:Y:S01]  /*0da0*/  IMAD.HI.U32 R10, R7, R58, RZ ;  /* 0x0000003a070a7227 */ /* 0x000fe200078e00ff */
[----:B------:R1:W-:Y:S02]  /*0db0*/  STL [R1+0x774], R15 ;  /* 0x0007740f01007387 */ /* 0x0003e40000100800 */
[----:B------:R-:W-:Y:S01]  /*0dc0*/  IABS R55, R14 ;  /* 0x0000000e00377213 */ /* 0x000fe20000000000 */
[C---:B------:R-:W-:Y:S01]  /*0dd0*/  VIADD R20, R68.reuse, 0x10 ;  /* 0x0000001044147836 */ /* 0x040fe20000000000 */
[----:B------:R4:W-:Y:S01]  /*0de0*/  STL [R1+0x770], R14 ;  /* 0x0007700e01007387 */ /* 0x0009e20000100800 */
[----:B0-----:R-:W-:-:S02]  /*0df0*/  VIADD R16, R68, 0x13 ;  /* 0x0000001344107836 */ /* 0x001fc40000000000 */
[----:B------:R-:W-:Y:S01]  /*0e00*/  IMAD.MOV R17, RZ, RZ, -R12 ;  /* 0x000000ffff117224 */ /* 0x000fe200078e0a0c */
[----:B------:R-:W-:Y:S01]  /*0e10*/  STL [R1+0x768], R20 ;  /* 0x0007681401007387 */ /* 0x000fe20000100800 */
[----:B------:R-:W-:Y:S01]  /*0e20*/  VIADD R18, R68, 0x12 ;  /* 0x0000001244127836 */ /* 0x000fe20000000000 */
[----:B------:R-:W-:Y:S01]  /*0e30*/  IABS R51, R16 ;  /* 0x0000001000337213 */ /* 0x000fe20000000000 */
[----:B-1----:R-:W-:Y:S01]  /*0e40*/  IMAD.MOV R15, RZ, RZ, -R10 ;  /* 0x000000ffff0f7224 */ /* 0x002fe200078e0a0a */
[----:B------:R-:W-:Y:S01]  /*0e50*/  STL [R1+0x780], R19 ;  /* 0x0007801301007387 */ /* 0x000fe20000100800 */
[----:B------:R-:W-:Y:S01]  /*0e60*/  IMAD R56, R6, R17, R56 ;  /* 0x0000001106387224 */ /* 0x000fe200078e0238 */
[----:B------:R-:W-:Y:S01]  /*0e70*/  IABS R52, R18 ;  /* 0x0000001200347213 */ /* 0x000fe20000000000 */
[C---:B------:R-:W-:Y:S01]  /*0e80*/  VIADD R17, R68.reuse, 0x16 ;  /* 0x0000001644117836 */ /* 0x040fe20000000000 */
[----:B------:R0:W-:Y:S01]  /*0e90*/  STL [R1+0x790], R18 ;  /* 0x0007901201007387 */ /* 0x0001e20000100800 */
[----:B----4-:R-:W-:Y:S01]  /*0ea0*/  VIADD R14, R68, 0x14 ;  /* 0x00000014440e7836 */ /* 0x010fe20000000000 */
[----:B------:R-:W-:Y:S01]  /*0eb0*/  IABS R54, R20 ;  /* 0x0000001400367213 */ /* 0x000fe20000000000 */
[----:B------:R-:W-:Y:S01]  /*0ec0*/  IMAD.HI.U32 R10, R7, R53, RZ ;  /* 0x00000035070a7227 */ /* 0x000fe200078e00ff */
[----:B------:R1:W-:Y:S01]  /*0ed0*/  STL [R1+0x78c], R16 ;  /* 0x00078c1001007387 */ /* 0x0003e20000100800 */
[----:B------:R-:W-:-:S02]  /*0ee0*/  IABS R48, R17 ;  /* 0x0000001100307213 */ /* 0x000fc40000000000 */
[----:B------:R-:W-:Y:S01]  /*0ef0*/  IMAD R58, R6, R15, R58 ;  /* 0x0000000f063a7224 */ /* 0x000fe200078e023a */
[----:B------:R-:W-:Y:S01]  /*0f00*/  STL [R1+0x794], R14 ;  /* 0x0007940e01007387 */ /* 0x000fe20000100800 */
[C---:B------:R-:W-:Y:S01]  /*0f10*/  VIADD R15, R68.reuse, 0x18 ;  /* 0x00000018440f7836 */ /* 0x040fe20000000000 */
[----:B------:R-:W-:Y:S01]  /*0f20*/  IABS R50, R14 ;  /* 0x0000000e00327213 */ /* 0x000fe20000000000 */
[C---:B0-----:R-:W-:Y:S02]  /*0f30*/  VIADD R18, R68.reuse, 0x15 ;  /* 0x0000001544127836 */ /* 0x041fe40000000000 */
[C---:B------:R-:W-:Y:S01]  /*0f40*/  IMAD.HI.U32 R12, R7.reuse, R51, RZ ;  /* 0x00000033070c7227 */ /* 0x040fe200078e00ff */
[----:B------:R-:W-:Y:S02]  /*0f50*/  IABS R46, R15 ;  /* 0x0000000f002e7213 */ /* 0x000fe40000000000 */
[----:B------:R-:W-:Y:S01]  /*0f60*/  STL [R1+0x798], R18 ;  /* 0x0007981201007387 */ /* 0x000fe20000100800 */
[----:B-1----:R-:W-:Y:S01]  /*0f70*/  VIADD R16, R68, 0x17 ;  /* 0x0000001744107836 */ /* 0x002fe20000000000 */
[----:B------:R-:W-:Y:S01]  /*0f80*/  IABS R49, R18 ;  /* 0x0000001200317213 */ /* 0x000fe20000000000 */
[----:B------:R-:W-:Y:S01]  /*0f90*/  IMAD.MOV R10, RZ, RZ, -R10 ;  /* 0x000000ffff0a7224 */ /* 0x000fe200078e0a0a */
[----:B------:R-:W-:Y:S01]  /*0fa0*/  STL [R1+0x7a8], R17 ;  /* 0x0007a81101007387 */ /* 0x000fe20000100800 */
[----:B------:R-:W-:Y:S01]  /*0fb0*/  IMAD.MOV R12, RZ, RZ, -R12 ;  /* 0x000000ffff0c7224 */ /* 0x000fe200078e0a0c */
[----:B------:R-:W-:Y:S01]  /*0fc0*/  IABS R47, R16 ;  /* 0x00000010002f7213 */ /* 0x000fe20000000000 */
[----:B------:R-:W-:Y:S01]  /*0fd0*/  IMAD R53, R6, R10, R53 ;  /* 0x0000000a06357224 */ /* 0x000fe200078e0235 */
[----:B------:R0:W-:Y:S01]  /*0fe0*/  STL [R1+0x7a4], R16 ;  /* 0x0007a41001007387 */ /* 0x0001e20000100800 */
[----:B------:R-:W-:-:S03]  /*0ff0*/  IMAD.HI.U32 R10, R7, R48, RZ ;  /* 0x00000030070a7227 */ /* 0x000fc600078e00ff */
[----:B------:R1:W-:Y:S01]  /*1000*/  STL [R1+0x7ac], R15 ;  /* 0x0007ac0f01007387 */ /* 0x0003e20000100800 */
[----:B------:R-:W-:-:S04]  /*1010*/  IMAD.HI.U32 R13, R7, R65, RZ ;  /* 0x00000041070d7227 */ /* 0x000fc800078e00ff */
[----:B------:R-:W-:Y:S02]  /*1020*/  IMAD R51, R6, R12, R51 ;  /* 0x0000000c06337224 */ /* 0x000fe400078e0233 */
[C---:B0-----:R-:W-:Y:S02]  /*1030*/  VIADD R16, R68.reuse, 0x1d ;  /* 0x0000001d44107836 */ /* 0x041fe40000000000 */
[C---:B------:R-:W-:Y:S02]  /*1040*/  VIADD R14, R68.reuse, 0x19 ;  /* 0x00000019440e7836 */ /* 0x040fe40000000000 */
[----:B------:R-:W-:Y:S01]  /*1050*/  IMAD.HI.U32 R12, R7, R46, RZ ;  /* 0x0000002e070c7227 */ /* 0x000fe200078e00ff */
[----:B------:R-:W-:Y:S02]  /*1060*/  IABS R41, R16 ;  /* 0x0000001000297213 */ /* 0x000fe40000000000 */
[----:B------:R0:W-:Y:S01]  /*1070*/  STL [R1+0x7b0], R14 ;  /* 0x0007b00e01007387 */ /* 0x0001e20000100800 */
[----:B------:R-:W-:Y:S01]  /*1080*/  VIADD R20, R68, 0x1a ;  /* 0x0000001a44147836 */ /* 0x000fe20000000000 */
[----:B------:R-:W-:Y:S01]  /*1090*/  IABS R45, R14 ;  /* 0x0000000e002d7213 */ /* 0x000fe20000000000 */
[----:B-1----:R-:W-:-:S02]  /*10a0*/  IMAD.MOV R15, RZ, RZ, -R10 ;  /* 0x000000ffff0f7224 */ /* 0x002fc400078e0a0a */
[C---:B------:R-:W-:Y:S01]  /*10b0*/  VIADD R19, R68.reuse, 0x1b ;  /* 0x0000001b44137836 */ /* 0x040fe20000000000 */
[----:B------:R-:W-:Y:S01]  /*10c0*/  STL [R1+0x7c0], R20 ;  /* 0x0007c01401007387 */ /* 0x000fe20000100800 */
[----:B------:R-:W-:Y:S01]  /*10d0*/  VIADD R18, R68, 0x1c ;  /* 0x0000001c44127836 */ /* 0x000fe20000000000 */
[----:B------:R-:W-:Y:S01]  /*10e0*/  IABS R44, R20 ;  /* 0x00000014002c7213 */ /* 0x000fe20000000000 */
[----:B------:R-:W-:Y:S01]  /*10f0*/  IMAD.MOV R13, RZ, RZ, -R13 ;  /* 0x000000ffff0d7224 */ /* 0x000fe200078e0a0d */
[----:B------:R-:W-:Y:S01]  /*1100*/  STL [R1+0x7bc], R19 ;  /* 0x0007bc1301007387 */ /* 0x000fe20000100800 */
[----:B------:R-:W-:Y:S01]  /*1110*/  IMAD.MOV R17, RZ, RZ, -R12 ;  /* 0x000000ffff117224 */ /* 0x000fe200078e0a0c */
[----:B------:R-:W-:Y:S01]  /*1120*/  IABS R42, R18 ;  /* 0x00000012002a7213 */ /* 0x000fe20000000000 */
[----:B------:R-:W-:Y:S01]  /*1130*/  IMAD R48, R6, R15, R48 ;  /* 0x0000000f06307224 */ /* 0x000fe200078e0230 */
[----:B------:R1:W-:Y:S01]  /*1140*/  STL [R1+0x7c4], R18 ;  /* 0x0007c41201007387 */ /* 0x0003e20000100800 */
[----:B------:R-:W-:Y:S01]  /*1150*/  VIADD R15, R68, 0x22 ;  /* 0x00000022440f7836 */ /* 0x000fe20000000000 */
[----:B------:R-:W-:Y:S01]  /*1160*/  IABS R43, R19 ;  /* 0x00000013002b7213 */ /* 0x000fe20000000000 */
[----:B------:R-:W-:Y:S01]  /*1170*/  IMAD.HI.U32 R9, R7, R70, RZ ;  /* 0x0000004607097227 */ /* 0x000fe200078e00ff */
[----:B------:R4:W-:Y:S02]  /*1180*/  STL [R1+0x7c8], R16 ;  /* 0x0007c81001007387 */ /* 0x0009e40000100800 */
[----:B------:R-:W-:Y:S01]  /*1190*/  IABS R36, R15 ;  /* 0x0000000f00247213 */ /* 0x000fe20000000000 */
[----:B------:R-:W-:-:S02]  /*11a0*/  IMAD R65, R6, R13, R65 ;  /* 0x0000000d06417224 */ /* 0x000fc400078e0241 */
[----:B0-----:R-:W-:Y:S02]  /*11b0*/  VIADD R14, R68, 0x1e ;  /* 0x0000001e440e7836 */ /* 0x001fe40000000000 */
[----:B------:R-:W-:-:S03]  /*11c0*/  IMAD.HI.U32 R12, R7, R41, RZ ;  /* 0x00000029070c7227 */ /* 0x000fc600078e00ff */
[----:B------:R-:W-:Y:S01]  /*11d0*/  STL [R1+0x7d8], R14 ;  /* 0x0007d80e01007387 */ /* 0x000fe20000100800 */
[----:B------:R-:W-:Y:S01]  /*11e0*/  IMAD.HI.U32 R13, R7, R60, RZ ;  /* 0x0000003c070d7227 */ /* 0x000fe200078e00ff */
[----:B------:R-:W-:-:S03]  /*11f0*/  IABS R40, R14 ;  /* 0x0000000e00287213 */ /* 0x000fc60000000000 */
[----:B------:R-:W-:Y:S02]  /*1200*/  IMAD R46, R6, R17, R46 ;  /* 0x00000011062e7224 */ /* 0x000fe400078e022e */
[C---:B-1----:R-:W-:Y:S02]  /*1210*/  VIADD R18, R68.reuse, 0x1f ;  /* 0x0000001f44127836 */ /* 0x042fe40000000000 */
[C---:B------:R-:W-:Y:S02]  /*1220*/  VIADD R17, R68.reuse, 0x20 ;  /* 0x0000002044117836 */ /* 0x040fe40000000000 */
[----:B----4-:R-:W-:Y:S01]  /*1230*/  VIADD R16, R68, 0x21 ;  /* 0x0000002144107836 */ /* 0x010fe20000000000 */
[----:B------:R-:W-:Y:S01]  /*1240*/  STL [R1+0x7d4], R18 ;  /* 0x0007d41201007387 */ /* 0x000fe20000100800 */
[----:B------:R-:W-:Y:S01]  /*1250*/  IMAD.MOV R9, RZ, RZ, -R9 ;  /* 0x000000ffff097224 */ /* 0x000fe200078e0a09 */
[----:B------:R-:W-:Y:S01]  /*1260*/  IABS R38, R17 ;  /* 0x0000001100267213 */ /* 0x000fe20000000000 */
[----:B------:R-:W-:Y:S01]  /*1270*/  IMAD.MOV R12, RZ, RZ, -R12 ;  /* 0x000000ffff0c7224 */ /* 0x000fe200078e0a0c */
[----:B------:R-:W-:Y:S01]  /*1280*/  STL [R1+0x7dc], R17 ;  /* 0x0007dc1101007387 */ /* 0x000fe20000100800 */
[----:B------:R-:W-:Y:S01]  /*1290*/  IMAD.MOV R13, RZ, RZ, -R13 ;  /* 0x000000ffff0d7224 */ /* 0x000fe200078e0a0d */
[----:B------:R-:W-:Y:S01]  /*12a0*/  IABS R37, R16 ;  /* 0x0000001000257213 */ /* 0x000fe20000000000 */
[C---:B------:R-:W-:Y:S01]  /*12b0*/  IMAD R70, R6.reuse, R9, R70 ;  /* 0x0000000906467224 */ /* 0x040fe200078e0246 */
[----:B------:R0:W-:Y:S01]  /*12c0*/  STL [R1+0x7e0], R16 ;  /* 0x0007e01001007387 */ /* 0x0001e20000100800 */
[C---:B------:R-:W-:Y:S01]  /*12d0*/  IMAD R41, R6.reuse, R12, R41 ;  /* 0x0000000c06297224 */ /* 0x040fe200078e0229 */
[----:B------:R-:W-:Y:S01]  /*12e0*/  IABS R39, R18 ;  /* 0x0000001200277213 */ /* 0x000fe20000000000 */
[----:B------:R-:W-:Y:S01]  /*12f0*/  IMAD.HI.U32 R9, R7, R64, RZ ;  /* 0x0000004007097227 */ /* 0x000fe200078e00ff */
[----:B------:R-:W-:Y:S03]  /*1300*/  STL [R1+0x7f0], R15 ;  /* 0x0007f00f01007387 */ /* 0x000fe60000100800 */
[----:B------:R-:W-:-:S02]  /*1310*/  IMAD R60, R6, R13, R60 ;  /* 0x0000000d063c7224 */ /* 0x000fc400078e023c */
[----:B------:R-:W-:Y:S01]  /*1320*/  IMAD.HI.U32 R12, R7, R36, RZ ;  /* 0x00000024070c7227 */ /* 0x000fe200078e00ff */
[----:B0-----:R-:W-:-:S03]  /*1330*/  LOP3.LUT R16, R5, 0x7f, RZ, 0xc0, !PT ;  /* 0x0000007f05107812 */ /* 0x001fc600078ec0ff */
[----:B------:R-:W-:Y:S01]  /*1340*/  IMAD.HI.U32 R13, R7, R55, RZ ;  /* 0x00000037070d7227 */ /* 0x000fe200078e00ff */
[----:B------:R-:W-:-:S03]  /*1350*/  ISETP.NE.U32.AND P3, PT, R16, RZ, PT ;  /* 0x000000ff1000720c */ /* 0x000fc60003f65070 */
[----:B------:R-:W-:Y:S02]  /*1360*/  IMAD.MOV R9, RZ, RZ, -R9 ;  /* 0x000000ffff097224 */ /* 0x000fe400078e0a09 */
[----:B------:R-:W-:Y:S02]  /*1370*/  IMAD.MOV R17, RZ, RZ, -R12 ;  /* 0x000000ffff117224 */ /* 0x000fe400078e0a0c */
[----:B------:R-:W-:Y:S02]  /*1380*/  IMAD.MOV R13, RZ, RZ, -R13 ;  /* 0x000000ffff0d7224 */ /* 0x000fe400078e0a0d */
[----:B------:R-:W-:Y:S02]  /*1390*/  IMAD R12, R8, 0x80, R16 ;  /* 0x00000080080c7824 */ /* 0x000fe400078e0210 */
[----:B------:R-:W-:-:S03]  /*13a0*/  IMAD.HI.U32 R11, R7, R67, RZ ;  /* 0x00000043070b7227 */ /* 0x000fc600078e00ff */
[----:B------:R-:W-:Y:S01]  /*13b0*/  IABS R5, R12 ;  /* 0x0000000c00057213 */ /* 0x000fe20000000000 */
[----:B------:R-:W-:Y:S01]  /*13c0*/  IMAD R64, R6, R9, R64 ;  /* 0x0000000906407224 */ /* 0x000fe200078e0240 */
[----:B------:R-:W-:Y:S01]  /*13d0*/  ISETP.GE.AND P2, PT, R12, RZ, PT ;  /* 0x000000ff0c00720c */ /* 0x000fe20003f46270 */
[----:B------:R-:W-:-:S04]  /*13e0*/  IMAD.HI.U32 R9, R7, R59, RZ ;  /* 0x0000003b07097227 */ /* 0x000fc800078e00ff */
[----:B------:R-:W-:Y:S02]  /*13f0*/  IMAD R55, R6, R13, R55 ;  /* 0x0000000d06377224 */ /* 0x000fe400078e0237 */
[----:B------:R-:W-:Y:S02]  /*1400*/  IMAD.MOV R11, RZ, RZ, -R11 ;  /* 0x000000ffff0b7224 */ /* 0x000fe400078e0a0b */
[----:B------:R-:W-:-:S04]  /*1410*/  IMAD.HI.U32 R13, R7, R50, RZ ;  /* 0x00000032070d7227 */ /* 0x000fc800078e00ff */
[----:B------:R-:W-:Y:S02]  /*1420*/  IMAD.MOV R9, RZ, RZ, -R9 ;  /* 0x000000ffff097224 */ /* 0x000fe400078e0a09 */
[----:B------:R-:W-:Y:S02]  /*1430*/  IMAD R67, R6, R11, R67 ;  /* 0x0000000b06437224 */ /* 0x000fe400078e0243 */
[----:B------:R-:W-:Y:S02]  /*1440*/  IMAD.MOV R13, RZ, RZ, -R13 ;  /* 0x000000ffff0d7224 */ /* 0x000fe400078e0a0d */
[----:B------:R-:W-:-:S04]  /*1450*/  IMAD.HI.U32 R11, R7, R62, RZ ;  /* 0x0000003e070b7227 */ /* 0x000fc800078e00ff */
[----:B------:R-:W-:-:S04]  /*1460*/  IMAD.HI.U32 R0, R0, R5, RZ ;  /* 0x0000000500007227 */ /* 0x000fc800078e00ff */
[----:B------:R-:W-:Y:S02]  /*1470*/  IMAD R59, R6, R9, R59 ;  /* 0x00000009063b7224 */ /* 0x000fe400078e023b */
[----:B------:R-:W-:-:S04]  /*1480*/  IMAD.HI.U32 R9, R7, R54, RZ ;  /* 0x0000003607097227 */ /* 0x000fc800078e00ff */
[----:B------:R-:W-:Y:S02]  /*1490*/  IMAD R50, R6, R13, R50 ;  /* 0x0000000d06327224 */ /* 0x000fe400078e0232 */
[----:B------:R-:W-:Y:S02]  /*14a0*/  IMAD.MOV R11, RZ, RZ, -R11 ;  /* 0x000000ffff0b7224 */ /* 0x000fe400078e0a0b */
[----:B------:R-:W-:-:S04]  /*14b0*/  IMAD.HI.U32 R13, R7, R45, RZ ;  /* 0x0000002d070d7227 */ /* 0x000fc800078e00ff */
[----:B------:R-:W-:Y:S02]  /*14c0*/  IMAD.MOV R0, RZ, RZ, -R0 ;  /* 0x000000ffff007224 */ /* 0x000fe400078e0a00 */
[----:B------:R-:W-:Y:S02]  /*14d0*/  IMAD.MOV R9, RZ, RZ, -R9 ;  /* 0x000000ffff097224 */ /* 0x000fe400078e0a09 */
[----:B------:R-:W-:Y:S02]  /*14e0*/  IMAD R62, R6, R11, R62 ;  /* 0x0000000b063e7224 */ /* 0x000fe400078e023e */
[----:B------:R-:W-:Y:S02]  /*14f0*/  IMAD.MOV R13, RZ, RZ, -R13 ;  /* 0x000000ffff0d7224 */ /* 0x000fe400078e0a0d */
[----:B------:R-:W-:Y:S02]  /*1500*/  IMAD R0, R4, R0, R5 ;  /* 0x0000000004007224 */ /* 0x000fe400078e0205 */
[----:B------:R-:W-:-:S03]  /*1510*/  IMAD.HI.U32 R11, R7, R57, RZ ;  /* 0x00000039070b7227 */ /* 0x000fc600078e00ff */
[----:B------:R-:W-:Y:S01]  /*1520*/  ISETP.GT.U32.AND P0, PT, R4, R0, PT ;  /* 0x000000000400720c */ /* 0x000fe20003f04070 */
[----:B------:R-:W-:Y:S02]  /*1530*/  VIADD R14, R68, 0x23 ;  /* 0x00000023440e7836 */ /* 0x000fe40000000000 */
[C---:B------:R-:W-:Y:S02]  /*1540*/  IMAD R54, R6.reuse, R9, R54 ;  /* 0x0000000906367224 */ /* 0x040fe400078e0236 */
[----:B------:R-:W-:Y:S01]  /*1550*/  IMAD.HI.U32 R9, R7, R49, RZ ;  /* 0x0000003107097227 */ /* 0x000fe200078e00ff */
[----:B------:R0:W-:Y:S01]  /*1560*/  STL [R1+0x7ec], R14 ;  /* 0x0007ec0e01007387 */ /* 0x0001e20000100800 */
[----:B------:R-:W-:Y:S02]  /*1570*/  IABS R35, R14 ;  /* 0x0000000e00237213 */ /* 0x000fe40000000000 */
[----:B------:R-:W-:Y:S02]  /*1580*/  IMAD R45, R6, R13, R45 ;  /* 0x0000000d062d7224 */ /* 0x000fe400078e022d */
[----:B------:R-:W-:-:S02]  /*1590*/  VIADD R20, R68, 0x24 ;  /* 0x0000002444147836 */ /* 0x000fc40000000000 */
[----:B------:R-:W-:Y:S02]  /*15a0*/  IMAD.MOV R11, RZ, RZ, -R11 ;  /* 0x000000ffff0b7224 */ /* 0x000fe400078e0a0b */
[C---:B------:R-:W-:Y:S01]  /*15b0*/  IMAD.HI.U32 R13, R7.reuse, R40, RZ ;  /* 0x00000028070d7227 */ /* 0x040fe200078e00ff */
[----:B------:R-:W-:Y:S01]  /*15c0*/  STL [R1+0x7f4], R20 ;  /* 0x0007f41401007387 */ /* 0x000fe20000100800 */
[----:B------:R-:W-:Y:S02]  /*15d0*/  IABS R34, R20 ;  /* 0x0000001400227213 */ /* 0x000fe40000000000 */
[C---:B------:R-:W-:Y:S02]  /*15e0*/  VIADD R19, R68.reuse, 0x25 ;  /* 0x0000002544137836 */ /* 0x040fe40000000000 */
[C---:B------:R-:W-:Y:S02]  /*15f0*/  VIADD R18, R68.reuse, 0x26 ;  /* 0x0000002644127836 */ /* 0x040fe40000000000 */
[----:B0-----:R-:W-:Y:S01]  /*1600*/  VIADD R14, R68, 0x27 ;  /* 0x00000027440e7836 */ /* 0x001fe20000000000 */
[----:B------:R-:W-:Y:S01]  /*1610*/  STL [R1+0x7e8], R19 ;  /* 0x0007e81301007387 */ /* 0x000fe20000100800 */
[----:B------:R-:W-:Y:S01]  /*1620*/  IMAD.MOV R9, RZ, RZ, -R9 ;  /* 0x000000ffff097224 */ /* 0x000fe200078e0a09 */
[----:B------:R-:W-:Y:S01]  /*1630*/  IABS R32, R18 ;  /* 0x0000001200207213 */ /* 0x000fe20000000000 */
[----:B------:R-:W-:Y:S01]  /*1640*/  IMAD R57, R6, R11, R57 ;  /* 0x0000000b06397224 */ /* 0x000fe200078e0239 */
[----:B------:R-:W-:Y:S01]  /*1650*/  STL [R1+0x7e4], R18 ;  /* 0x0007e41201007387 */ /* 0x000fe20000100800 */
[----:B------:R-:W-:Y:S01]  /*1660*/  IMAD.MOV R13, RZ, RZ, -R13 ;  /* 0x000000ffff0d7224 */ /* 0x000fe200078e0a0d */
[----:B------:R-:W-:Y:S01]  /*1670*/  IABS R31, R14 ;  /* 0x0000000e001f7213 */ /* 0x000fe20000000000 */
[----:B------:R-:W-:Y:S01]  /*1680*/  IMAD.HI.U32 R11, R7, R52, RZ ;  /* 0x00000034070b7227 */ /* 0x000fe200078e00ff */
[----:B------:R0:W-:Y:S01]  /*1690*/  STL [R1+0x7d0], R14 ;  /* 0x0007d00e01007387 */ /* 0x0001e20000100800 */
[----:B------:R-:W-:-:S02]  /*16a0*/  IABS R33, R19 ;  /* 0x0000001300217213 */ /* 0x000fc40000000000 */
[----:B------:R-:W-:Y:S01]  /*16b0*/  IMAD R49, R6, R9, R49 ;  /* 0x0000000906317224 */ /* 0x000fe200078e0231 */
[----:B------:R-:W-:Y:S01]  /*16c0*/  STL [R1+0x6f8], R12 ;  /* 0x0006f80c01007387 */ /* 0x000fe20000100800 */
[----:B------:R-:W-:-:S04]  /*16d0*/  IMAD.HI.U32 R9, R7, R44, RZ ;  /* 0x0000002c07097227 */ /* 0x000fc800078e00ff */
[C---:B------:R-:W-:Y:S01]  /*16e0*/  IMAD.HI.U32 R10, R7.reuse, R43, RZ ;  /* 0x0000002b070a7227 */ /* 0x040fe200078e00ff */
[----:B0-----:R-:W0:Y:S03]  /*16f0*/  LDC R14, c[0x0][0x3a0] ;  /* 0x0000e800ff0e7b82 */ /* 0x001e260000000800 */
[----:B------:R-:W-:Y:S02]  /*1700*/  IMAD R40, R6, R13, R40 ;  /* 0x0000000d06287224 */ /* 0x000fe400078e0228 */
[----:B------:R-:W-:Y:S02]  /*1710*/  IMAD.MOV R11, RZ, RZ, -R11 ;  /* 0x000000ffff0b7224 */ /* 0x000fe400078e0a0b */
[----:B------:R-:W-:-:S04]  /*1720*/  IMAD.HI.U32 R13, R7, R35, RZ ;  /* 0x00000023070d7227 */ /* 0x000fc800078e00ff */
[----:B------:R-:W-:Y:S02]  /*1730*/  IMAD.MOV R9, RZ, RZ, -R9 ;  /* 0x000000ffff097224 */ /* 0x000fe400078e0a09 */
[----:B------:R-:W-:Y:S02]  /*1740*/  IMAD.MOV R10, RZ, RZ, -R10 ;  /* 0x000000ffff0a7224 */ /* 0x000fe400078e0a0a */
[----:B------:R-:W-:Y:S02]  /*1750*/  IMAD R52, R6, R11, R52 ;  /* 0x0000000b06347224 */ /* 0x000fe400078e0234 */
[----:B------:R-:W-:Y:S02]  /*1760*/  IMAD.MOV R13, RZ, RZ, -R13 ;  /* 0x000000ffff0d7224 */ /* 0x000fe400078e0a0d */
[----:B------:R-:W-:Y:S02]  /*1770*/  @!P0 IMAD.IADD R0, R0, 0x1, -R4 ;  /* 0x0000000100008824 */ /* 0x000fe400078e0a04 */
[----:B------:R-:W-:-:S03]  /*1780*/  IMAD.HI.U32 R11, R7, R47, RZ ;  /* 0x0000002f070b7227 */ /* 0x000fc600078e00ff */
[----:B------:R-:W-:Y:S01]  /*1790*/  ISETP.GT.U32.AND P0, PT, R4, R0, PT ;  /* 0x000000000400720c */ /* 0x000fe20003f04070 */
[C---:B------:R-:W-:Y:S02]  /*17a0*/  IMAD R44, R6.reuse, R9, R44 ;  /* 0x00000009062c7224 */ /* 0x040fe400078e022c */
[----:B------:R-:W-:Y:S02]  /*17b0*/  IMAD R43, R6, R10, R43 ;  /* 0x0000000a062b7224 */ /* 0x000fe400078e022b */
[----:B------:R-:W-:-:S04]  /*17c0*/  IMAD.HI.U32 R9, R7, R39, RZ ;  /* 0x0000002707097227 */ /* 0x000fc800078e00ff */
[----:B------:R-:W-:-:S04]  /*17d0*/  IMAD.HI.U32 R10, R7, R38, RZ ;  /* 0x00000026070a7227 */ /* 0x000fc800078e00ff */
[----:B------:R-:W-:Y:S02]  /*17e0*/  IMAD R35, R6, R13, R35 ;  /* 0x0000000d06237224 */ /* 0x000fe400078e0223 */
[----:B------:R-:W-:Y:S02]  /*17f0*/  IMAD.MOV R11, RZ, RZ, -R11 ;  /* 0x000000ffff0b7224 */ /* 0x000fe400078e0a0b */
[----:B------:R-:W-:Y:S02]  /*1800*/  VIADD R13, R68, 0x2c ;  /* 0x0000002c440d7836 */ /* 0x000fe40000000000 */
[----:B------:R-:W-:Y:S02]  /*1810*/  IMAD.MOV R9, RZ, RZ, -R9 ;  /* 0x000000ffff097224 */ /* 0x000fe400078e0a09 */
[----:B------:R-:W-:Y:S01]  /*1820*/  IMAD.MOV R15, RZ, RZ, -R10 ;  /* 0x000000ffff0f7224 */ /* 0x000fe200078e0a0a */
[----:B------:R-:W-:Y:S01]  /*1830*/  IABS R26, R13 ;  /* 0x0000000d001a7213 */ /* 0x000fe20000000000 */
[----:B------:R-:W-:-:S02]  /*1840*/  IMAD R47, R6, R11, R47 ;  /* 0x0000000b062f7224 */ /* 0x000fc400078e022f */
[----:B------:R-:W-:-:S04]  /*1850*/  IMAD.HI.U32 R11, R7, R42, RZ ;  /* 0x0000002a070b7227 */ /* 0x000fc800078e00ff */
[----:B------:R-:W-:Y:S02]  /*1860*/  VIADD R19, R68, 0x28 ;  /* 0x0000002844137836 */ /* 0x000fe40000000000 */
[----:B------:R-:W-:Y:S02]  /*1870*/  IMAD R36, R6, R17, R36 ;  /* 0x0000001106247224 */ /* 0x000fe400078e0224 */
[----:B------:R-:W-:Y:S01]  /*1880*/  VIADD R18, R68, 0x29 ;  /* 0x0000002944127836 */ /* 0x000fe20000000000 */
[----:B------:R-:W-:Y:S01]  /*1890*/  STL [R1+0x7cc], R19 ;  /* 0x0007cc1301007387 */ /* 0x000fe20000100800 */
[C---:B------:R-:W-:Y:S01]  /*18a0*/  IMAD R39, R6.reuse, R9, R39 ;  /* 0x0000000906277224 */ /* 0x040fe200078e0227 */
[----:B------:R-:W-:Y:S01]  /*18b0*/  IABS R30, R19 ;  /* 0x00000013001e7213 */ /* 0x000fe20000000000 */
[----:B------:R-:W-:Y:S01]  /*18c0*/  IMAD R38, R6, R15, R38 ;  /* 0x0000000f06267224 */ /* 0x000fe200078e0226 */
[----:B------:R-:W-:Y:S01]  /*18d0*/  STL [R1+0x7b8], R18 ;  /* 0x0007b81201007387 */ /* 0x000fe20000100800 */
[----:B------:R-:W-:Y:S01]  /*18e0*/  VIADD R17, R68, 0x2a ;  /* 0x0000002a44117836 */ /* 0x000fe20000000000 */
[----:B------:R-:W-:Y:S01]  /*18f0*/  IABS R29, R18 ;  /* 0x00000012001d7213 */ /* 0x000fe20000000000 */
[----:B------:R-:W-:-:S03]  /*1900*/  IMAD.HI.U32 R9, R7, R32, RZ ;  /* 0x0000002007097227 */ /* 0x000fc600078e00ff */
[----:B------:R-:W-:Y:S01]  /*1910*/  STL [R1+0x7b4], R17 ;  /* 0x0007b41101007387 */ /* 0x000fe20000100800 */
[----:B------:R-:W-:Y:S01]  /*1920*/  VIADD R15, R68, 0x2b ;  /* 0x0000002b440f7836 */ /* 0x000fe20000000000 */
[----:B------:R-:W-:Y:S01]  /*1930*/  IABS R28, R17 ;  /* 0x00000011001c7213 */ /* 0x000fe20000000000 */
[----:B------:R-:W-:Y:S02]  /*1940*/  IMAD.MOV R11, RZ, RZ, -R11 ;  /* 0x000000ffff0b7224 */ /* 0x000fe400078e0a0b */
[----:B------:R-:W-:Y:S01]  /*1950*/  IMAD.HI.U32 R5, R7, R26, RZ ;  /* 0x0000001a07057227 */ /* 0x000fe200078e00ff */
[----:B------:R1:W-:Y:S01]  /*1960*/  STL [R1+0x7a0], R15 ;  /* 0x0007a00f01007387 */ /* 0x0003e20000100800 */
[----:B------:R-:W-:Y:S02]  /*1970*/  IABS R27, R15 ;  /* 0x0000000f001b7213 */ /* 0x000fe40000000000 */
[----:B------:R-:W-:Y:S01]  /*1980*/  IMAD.MOV R9, RZ, RZ, -R9 ;  /* 0x000000ffff097224 */ /* 0x000fe200078e0a09 */
[----:B------:R4:W-:Y:S01]  /*1990*/  STL [R1+0x79c], R13 ;  /* 0x00079c0d01007387 */ /* 0x0009e20000100800 */
[----:B------:R-:W-:-:S02]  /*19a0*/  IMAD R42, R6, R11, R42 ;  /* 0x0000000b062a7224 */ /* 0x000fc400078e022a */
[----:B------:R-:W-:-:S04]  /*19b0*/  IMAD.HI.U32 R8, R7, R31, RZ ;  /* 0x0000001f07087227 */ /* 0x000fc800078e00ff */
[----:B------:R-:W-:Y:S01]  /*19c0*/  @!P0 IMAD.IADD R0, R0, 0x1, -R4 ;  /* 0x0000000100008824 */ /* 0x000fe200078e0a04 */
[----:B------:R-:W-:Y:S01]  /*19d0*/  ISETP.NE.AND P0, PT, R2, RZ, PT ;  /* 0x000000ff0200720c */ /* 0x000fe20003f05270 */
[----:B------:R-:W-:-:S04]  /*19e0*/  IMAD.HI.U32 R11, R7, R37, RZ ;  /* 0x00000025070b7227 */ /* 0x000fc800078e00ff */
[----:B------:R-:W-:Y:S02]  /*19f0*/  IMAD.MOV R5, RZ, RZ, -R5 ;  /* 0x000000ffff057224 */ /* 0x000fe400078e0a05 */
[----:B0-----:R-:W-:Y:S02]  /*1a00*/  VIADD R4, R14, 0xfffffff7 ;  /* 0xfffffff70e047836 */ /* 0x001fe40000000000 */
[C---:B-1----:R-:W-:Y:S02]  /*1a10*/  VIADD R15, R68.reuse, 0x2d ;  /* 0x0000002d440f7836 */ /* 0x042fe40000000000 */
[----:B----4-:R-:W-:Y:S01]  /*1a20*/  VIADD R13, R68, 0x2e ;  /* 0x0000002e440d7836 */ /* 0x010fe20000000000 */
[----:B------:R-:W-:Y:S01]  /*1a30*/  ISETP.GE.U32.AND P1, PT, R4, 0x7fffff78, PT ;  /* 0x7fffff780400780c */ /* 0x000fe20003f26070 */
[----:B------:R-:W-:Y:S01]  /*1a40*/  IMAD R32, R6, R9, R32 ;  /* 0x0000000906207224 */ /* 0x000fe200078e0220 */
[----:B------:R0:W-:Y:S01]  /*1a50*/  STL [R1+0x788], R15 ;  /* 0x0007880f01007387 */ /* 0x0001e20000100800 */
[----:B------:R-:W-:Y:S01]  /*1a60*/  IMAD.HI.U32 R10, R7, R33, RZ ;  /* 0x00000021070a7227 */ /* 0x000fe200078e00ff */
[----:B------:R-:W-:-:S02]  /*1a70*/  IABS R24, R13 ;  /* 0x0000000d00187213 */ /* 0x000fc40000000000 */
[----:B------:R0:W-:Y:S01]  /*1a80*/  STL [R1+0x784], R13 ;  /* 0x0007840d01007387 */ /* 0x0001e20000100800 */
[----:B------:R-:W-:Y:S01]  /*1a90*/  IMAD.MOV R8, RZ, RZ, -R8 ;  /* 0x000000ffff087224 */ /* 0x000fe200078e0a08 */
[----:B------:R-:W-:Y:S01]  /*1aa0*/  IABS R25, R15 ;  /* 0x0000000f00197213 */ /* 0x000fe20000000000 */
[----:B------:R-:W-:-:S04]  /*1ab0*/  IMAD.HI.U32 R9, R7, R28, RZ ;  /* 0x0000001c07097227 */ /* 0x000fc800078e00ff */
[----:B------:R-:W-:Y:S02]  /*1ac0*/  IMAD.MOV R11, RZ, RZ, -R11 ;  /* 0x000000ffff0b7224 */ /* 0x000fe400078e0a0b */
[C---:B------:R-:W-:Y:S02]  /*1ad0*/  IMAD R26, R6.reuse, R5, R26 ;  /* 0x00000005061a7224 */ /* 0x040fe400078e021a */
[----:B------:R-:W1:Y:S01]  /*1ae0*/  LDC.64 R4, c[0x0][0x3a8] ;  /* 0x0000ea00ff047b82 */ /* 0x000e620000000a00 */
[----:B------:R-:W-:Y:S02]  /*1af0*/  IMAD.MOV R10, RZ, RZ, -R10 ;  /* 0x000000ffff0a7224 */ /* 0x000fe400078e0a0a */
[C---:B------:R-:W-:Y:S02]  /*1b00*/  IMAD R31, R6.reuse, R8, R31 ;  /* 0x00000008061f7224 */ /* 0x040fe400078e021f */
[----:B------:R-:W-:Y:S02]  /*1b10*/  IMAD.MOV R9, RZ, RZ, -R9 ;  /* 0x000000ffff097224 */ /* 0x000fe400078e0a09 */
[----:B------:R-:W-:-:S02]  /*1b20*/  IMAD R37, R6, R11, R37 ;  /* 0x0000000b06257224 */ /* 0x000fc400078e0225 */
[----:B------:R-:W-:-:S04]  /*1b30*/  IMAD.HI.U32 R8, R7, R27, RZ ;  /* 0x0000001b07087227 */ /* 0x000fc800078e00ff */
[----:B------:R-:W-:-:S04]  /*1b40*/  IMAD.HI.U32 R11, R7, R34, RZ ;  /* 0x00000022070b7227 */ /* 0x000fc800078e00ff */
[C---:B------:R-:W-:Y:S02]  /*1b50*/  IMAD R33, R6.reuse, R10, R33 ;  /* 0x0000000a06217224 */ /* 0x040fe400078e0221 */
[----:B------:R-:W-:Y:S02]  /*1b60*/  IMAD R28, R6, R9, R28 ;  /* 0x00000009061c7224 */ /* 0x000fe400078e021c */
[----:B------:R-:W-:-:S04]  /*1b70*/  IMAD.HI.U32 R10, R7, R29, RZ ;  /* 0x0000001d070a7227 */ /* 0x000fc800078e00ff */
[----:B------:R-:W-:Y:S02]  /*1b80*/  IMAD.MOV R8, RZ, RZ, -R8 ;  /* 0x000000ffff087224 */ /* 0x000fe400078e0a08 */
[----:B------:R-:W-:Y:S02]  /*1b90*/  VIADD R9, R14, 0xffffffff ;  /* 0xffffffff0e097836 */ /* 0x000fe40000000000 */
[----:B------:R-:W-:Y:S02]  /*1ba0*/  IMAD.MOV R11, RZ, RZ, -R11 ;  /* 0x000000ffff0b7224 */ /* 0x000fe400078e0a0b */
[----:B------:R-:W-:Y:S01]  /*1bb0*/  IMAD.MOV R10, RZ, RZ, -R10 ;  /* 0x000000ffff0a7224 */ /* 0x000fe200078e0a0a */
[----:B------:R-:W-:Y:S01]  /*1bc0*/  ISETP.GE.U32.AND P5, PT, R9, 0x7fffff80, PT ;  /* 0x7fffff800900780c */ /* 0x000fe20003fa6070 */
[C---:B------:R-:W-:Y:S02]  /*1bd0*/  IMAD R27, R6.reuse, R8, R27 ;  /* 0x00000008061b7224 */ /* 0x040fe400078e021b */
[----:B------:R-:W-:-:S02]  /*1be0*/  IMAD R34, R6, R11, R34 ;  /* 0x0000000b06227224 */ /* 0x000fc400078e0222 */
[----:B------:R-:W-:-:S04]  /*1bf0*/  IMAD.HI.U32 R8, R7, R24, RZ ;  /* 0x0000001807087227 */ /* 0x000fc800078e00ff */
[----:B------:R-:W-:-:S04]  /*1c00*/  IMAD.HI.U32 R11, R7, R30, RZ ;  /* 0x0000001e070b7227 */ /* 0x000fc800078e00ff */
[----:B------:R-:W-:-:S04]  /*1c10*/  IMAD.HI.U32 R9, R7, R25, RZ ;  /* 0x0000001907097227 */ /* 0x000fc800078e00ff */
[----:B------:R-:W-:Y:S02]  /*1c20*/  IMAD R29, R6, R10, R29 ;  /* 0x0000000a061d7224 */ /* 0x000fe400078e021d */
[----:B------:R-:W-:Y:S02]  /*1c30*/  VIADD R10, R14, 0xffffffef ;  /* 0xffffffef0e0a7836 */ /* 0x000fe40000000000 */
[----:B------:R-:W-:Y:S02]  /*1c40*/  IMAD.MOV R8, RZ, RZ, -R8 ;  /* 0x000000ffff087224 */ /* 0x000fe400078e0a08 */
[----:B------:R-:W-:Y:S01]  /*1c50*/  IMAD.MOV R11, RZ, RZ, -R11 ;  /* 0x000000ffff0b7224 */ /* 0x000fe200078e0a0b */
[----:B------:R-:W-:Y:S01]  /*1c60*/  ISETP.GE.U32.AND P4, PT, R10, 0x7fffff70, PT ;  /* 0x7fffff700a00780c */ /* 0x000fe20003f86070 */
[----:B------:R-:W-:Y:S02]  /*1c70*/  IMAD.MOV R9, RZ, RZ, -R9 ;  /* 0x000000ffff097224 */ /* 0x000fe400078e0a09 */
[----:B------:R-:W-:Y:S01]  /*1c80*/  @!P2 IMAD.MOV R0, RZ, RZ, -R0 ;  /* 0x000000ffff00a224 */ /* 0x000fe200078e0a00 */
[----:B------:R-:W-:Y:S01]  /*1c90*/  @!P0 LOP3.LUT R0, RZ, R2, RZ, 0x33, !PT ;  /* 0x00000002ff008212 */ /* 0x000fe200078e33ff */
[----:B------:R-:W-:-:S02]  /*1ca0*/  IMAD R24, R6, R8, R24 ;  /* 0x0000000806187224 */ /* 0x000fc400078e0218 */
[C---:B------:R-:W-:Y:S02]  /*1cb0*/  IMAD R30, R6.reuse, R11, R30 ;  /* 0x0000000b061e7224 */ /* 0x040fe400078e021e */
[----:B------:R-:W-:Y:S02]  /*1cc0*/  IMAD R25, R6, R9, R25 ;  /* 0x0000000906197224 */ /* 0x000fe400078e0219 */
[----:B------:R-:W-:Y:S01]  /*1cd0*/  VIADD R8, R14, 0xffffffe7 ;  /* 0xffffffe70e087836 */ /* 0x000fe20000000000 */
[----:B0123--:R-:W-:Y:S06]  /*1ce0*/  BRA.U UP0, `(.L_x_5) ;  /* 0x0000000100187547 */ /* 0x00ffec000b800000 */
[----:B------:R-:W-:Y:S01]  /*1cf0*/  ELECT P0, URZ, PT ;  /* 0x0000000000ff782f */ /* 0x000fe20003800000 */
[----:B------:R-:W-:Y:S01]  /*1d00*/  IMAD.MOV.U32 R2, RZ, RZ, 0x1 ;  /* 0x00000001ff027424 */ /* 0x000fe200078e00ff */
[----:B------:R-:W-:Y:S01]  /*1d10*/  UMOV UR6, 0x40 ;  /* 0x0000004000067882 */ /* 0x000fe20000000000 */
[----:B------:R-:W-:Y:S01]  /*1d20*/  UVIRTCOUNT.DEALLOC.SMPOOL 0x80 ;  /* 0x000000800000784c */ /* 0x000fe20000000000 */
[----:B------:R-:W-:-:S09]  /*1d30*/  ULEA UR6, UR5, UR6, 0x18 ;  /* 0x0000000605067291 */ /* 0x000fd2000f8ec0ff */
[----:B------:R0:W-:Y:S03]  /*1d40*/  @P0 STS.U8 [UR6], R2 ;  /* 0x00000002ff000988 */ /* 0x0001e60008000006 */
.L_x_5:
[----:B------:R-:W-:Y:S01]  /*1d50*/  UIADD3 UR10, UPT, UPT, UR8, UR4, URZ ;  /* 0x00000004080a7290 */ /* 0x000fe2000fffe0ff */
[----:B0-----:R-:W-:Y:S01]  /*1d60*/  IMAD R2, R0, UR16, RZ ;  /* 0x0000001000027c24 */ /* 0x001fe2000f8e02ff */
[----:B------:R-:W-:Y:S01]  /*1d70*/  VOTEU.ALL UP1, P3 ;  /* 0x0000000000ff7886 */ /* 0x000fe20001820000 */
[----:B------:R-:W-:Y:S01]  /*1d80*/  UIADD3 UR6, UPT, UPT, UR9, 0xc000, URZ ;  /* 0x0000c00009067890 */ /* 0x000fe2000fffe0ff */
[----:B------:R-:W-:Y:S01]  /*1d90*/  ISETP.GE.U32.AND P0, PT, R8, 0x7fffff68, PT ;  /* 0x7fffff680800780c */ /* 0x000fe20003f06070 */
[----:B------:R-:W-:Y:S01]  /*1da0*/  VOTEU.ALL UP2, P3 ;  /* 0x0000000000ff7886 */ /* 0x000fe20001840000 */
[----:B------:R-:W-:Y:S01]  /*1db0*/  IADD3 R0, P6, PT, R2, UR12, RZ ;  /* 0x0000000c02007c10 */ /* 0x000fe2000ffde0ff */
[----:B------:R-:W-:Y:S01]  /*1dc0*/  VIADD R8, R14, 0xffffffdf ;  /* 0xffffffdf0e087836 */ /* 0x000fe20000000000 */
[----:B------:R-:W-:-:S04]  /*1dd0*/  @!UP1 UIADD3 UR4, UPT, UPT, -UR7, 0x100000, URZ ;  /* 0x0010000007049890 */ /* 0x000fc8000fffe1ff */
[----:B------:R-:W-:Y:S02]  /*1de0*/  @!UP1 USHF.L.U32 UR5, UR4, 0xb, URZ ;  /* 0x0000000b04059899 */ /* 0x000fe400080006ff */
[----:B------:R-:W-:Y:S01]  /*1df0*/  @!UP1 USHF.L.U32 UR4, UR4, 0x1, URZ ;  /* 0x0000000104049899 */ /* 0x000fe200080006ff */
[----:B------:R-:W-:Y:S01]  /*1e00*/  STTM.x64 tmem[UR10], RZ ;  /* 0x000000ff000079ed */ /* 0x000fe2000834000a */
[----:B------:R-:W0:Y:S02]  /*1e10*/  FENCE.VIEW.ASYNC.T ;  /* 0x00000000000073c6 */ /* 0x000e240000000200 */
[----:B0-----:R-:W-:Y:S01]  /*1e20*/  BAR.SYNC.DEFER_BLOCKING 0x0 ;  /* 0x0000000000007b1d */ /* 0x001fe20000010000 */
[----:B------:R-:W-:Y:S01]  /*1e30*/  LEA.HI.X.SX32 R2, R2, UR13, 0x1, P6 ;  /* 0x0000000d02027c11 */ /* 0x000fe2000b0f0eff */
[----:B------:R-:W-:Y:S01]  /*1e40*/  IMAD.SHL.U32 R10, R4, 0x8, RZ ;  /* 0x00000008040a7824 */ /* 0x000fe200078e00ff */
[----:B------:R-:W-:Y:S01]  /*1e50*/  ISETP.GE.U32.AND P2, PT, R8, 0x7fffff60, PT ;  /* 0x7fffff600800780c */ /* 0x000fe20003f46070 */
[----:B------:R-:W-:-:S02]  /*1e60*/  @!P5 IMAD.MOV.U32 R8, RZ, RZ, R0 ;  /* 0x000000ffff08d224 */ /* 0x000fc400078e0000 */
[----:B------:R-:W-:Y:S01]  /*1e70*/  @!P5 IMAD.MOV.U32 R9, RZ, RZ, R2 ;  /* 0x000000ffff09d224 */ /* 0x000fe200078e0002 */
[----:B------:R0:W-:Y:S01]  /*1e80*/  STL [R1+0x9dc], R91 ;  /* 0x0009dc5b01007387 */ /* 0x0001e20000100800 */
[----:B------:R-:W-:Y:S01]  /*1e90*/  PRMT R12, RZ, 0x7610, R12 ;  /* 0x00007610ff0c7816 */ /* 0x000fe2000000000c */
[----:B------:R-:W-:Y:S01]  /*1ea0*/  VIADD R11, R14, 0xffffffd7 ;  /* 0xffffffd70e0b7836 */ /* 0x000fe20000000000 */
[----:B------:R-:W-:Y:S01]  /*1eb0*/  PRMT R86, RZ, 0x7610, R86 ;  /* 0x00007610ff567816 */ /* 0x000fe20000000056 */
[----:B------:R-:W-:Y:S01]  /*1ec0*/  STL [R1+0x9d8], R89 ;  /* 0x0009d85901007387 */ /* 0x000fe20000100800 */
[----:B------:R-:W-:Y:S01]  /*1ed0*/  PRMT R84, RZ, 0x7610, R84 ;  /* 0x00007610ff547816 */ /* 0x000fe20000000054 */
[----:B------:R-:W1:Y:S02]  /*1ee0*/  LDCU UR13, c[0x0][0x3b0] ;  /* 0x00007600ff0d77ac */ /* 0x000e640008000800 */
[----:B------:R-:W-:Y:S01]  /*1ef0*/  STL [R1+0x9d4], R90 ;  /* 0x0009d45a01007387 */ /* 0x000fe20000100800 */
[----:B0-----:R-:W-:Y:S01]  /*1f00*/  PRMT R91, RZ, 0x7610, R91 ;  /* 0x00007610ff5b7816 */ /* 0x001fe2000000005b */
[----:B------:R-:W0:Y:S02]  /*1f10*/  LDCU UR20, c[0x0][0x3b0] ;  /* 0x00007600ff1477ac */ /* 0x000e240008000800 */
[----:B------:R2:W-:Y:S01]  /*1f20*/  STL [R1+0x9d0], R88 ;  /* 0x0009d05801007387 */ /* 0x0005e20000100800 */
[----:B------:R-:W-:-:S02]  /*1f30*/  PRMT R82, RZ, 0x7610, R82 ;  /* 0x00007610ff527816 */ /* 0x000fc40000000052 */
[----:B------:R-:W-:Y:S01]  /*1f40*/  PRMT R73, RZ, 0x7610, R73 ;  /* 0x00007610ff497816 */ /* 0x000fe20000000049 */
[----:B------:R-:W3:Y:S02]  /*1f50*/  FENCE.VIEW.ASYNC.S ;  /* 0x00000000000073c6 */ /* 0x000ee40000000000 */
[----:B---3--:R3:W4:Y:S02]  /*1f60*/  @!UP2 SYNCS.EXCH.64 URZ, [UR6], UR4 ;  /* 0x0000000406ffa5b2 */ /* 0x0087240008000100 */
[----:B----4-:R-:W-:Y:S01]  /*1f70*/  BAR.SYNC.DEFER_BLOCKING 0x0 ;  /* 0x0000000000007b1d */ /* 0x010fe20000010000 */
[----:B------:R-:W-:Y:S02]  /*1f80*/  PRMT R72, RZ, 0x7610, R72 ;  /* 0x00007610ff487816 */ /* 0x000fe40000000048 */
[----:B------:R-:W-:Y:S02]  /*1f90*/  PRMT R23, RZ, 0x7610, R23 ;  /* 0x00007610ff177816 */ /* 0x000fe40000000017 */
[----:B------:R-:W-:Y:S01]  /*1fa0*/  PRMT R22, RZ, 0x7610, R22 ;  /* 0x00007610ff167816 */ /* 0x000fe20000000016 */
[----:B------:R-:W4:Y:S01]  /*1fb0*/  LDCU UR23, c[0x0][0x3b0] ;  /* 0x00007600ff1777ac */ /* 0x000f220008000800 */
[----:B------:R-:W-:Y:S01]  /*1fc0*/  STL [R1+0x9cc], R87 ;  /* 0x0009cc5701007387 */ /* 0x000fe20000100800 */
[----:B------:R-:W-:Y:S01]  /*1fd0*/  PRMT R21, RZ, 0x7610, R21 ;  /* 0x00007610ff157816 */ /* 0x000fe20000000015 */
[----:B------:R-:W0:Y:S02]  /*1fe0*/  LDCU UR26, c[0x0][0x3b0] ;  /* 0x00007600ff1a77ac */ /* 0x000e240008000800 */
        /* <DEDUP_REMOVED lines=9> */
[----:B------:R0:W3:Y:S01]  /*2080*/  @!P5 LDG.E.U8 R91, desc[UR18][R8.64] ;  /* 0x00000012085bd981 */ /* 0x0000e2000c1e1100 */
        /* <DEDUP_REMOVED lines=18> */
[----:B------:R-:W0:Y:S03]  /*21b0*/  LDCU UR25, c[0x0][0x3b0] ;  /* 0x00007600ff1977ac */ /* 0x000e260008000800 */
        /* <DEDUP_REMOVED lines=64> */
[----:B------:R-:W-:Y:S04]  /*25c0*/  STL [R1+0x924], R41 ;  /* 0x0009242901007387 */ /* 0x000fe80000100800 */
        /* <DEDUP_REMOVED lines=11> */
[----:B------:R-:W-:Y:S01]  /*2680*/  STL [R1+0x8f4], R29 ;  /* 0x0008f41d01007387 */ /* 0x000fe20000100800 */
[----:B0-----:R-:W-:-:S03]  /*2690*/  IADD3 R9, P6, PT, R10, R0, RZ ;  /* 0x000000000a097210 */ /* 0x001fc60007fde0ff */
[----:B------:R-:W-:Y:S04]  /*26a0*/  STL [R1+0x8f0], R28 ;  /* 0x0008f01c01007387 */ /* 0x000fe80000100800 */
[----:B------:R-:W-:Y:S04]  /*26b0*/  STL [R1+0x8ec], R27 ;  /* 0x0008ec1b01007387 */ /* 0x000fe80000100800 */
[----:B------:R-:W-:Y:S01]  /*26c0*/  STL [R1+0x8e8], R26 ;  /* 0x0008e81a01007387 */ /* 0x000fe20000100800 */
[----:B------:R-:W-:-:S03]  /*26d0*/  IMAD.SHL.U32 R8, R4, 0x10, RZ ;  /* 0x0000001004087824 */ /* 0x000fc600078e00ff */
[----:B------:R-:W-:Y:S04]  /*26e0*/  STL [R1+0x8e4], R25 ;  /* 0x0008e41901007387 */ /* 0x000fe80000100800 */
[----:B------:R-:W-:Y:S04]  /*26f0*/  STL [R1+0x8e0], R24 ;  /* 0x0008e01801007387 */ /* 0x000fe80000100800 */
[----:B------:R-:W-:Y:S04]  /*2700*/  STL [R1+0x8dc], R74 ;  /* 0x0008dc4a01007387 */ /* 0x000fe80000100800 */
[----:B------:R-:W-:Y:S04]  /*2710*/  STL [R1+0x888], R3 ;  /* 0x0008880301007387 */ /* 0x000fe80000100800 */
[----:B------:R-:W-:Y:S04]  /*2720*/  STL [R1+0x884], R5 ;  /* 0x0008840501007387 */ /* 0x000fe80000100800 */
[----:B------:R-:W-:Y:S01]  /*2730*/  STL [R1+0x74], R9 ;  /* 0x0000740901007387 */ /* 0x000fe20000100800 */
[----:B--2---:R-:W-:-:S03]  /*2740*/  PRMT R88, RZ, 0x7610, R88 ;  /* 0x00007610ff587816 */ /* 0x004fc60000000058 */
[----:B---3--:R0:W-:Y:S02]  /*2750*/  STL [R1+0x1a8], R91 ;  /* 0x0001a85b01007387 */ /* 0x0081e40000100800 */
[----:B0-----:R-:W-:Y:S02]  /*2760*/  LEA.HI.X.SX32 R91, R10, R2, 0x1, P6 ;  /* 0x000000020a5b7211 */ /* 0x001fe400030f0eff */
[----:B------:R-:W-:-:S04]  /*2770*/  IADD3 R90, P6, PT, R8, R0, RZ ;  /* 0x00000000085a7210 */ /* 0x000fc80007fde0ff */
[----:B------:R-:W-:Y:S01]  /*2780*/  LEA.HI.X.SX32 R89, R8, R2, 0x1, P6 ;  /* 0x0000000208597211 */ /* 0x000fe200030f0eff */
[----:B------:R-:W-:Y:S02]  /*2790*/  @!P1 IMAD.MOV.U32 R8, RZ, RZ, R9 ;  /* 0x000000ffff089224 */ /* 0x000fe400078e0009 */
[----:B------:R-:W-:-:S05]  /*27a0*/  @!P1 IMAD.MOV.U32 R9, RZ, RZ, R91 ;  /* 0x000000ffff099224 */ /* 0x000fca00078e005b */
[----:B------:R0:W2:Y:S02]  /*27b0*/  @!P1 LDG.E.U8 R12, desc[UR18][R8.64] ;  /* 0x00000012080c9981 */ /* 0x0000a4000c1e1100 */
[----:B0-----:R-:W-:Y:S02]  /*27c0*/  @!P4 IMAD.MOV.U32 R8, RZ, RZ, R90 ;  /* 0x000000ffff08c224 */ /* 0x001fe400078e005a */
[----:B------:R-:W-:-:S05]  /*27d0*/  @!P4 IMAD.MOV.U32 R9, RZ, RZ, R89 ;  /* 0x000000ffff09c224 */ /* 0x000fca00078e0059 */
[----:B------:R0:W3:Y:S01]  /*27e0*/  @!P4 LDG.E.U8 R88, desc[UR18][R8.64] ;  /* 0x000000120858c981 */ /* 0x0000e2000c1e1100 */
[----:B------:R-:W-:Y:S01]  /*27f0*/  ISETP.GE.U32.AND P5, PT, R11, 0x7fffff58, PT ;  /* 0x7fffff580b00780c */ /* 0x000fe20003fa6070 */
[----:B------:R-:W-:Y:S02]  /*2800*/  IMAD R11, R4, 0x18, RZ ;  /* 0x00000018040b7824 */ /* 0x000fe400078e02ff */
[----:B------:R0:W-:Y:S04]  /*2810*/  STL [R1+0x64], R91 ;  /* 0x0000645b01007387 */ /* 0x0001e80000100800 */
[----:B------:R-:W-:Y:S04]  /*2820*/  STL [R1+0x108], R90 ;  /* 0x0001085a01007387 */ /* 0x000fe80000100800 */
[----:B0-----:R-:W4:Y:S04]  /*2830*/  LDL.LU R91, [R1+0x9dc] ;  /* 0x0009dc00015b7983 */ /* 0x001f280000300800 */
[----:B------:R0:W-:Y:S01]  /*2840*/  STL [R1+0x104], R89 ;  /* 0x0001045901007387 */ /* 0x0001e20000100800 */
[----:B------:R-:W-:-:S05]  /*2850*/  VIADD R8, R14, 0xffffffc7 ;  /* 0xffffffc70e087836 */ /* 0x000fca0000000000 */
[----:B------:R-:W-:Y:S01]  /*2860*/  ISETP.GE.U32.AND P4, PT, R8, 0x7fffff48, PT ;  /* 0x7fffff480800780c */ /* 0x000fe20003f86070 */
[----:B------:R-:W-:Y:S01]  /*2870*/  VIADD R10, R14, 0xffffffcf ;  /* 0xffffffcf0e0a7836 */ /* 0x000fe20000000000 */
[----:B------:R-:W-:-:S04]  /*2880*/  PRMT R83, RZ, 0x7610, R83 ;  /* 0x00007610ff537816 */ /* 0x000fc80000000053 */
[----:B------:R-:W-:Y:S01]  /*2890*/  ISETP.GE.U32.AND P1, PT, R10, 0x7fffff50, PT ;  /* 0x7fffff500a00780c */ /* 0x000fe20003f26070 */
[----:B------:R-:W-:Y:S01]  /*28a0*/  IMAD.SHL.U32 R10, R4, 0x20, RZ ;  /* 0x00000020040a7824 */ /* 0x000fe200078e00ff */
[----:B------:R-:W-:Y:S01]  /*28b0*/  PRMT R85, RZ, 0x7610, R85 ;  /* 0x00007610ff557816 */ /* 0x000fe20000000055 */
[----:B--2---:R2:W-:Y:S04]  /*28c0*/  STL [R1+0x280], R12 ;  /* 0x0002800c01007387 */ /* 0x0045e80000100800 */
[----:B0-----:R-:W4:Y:S04]  /*28d0*/  LDL.LU R89, [R1+0x9d8] ;  /* 0x0009d80001597983 */ /* 0x001f280000300800 */
[----:B------:R-:W4:Y:S01]  /*28e0*/  LDL.LU R90, [R1+0x9d4] ;  /* 0x0009d400015a7983 */ /* 0x000f220000300800 */
[----:B--2---:R-:W-:-:S04]  /*28f0*/  IADD3 R12, P6, PT, R11, R0, RZ ;  /* 0x000000000b0c7210 */ /* 0x004fc80007fde0ff */
[----:B------:R-:W-:Y:S01]  /*2900*/  LEA.HI.X.SX32 R11, R11, R2, 0x1, P6 ;  /* 0x000000020b0b7211 */ /* 0x000fe200030f0eff */
[----:B------:R-:W-:-:S04]  /*2910*/  IMAD.MOV.U32 R9, RZ, RZ, R12 ;  /* 0x000000ffff097224 */ /* 0x000fc800078e000c */
[----:B------:R-:W-:-:S05]  /*2920*/  IMAD.MOV.U32 R8, RZ, RZ, R11 ;  /* 0x000000ffff087224 */ /* 0x000fca00078e000b */
[-C--:B------:R-:W-:Y:S01]  /*2930*/  @!P0 LOP3.LUT R9, R9, R8.reuse, RZ, 0x3c, !PT ;  /* 0x0000000809098212 */ /* 0x080fe200078e3cff */
[----:B---3--:R0:W-:Y:S03]  /*2940*/  STL [R1+0x1bc], R88 ;  /* 0x0001bc5801007387 */ /* 0x0081e60000100800 */
[----:B------:R-:W-:-:S04]  /*2950*/  @!P0 LOP3.LUT R8, R9, R8, RZ, 0x3c, !PT ;  /* 0x0000000809088212 */ /* 0x000fc800078e3cff */
[----:B------:R-:W-:Y:S01]  /*2960*/  @!P0 LOP3.LUT R9, R9, R8, RZ, 0x3c, !PT ;  /* 0x0000000809098212 */ /* 0x000fe200078e3cff */
[----:B0-----:R-:W2:Y:S04]  /*2970*/  LDL.LU R88, [R1+0x9d0] ;  /* 0x0009d00001587983 */ /* 0x001ea80000300800 */
[----:B------:R0:W-:Y:S04]  /*2980*/  STL [R1+0x3d8], R12 ;  /* 0x0003d80c01007387 */ /* 0x0001e80000100800 */
[----:B------:R3:W2:Y:S01]  /*2990*/  @!P0 LDG.E.U8 R83, desc[UR18][R8.64] ;  /* 0x0000001208538981 */ /* 0x0006a2000c1e1100 */
[----:B0-----:R-:W-:-:S04]  /*29a0*/  IADD3 R12, P6, PT, R10, R0, RZ ;  /* 0x000000000a0c7210 */ /* 0x001fc80007fde0ff */
[----:B---3--:R-:W-:Y:S01]  /*29b0*/  LEA.HI.X.SX32 R8, R10, R2, 0x1, P6 ;  /* 0x000000020a087211 */ /* 0x008fe200030f0eff */
[----:B------:R-:W-:Y:S01]  /*29c0*/  IMAD.MOV.U32 R9, RZ, RZ, R12 ;  /* 0x000000ffff097224 */ /* 0x000fe200078e000c */
[----:B------:R-:W-:Y:S04]  /*29d0*/  STL [R1+0x154], R11 ;  /* 0x0001540b01007387 */ /* 0x000fe80000100800 */
[-C--:B------:R-:W-:Y:S01]  /*29e0*/  @!P2 LOP3.LUT R9, R9, R8.reuse, RZ, 0x3c, !PT ;  /* 0x000000080909a212 */ /* 0x080fe200078e3cff */
[----:B------:R-:W-:Y:S04]  /*29f0*/  STL [R1+0x410], R12 ;  /* 0x0004100c01007387 */ /* 0x000fe80000100800 */
[----:B------:R0:W-:Y:S02]  /*2a00*/  STL [R1+0x40c], R8 ;  /* 0x00040c0801007387 */ /* 0x0001e40000100800 */
[----:B0-----:R-:W-:-:S04]  /*2a10*/  @!P2 LOP3.LUT R8, R9, R8, RZ, 0x3c, !PT ;  /* 0x000000080908a212 */ /* 0x001fc800078e3cff */
[----:B------:R-:W-:-:S05]  /*2a20*/  @!P2 LOP3.LUT R9, R9, R8, RZ, 0x3c, !PT ;  /* 0x000000080909a212 */ /* 0x000fca00078e3cff */
[----:B------:R0:W3:Y:S01]  /*2a30*/  @!P2 LDG.E.U8 R85, desc[UR18][R8.64] ;  /* 0x000000120855a981 */ /* 0x0000e2000c1e1100 */
[----:B------:R-:W-:-:S05]  /*2a40*/  VIADD R11, R14, 0xffffffbf ;  /* 0xffffffbf0e0b7836 */ /* 0x000fca0000000000 */
[----:B------:R-:W-:Y:S01]  /*2a50*/  ISETP.GE.U32.AND P0, PT, R11, 0x7fffff40, PT ;  /* 0x7fffff400b00780c */ /* 0x000fe20003f06070 */
[C---:B------:R-:W-:Y:S02]  /*2a60*/  IMAD R11, R4.reuse, 0x28, RZ ;  /* 0x00000028040b7824 */ /* 0x040fe400078e02ff */
[----:B------:R-:W-:Y:S01]  /*2a70*/  IMAD R10, R4, 0x30, RZ ;  /* 0x00000030040a7824 */ /* 0x000fe200078e02ff */
[----:B------:R-:W-:Y:S02]  /*2a80*/  PRMT R87, RZ, 0x7610, R87 ;  /* 0x00007610ff577816 */ /* 0x000fe40000000057 */
[----:B------:R-:W-:Y:S01]  /*2a90*/  PRMT R81, RZ, 0x7610, R81 ;  /* 0x00007610ff517816 */ /* 0x000fe20000000051 */
[----:B--2---:R2:W-:Y:S02]  /*2aa0*/  STL [R1+0x1b8], R83 ;  /* 0x0001b85301007387 */ /* 0x0045e40000100800 */
[----:B--2---:R-:W-:-:S04]  /*2ab0*/  IADD3 R83, P6, PT, R11, R0, RZ ;  /* 0x000000000b537210 */ /* 0x004fc80007fde0ff */
[----:B0-----:R-:W-:Y:S01]  /*2ac0*/  LEA.HI.X.SX32 R8, R11, R2, 0x1, P6 ;  /* 0x000000020b087211 */ /* 0x001fe200030f0eff */
[----:B------:R-:W-:Y:S01]  /*2ad0*/  IMAD.MOV.U32 R9, RZ, RZ, R83 ;  /* 0x000000ffff097224 */ /* 0x000fe200078e0053 */
[----:B------:R0:W-:Y:S04]  /*2ae0*/  STL [R1+0x448], R83 ;  /* 0x0004485301007387 */ /* 0x0001e80000100800 */
[----:B------:R-:W-:Y:S01]  /*2af0*/  @!P5 LOP3.LUT R9, R9, R8, RZ, 0x3c, !PT ;  /* 0x000000080909d212 */ /* 0x000fe200078e3cff */
[----:B------:R2:W-:Y:S01]  /*2b00*/  STL [R1+0x444], R8 ;  /* 0x0004440801007387 */ /* 0x0005e20000100800 */
[----:B0-----:R-:W-:Y:S02]  /*2b10*/  IADD3 R83, P6, PT, R10, R0, RZ ;  /* 0x000000000a537210 */ /* 0x001fe40007fde0ff */
[----:B--2---:R-:W-:-:S03]  /*2b20*/  @!P5 LOP3.LUT R8, R9, R8, RZ, 0x3c, !PT ;  /* 0x000000080908d212 */ /* 0x004fc600078e3cff */
[----:B------:R-:W-:Y:S01]  /*2b30*/  STL [R1+0x480], R83 ;  /* 0x0004805301007387 */ /* 0x000fe20000100800 */
[----:B------:R-:W-:-:S03]  /*2b40*/  @!P5 LOP3.LUT R9, R9, R8, RZ, 0x3c, !PT ;  /* 0x000000080909d212 */ /* 0x000fc600078e3cff */
[----:B---3--:R0:W-:Y:S04]  /*2b50*/  STL [R1+0x27c], R85 ;  /* 0x00027c5501007387 */ /* 0x0081e80000100800 */
[----:B------:R2:W3:Y:S01]  /*2b60*/  @!P5 LDG.E.U8 R87, desc[UR18][R8.64] ;  /* 0x000000120857d981 */ /* 0x0004e2000c1e1100 */
[----:B0-----:R-:W-:Y:S01]  /*2b70*/  LEA.HI.X.SX32 R85, R10, R2, 0x1, P6 ;  /* 0x000000020a557211 */ /* 0x001fe200030f0eff */
[----:B--2---:R-:W-:-:S04]  /*2b80*/  @!P1 IMAD.MOV.U32 R8, RZ, RZ, R83 ;  /* 0x000000ffff089224 */ /* 0x004fc800078e0053 */
[----:B------:R-:W-:-:S05]  /*2b90*/  @!P1 IMAD.MOV.U32 R9, RZ, RZ, R85 ;  /* 0x000000ffff099224 */ /* 0x000fca00078e0055 */
[----:B------:R0:W2:Y:S01]  /*2ba0*/  @!P1 LDG.E.U8 R81, desc[UR18][R8.64] ;  /* 0x0000001208519981 */ /* 0x0000a2000c1e1100 */
[----:B------:R-:W-:-:S05]  /*2bb0*/  IMAD R11, R4, 0x38, RZ ;  /* 0x00000038040b7824 */ /* 0x000fca00078e02ff */
[----:B------:R-:W-:Y:S01]  /*2bc0*/  IADD3 R10, P6, PT, R11, R0, RZ ;  /* 0x000000000b0a7210 */ /* 0x000fe20007fde0ff */
[----:B0-----:R-:W-:-:S03]  /*2bd0*/  VIADD R8, R14, 0xffffffa7 ;  /* 0xffffffa70e087836 */ /* 0x001fc60000000000 */
[----:B------:R-:W-:Y:S01]  /*2be0*/  LEA.HI.X.SX32 R11, R11, R2, 0x1, P6 ;  /* 0x000000020b0b7211 */ /* 0x000fe200030f0eff */
[----:B------:R-:W-:Y:S01]  /*2bf0*/  IMAD.MOV.U32 R9, RZ, RZ, R10 ;  /* 0x000000ffff097224 */ /* 0x000fe200078e000a */
[----:B------:R-:W-:-:S03]  /*2c00*/  ISETP.GE.U32.AND P1, PT, R8, 0x7fffff28, PT ;  /* 0x7fffff280800780c */ /* 0x000fc60003f26070 */
[----:B------:R-:W-:Y:S02]  /*2c10*/  IMAD.MOV.U32 R8, RZ, RZ, R11 ;  /* 0x000000ffff087224 */ /* 0x000fe400078e000b */
[----:B------:R-:W-:-:S03]  /*2c20*/  VIADD R12, R14, 0xffffffb7 ;  /* 0xffffffb70e0c7836 */ /* 0x000fc60000000000 */
[-C--:B------:R-:W-:Y:S02]  /*2c30*/  @!P4 LOP3.LUT R9, R9, R8.reuse, RZ, 0x3c, !PT ;  /* 0x000000080909c212 */ /* 0x080fe400078e3cff */
[----:B------:R-:W-:Y:S01]  /*2c40*/  ISETP.GE.U32.AND P2, PT, R12, 0x7fffff38, PT ;  /* 0x7fffff380c00780c */ /* 0x000fe20003f46070 */
[----:B------:R-:W-:Y:S01]  /*2c50*/  VIADD R12, R14, 0xffffffaf ;  /* 0xffffffaf0e0c7836 */ /* 0x000fe20000000000 */
[C---:B------:R-:W-:Y:S02]  /*2c60*/  @!P4 LOP3.LUT R8, R9.reuse, R8, RZ, 0x3c, !PT ;  /* 0x000000080908c212 */ /* 0x040fe400078e3cff */
[----:B------:R-:W-:Y:S02]  /*2c70*/  PRMT R78, RZ, 0x7610, R78 ;  /* 0x00007610ff4e7816 */ /* 0x000fe4000000004e */
[----:B------:R-:W-:Y:S02]  /*2c80*/  ISETP.GE.U32.AND P5, PT, R12, 0x7fffff30, PT ;  /* 0x7fffff300c00780c */ /* 0x000fe40003fa6070 */
[----:B------:R-:W-:-:S05]  /*2c90*/  @!P4 LOP3.LUT R9, R9, R8, RZ, 0x3c, !PT ;  /* 0x000000080909c212 */ /* 0x000fca00078e3cff */
[----:B------:R0:W4:Y:S01]  /*2ca0*/  @!P4 LDG.E.U8 R78, desc[UR18][R8.64] ;  /* 0x00000012084ec981 */ /* 0x000122000c1e1100 */
[----:B------:R-:W-:-:S03]  /*2cb0*/  PRMT R79, RZ, 0x7610, R79 ;  /* 0x00007610ff4f7816 */ /* 0x000fc6000000004f */
[----:B---3--:R3:W-:Y:S04]  /*2cc0*/  STL [R1+0x1cc], R87 ;  /* 0x0001cc5701007387 */ /* 0x0087e80000100800 */
[----:B---3--:R-:W3:Y:S04]  /*2cd0*/  LDL.LU R87, [R1+0x9cc] ;  /* 0x0009cc0001577983 */ /* 0x008ee80000300800 */
[----:B------:R0:W-:Y:S04]  /*2ce0*/  STL [R1+0x47c], R85 ;  /* 0x00047c5501007387 */ /* 0x0001e80000100800 */
[----:B0-----:R-:W3:Y:S04]  /*2cf0*/  LDL.LU R85, [R1+0x9c8] ;  /* 0x0009c80001557983 */ /* 0x001ee80000300800 */
[----:B------:R-:W3:Y:S04]  /*2d00*/  LDL.LU R83, [R1+0x9c4] ;  /* 0x0009c40001537983 */ /* 0x000ee80000300800 */
[----:B--2---:R0:W-:Y:S04]  /*2d10*/  STL [R1+0x1c8], R81 ;  /* 0x0001c85101007387 */ /* 0x0041e80000100800 */
[----:B0-----:R-:W2:Y:S04]  /*2d20*/  LDL.LU R81, [R1+0x9c0] ;  /* 0x0009c00001517983 */ /* 0x001ea80000300800 */
[----:B------:R0:W-:Y:S02]  /*2d30*/  STL [R1+0x4c0], R10 ;  /* 0x0004c00a01007387 */ /* 0x0001e40000100800 */
[----:B0-----:R-:W-:-:S05]  /*2d40*/  IMAD.SHL.U32 R10, R4, 0x40, RZ ;  /* 0x00000040040a7824 */ /* 0x001fca00078e00ff */
[----:B------:R-:W-:-:S04]  /*2d50*/  IADD3 R12, P6, PT, R10, R0, RZ ;  /* 0x000000000a0c7210 */ /* 0x000fc80007fde0ff */
[----:B------:R-:W-:Y:S01]  /*2d60*/  LEA.HI.X.SX32 R8, R10, R2, 0x1, P6 ;  /* 0x000000020a087211 */ /* 0x000fe200030f0eff */
[----:B------:R-:W-:Y:S01]  /*2d70*/  IMAD.MOV.U32 R9, RZ, RZ, R12 ;  /* 0x000000ffff097224 */ /* 0x000fe200078e000c */
[----:B------:R-:W-:Y:S04]  /*2d80*/  STL [R1+0x4bc], R11 ;  /* 0x0004bc0b01007387 */ /* 0x000fe80000100800 */
[-C--:B------:R-:W-:Y:S01]  /*2d90*/  @!P0 LOP3.LUT R9, R9, R8.reuse, RZ, 0x3c, !PT ;  /* 0x0000000809098212 */ /* 0x080fe200078e3cff */
[----:B------:R-:W-:Y:S04]  /*2da0*/  STL [R1+0x4f8], R12 ;  /* 0x0004f80c01007387 */ /* 0x000fe80000100800 */
[----:B------:R0:W-:Y:S02]  /*2db0*/  STL [R1+0x4f4], R8 ;  /* 0x0004f40801007387 */ /* 0x0001e40000100800 */
[----:B0-----:R-:W-:-:S04]  /*2dc0*/  @!P0 LOP3.LUT R8, R9, R8, RZ, 0x3c, !PT ;  /* 0x0000000809088212 */ /* 0x001fc800078e3cff */
[----:B------:R-:W-:-:S05]  /*2dd0*/  @!P0 LOP3.LUT R9, R9, R8, RZ, 0x3c, !PT ;  /* 0x0000000809098212 */ /* 0x000fca00078e3cff */
[----:B------:R0:W2:Y:S01]  /*2de0*/  @!P0 LDG.E.U8 R79, desc[UR18][R8.64] ;  /* 0x00000012084f8981 */ /* 0x0000a2000c1e1100 */
[----:B------:R-:W-:-:S05]  /*2df0*/  VIADD R11, R14, 0xffffff9f ;  /* 0xffffff9f0e0b7836 */ /* 0x000fca0000000000 */
[----:B------:R-:W-:Y:S01]  /*2e00*/  ISETP.GE.U32.AND P4, PT, R11, 0x7fffff20, PT ;  /* 0x7fffff200b00780c */ /* 0x000fe20003f86070 */
[C---:B------:R-:W-:Y:S01]  /*2e10*/  IMAD R11, R4.reuse, 0x48, RZ ;  /* 0x00000048040b7824 */ /* 0x040fe200078e02ff */
[----:B----4-:R4:W-:Y:S01]  /*2e20*/  STL [R1+0x274], R78 ;  /* 0x0002744e01007387 */ /* 0x0109e20000100800 */
[----:B------:R-:W-:-:S03]  /*2e30*/  IMAD R10, R4, 0x50, RZ ;  /* 0x00000050040a7824 */ /* 0x000fc600078e02ff */
[----:B----4-:R-:W-:-:S04]  /*2e40*/  IADD3 R78, P6, PT, R11, R0, RZ ;  /* 0x000000000b4e7210 */ /* 0x010fc80007fde0ff */
[----:B0-----:R-:W-:Y:S01]  /*2e50*/  LEA.HI.X.SX32 R8, R11, R2, 0x1, P6 ;  /* 0x000000020b087211 */ /* 0x001fe200030f0eff */
[----:B------:R-:W-:Y:S01]  /*2e60*/  IMAD.MOV.U32 R9, RZ, RZ, R78 ;  /* 0x000000ffff097224 */ /* 0x000fe200078e004e */
[----:B------:R0:W-:Y:S04]  /*2e70*/  STL [R1+0x530], R78 ;  /* 0x0005304e01007387 */ /* 0x0001e80000100800 */
[----:B------:R-:W-:Y:S01]  /*2e80*/  @!P2 LOP3.LUT R9, R9, R8, RZ, 0x3c, !PT ;  /* 0x000000080909a212 */ /* 0x000fe200078e3cff */
[----:B------:R4:W-:Y:S01]  /*2e90*/  STL [R1+0x52c], R8 ;  /* 0x00052c0801007387 */ /* 0x0009e20000100800 */
[----:B0-----:R-:W-:Y:S02]  /*2ea0*/  IADD3 R78, P6, PT, R10, R0, RZ ;  /* 0x000000000a4e7210 */ /* 0x001fe40007fde0ff */
[----:B------:R-:W-:-:S02]  /*2eb0*/  PRMT R80, RZ, 0x7610, R80 ;  /* 0x00007610ff507816 */ /* 0x000fc40000000050 */
[C---:B----4-:R-:W-:Y:S01]  /*2ec0*/  @!P2 LOP3.LUT R8, R9.reuse, R8, RZ, 0x3c, !PT ;  /* 0x000000080908a212 */ /* 0x050fe200078e3cff */
[----:B------:R-:W-:Y:S03]  /*2ed0*/  STL [R1+0x568], R78 ;  /* 0x0005684e01007387 */ /* 0x000fe60000100800 */
[----:B------:R-:W-:Y:S02]  /*2ee0*/  @!P2 LOP3.LUT R9, R9, R8, RZ, 0x3c, !PT ;  /* 0x000000080909a212 */ /* 0x000fe400078e3cff */
[----:B------:R-:W-:-:S03]  /*2ef0*/  PRMT R77, RZ, 0x7610, R77 ;  /* 0x00007610ff4d7816 */ /* 0x000fc6000000004d */
[----:B------:R0:W4:Y:S02]  /*2f00*/  @!P2 LDG.E.U8 R80, desc[UR18][R8.64] ;  /* 0x000000120850a981 */ /* 0x000124000c1e1100 */
[----:B0-----:R-:W-:Y:S02]  /*2f10*/  @!P5 IMAD.MOV.U32 R8, RZ, RZ, R78 ;  /* 0x000000ffff08d224 */ /* 0x001fe400078e004e */
[----:B--2---:R0:W-:Y:S02]  /*2f20*/  STL [R1+0x60], R79 ;  /* 0x0000604f01007387 */ /* 0x0041e40000100800 */
[----:B0-----:R-:W-:-:S05]  /*2f30*/  LEA.HI.X.SX32 R79, R10, R2, 0x1, P6 ;  /* 0x000000020a4f7211 */ /* 0x001fca00030f0eff */
        /* <DEDUP_REMOVED lines=10> */
[-C--:B------:R-:W-:Y:S01]  /*2fe0*/  @!P1 LOP3.LUT R9, R9, R8.reuse, RZ, 0x3c, !PT ;  /* 0x0000000809099212 */ /* 0x080fe200078e3cff */
[----:B----4-:R0:W-:Y:S01]  /*2ff0*/  STL [R1+0x58], R80 ;  /* 0x0000585001007387 */ /* 0x0101e20000100800 */
[----:B------:R-:W-:Y:S01]  /*3000*/  ISETP.GE.U32.AND P0, PT, R12, 0x7fffff18, PT ;  /* 0x7fffff180c00780c */ /* 0x000fe20003f06070 */
[----:B------:R-:W-:Y:S01]  /*3010*/  VIADD R12, R14, 0xffffff8f ;  /* 0xffffff8f0e0c7836 */ /* 0x000fe20000000000 */
[----:B------:R-:W-:Y:S01]  /*3020*/  @!P1 LOP3.LUT R8, R9, R8, RZ, 0x3c, !PT ;  /* 0x0000000809089212 */ /* 0x000fe200078e3cff */
[----:B0-----:R-:W4:Y:S04]  /*3030*/  LDL.LU R80, [R1+0x9bc] ;  /* 0x0009bc0001507983 */ /* 0x001f280000300800 */
[----:B------:R0:W-:Y:S01]  /*3040*/  STL [R1+0x564], R79 ;  /* 0x0005644f01007387 */ /* 0x0001e20000100800 */
[----:B------:R-:W-:-:S03]  /*3050*/  PRMT R68, RZ, 0x7610, R68 ;  /* 0x00007610ff447816 */ /* 0x000fc60000000044 */
[----:B0-----:R-:W3:Y:S04]  /*3060*/  LDL.LU R79, [R1+0x9b8] ;  /* 0x0009b800014f7983 */ /* 0x001ee80000300800 */
[----:B------:R-:W3:Y:S01]  /*3070*/  LDL.LU R78, [R1+0x9b4] ;  /* 0x0009b400014e7983 */ /* 0x000ee20000300800 */
[----:B------:R-:W-:Y:S02]  /*3080*/  ISETP.GE.U32.AND P2, PT, R12, 0x7fffff10, PT ;  /* 0x7fffff100c00780c */ /* 0x000fe40003f46070 */
[----:B------:R-:W-:-:S05]  /*3090*/  @!P1 LOP3.LUT R9, R9, R8, RZ, 0x3c, !PT ;  /* 0x0000000809099212 */ /* 0x000fca00078e3cff */
[----:B------:R0:W3:Y:S01]  /*30a0*/  @!P1 LDG.E.U8 R68, desc[UR18][R8.64] ;  /* 0x0000001208449981 */ /* 0x0000e2000c1e1100 */
[----:B------:R-:W-:-:S03]  /*30b0*/  PRMT R75, RZ, 0x7610, R75 ;  /* 0x00007610ff4b7816 */ /* 0x000fc6000000004b */
[----:B--2---:R2:W-:Y:S04]  /*30c0*/  STL [R1+0x278], R77 ;  /* 0x0002784d01007387 */ /* 0x0045e80000100800 */
[----:B--2---:R-:W2:Y:S04]  /*30d0*/  LDL.LU R77, [R1+0x9b0] ;  /* 0x0009b000014d7983 */ /* 0x004ea80000300800 */
[----:B------:R0:W-:Y:S02]  /*30e0*/  STL [R1+0x5a0], R10 ;  /* 0x0005a00a01007387 */ /* 0x0001e40000100800 */
[----:B0-----:R-:W-:-:S05]  /*30f0*/  IMAD R10, R4, 0x60, RZ ;  /* 0x00000060040a7824 */ /* 0x001fca00078e02ff */
        /* <DEDUP_REMOVED lines=12> */
[----:B------:R-:W-:Y:S01]  /*31c0*/  IMAD R11, R4, 0x68, RZ ;  /* 0x00000068040b7824 */ /* 0x000fe200078e02ff */
[----:B---3--:R3:W-:Y:S04]  /*31d0*/  STL [R1+0xf0], R68 ;  /* 0x0000f04401007387 */ /* 0x0087e80000100800 */
[----:B---3--:R-:W-:-:S04]  /*31e0*/  IADD3 R68, P6, PT, R11, R0, RZ ;  /* 0x000000000b447210 */ /* 0x008fc80007fde0ff */
[----:B0-----:R-:W-:Y:S01]  /*31f0*/  LEA.HI.X.SX32 R8, R11, R2, 0x1, P6 ;  /* 0x000000020b087211 */ /* 0x001fe200030f0eff */
[----:B------:R-:W-:Y:S01]  /*3200*/  IMAD.MOV.U32 R9, RZ, RZ, R68 ;  /* 0x000000ffff097224 */ /* 0x000fe200078e0044 */
[----:B------:R-:W-:Y:S01]  /*3210*/  STL [R1+0x608], R68 ;  /* 0x0006084401007387 */ /* 0x000fe20000100800 */
[----:B------:R-:W-:-:S03]  /*3220*/  IMAD R10, R4, 0x70, RZ ;  /* 0x00000070040a7824 */ /* 0x000fc600078e02ff */
[----:B------:R-:W-:Y:S02]  /*3230*/  @!P0 LOP3.LUT R9, R9, R8, RZ, 0x3c, !PT ;  /* 0x0000000809098212 */ /* 0x000fe400078e3cff */
[----:B------:R-:W-:Y:S02]  /*3240*/  PRMT R76, RZ, 0x7610, R76 ;  /* 0x00007610ff4c7816 */ /* 0x000fe4000000004c */
[----:B------:R-:W-:Y:S01]  /*3250*/  PRMT R7, RZ, 0x7610, R7 ;  /* 0x00007610ff077816 */ /* 0x000fe20000000007 */
[----:B--2---:R0:W-:Y:S04]  /*3260*/  STL [R1+0xec], R75 ;  /* 0x0000ec4b01007387 */ /* 0x0041e80000100800 */
[----:B------:R2:W-:Y:S01]  /*3270*/  STL [R1+0x604], R8 ;  /* 0x0006040801007387 */ /* 0x0005e20000100800 */
[----:B0-----:R-:W-:-:S02]  /*3280*/  IADD3 R75, P6, PT, R10, R0, RZ ;  /* 0x000000000a4b7210 */ /* 0x001fc40007fde0ff */
[C---:B--2---:R-:W-:Y:S02]  /*3290*/  @!P0 LOP3.LUT R8, R9.reuse, R8, RZ, 0x3c, !PT ;  /* 0x0000000809088212 */ /* 0x044fe400078e3cff */
[----:B------:R-:W-:Y:S02]  /*32a0*/  LEA.HI.X.SX32 R68, R10, R2, 0x1, P6 ;  /* 0x000000020a447211 */ /* 0x000fe400030f0eff */
[----:B------:R-:W-:-:S05]  /*32b0*/  @!P0 LOP3.LUT R9, R9, R8, RZ, 0x3c, !PT ;  /* 0x0000000809098212 */ /* 0x000fca00078e3cff */
[----:B------:R0:W2:Y:S02]  /*32c0*/  @!P0 LDG.E.U8 R76, desc[UR18][R8.64] ;  /* 0x00000012084c8981 */ /* 0x0000a4000c1e1100 */
[----:B0-----:R-:W-:Y:S02]  /*32d0*/  @!P2 IMAD.MOV.U32 R8, RZ, RZ, R75 ;  /* 0x000000ffff08a224 */ /* 0x001fe400078e004b */
[----:B------:R-:W-:-:S05]  /*32e0*/  @!P2 IMAD.MOV.U32 R9, RZ, RZ, R68 ;  /* 0x000000ffff09a224 */ /* 0x000fca00078e0044 */
[----:B------:R0:W3:Y:S01]  /*32f0*/  @!P2 LDG.E.U8 R7, desc[UR18][R8.64] ;  /* 0x000000120807a981 */ /* 0x0000e2000c1e1100 */
[----:B------:R-:W-:-:S05]  /*3300*/  IMAD R11, R4, 0x78, RZ ;  /* 0x00000078040b7824 */ /* 0x000fca00078e02ff */
[----:B------:R-:W-:Y:S01]  /*3310*/  IADD3 R10, P6, PT, R11, R0, RZ ;  /* 0x000000000b0a7210 */ /* 0x000fe20007fde0ff */
[----:B0-----:R-:W-:-:S03]  /*3320*/  VIADD R8, R14, 0xffffffde ;  /* 0xffffffde0e087836 */ /* 0x001fc60000000000 */
[----:B------:R-:W-:Y:S01]  /*3330*/  LEA.HI.X.SX32 R11, R11, R2, 0x1, P6 ;  /* 0x000000020b0b7211 */ /* 0x000fe200030f0eff */
[----:B------:R-:W-:Y:S01]  /*3340*/  STL [R1+0x638], R75 ;  /* 0x0006384b01007387 */ /* 0x000fe20000100800 */
[----:B------:R-:W-:Y:S01]  /*3350*/  IMAD.MOV.U32 R9, RZ, RZ, R10 ;  /* 0x000000ffff097224 */ /* 0x000fe200078e000a */
[----:B------:R-:W-:Y:S02]  /*3360*/  ISETP.GE.U32.AND P2, PT, R8, 0x7fffff5f, PT ;  /* 0x7fffff5f0800780c */ /* 0x000fe40003f46070 */
        /* <DEDUP_REMOVED lines=11> */
[----:B--2---:R2:W-:Y:S04]  /*3420*/  STL [R1+0x270], R76 ;  /* 0x0002704c01007387 */ /* 0x0045e80000100800 */
[----:B--2---:R-:W2:Y:S04]  /*3430*/  LDL.LU R76, [R1+0x9ac] ;  /* 0x0009ac00014c7983 */ /* 0x004ea80000300800 */
[----:B------:R0:W-:Y:S04]  /*3440*/  STL [R1+0x634], R68 ;  /* 0x0006344401007387 */ /* 0x0001e80000100800 */
[----:B0-----:R-:W2:Y:S04]  /*3450*/  LDL.LU R68, [R1+0x9a8] ;  /* 0x0009a80001447983 */ /* 0x001ea80000300800 */
[----:B------:R-:W2:Y:S04]  /*3460*/  LDL.LU R75, [R1+0x9a4] ;  /* 0x0009a400014b7983 */ /* 0x000ea80000300800 */
[----:B---3--:R0:W-:Y:S04]  /*3470*/  STL [R1+0x26c], R7 ;  /* 0x00026c0701007387 */ /* 0x0081e80000100800 */
[----:B0-----:R-:W3:Y:S04]  /*3480*/  LDL.LU R7, [R1+0x9a0] ;  /* 0x0009a00001077983 */ /* 0x001ee80000300800 */
        /* <DEDUP_REMOVED lines=51> */
[----:B0-----:R-:W4:Y:S04]  /*37c0*/  LDL.LU R71, [R1+0x998] ;  /* 0x0009980001477983 */ /* 0x001f280000300800 */
        /* <DEDUP_REMOVED lines=22> */
[----:B---3--:R3:W-:Y:S01]  /*3930*/  STL [R1+0x158], R65 ;  /* 0x0001584101007387 */ /* 0x0087e20000100800 */
[----:B------:R-:W-:-:S03]  /*3940*/  IMAD R10, R4, 0x39, RZ ;  /* 0x00000039040a7824 */ /* 0x000fc600078e02ff */
[----:B---3--:R-:W-:-:S04]  /*3950*/  IADD3 R65, P6, PT, R11, R0, RZ ;  /* 0x000000000b417210 */ /* 0x008fc80007fde0ff */
[----:B0-----:R-:W-:Y:S01]  /*3960*/  LEA.HI.X.SX32 R8, R11, R2, 0x1, P6 ;  /* 0x000000020b087211 */ /* 0x001fe200030f0eff */
[----:B------:R-:W-:Y:S01]  /*3970*/  IMAD.MOV.U32 R9, RZ, RZ, R65 ;  /* 0x000000ffff097224 */ /* 0x000fe200078e0041 */
[----:B------:R0:W-:Y:S04]  /*3980*/  STL [R1+0x490], R65 ;  /* 0x0004904101007387 */ /* 0x0001e80000100800 */
[----:B------:R-:W-:Y:S01]  /*3990*/  @!P1 LOP3.LUT R9, R9, R8, RZ, 0x3c, !PT ;  /* 0x0000000809099212 */ /* 0x000fe200078e3cff */
[----:B------:R3:W-:Y:S01]  /*39a0*/  STL [R1+0x48c], R8 ;  /* 0x00048c0801007387 */ /* 0x0007e20000100800 */
[----:B0-----:R-:W-:Y:S02]  /*39b0*/  IADD3 R65, P6, PT, R10, R0, RZ ;  /* 0x000000000a417210 */ /* 0x001fe40007fde0ff */
[----:B------:R-:W-:-:S02]  /*39c0*/  PRMT R67, RZ, 0x7610, R67 ;  /* 0x00007610ff437816 */ /* 0x000fc40000000043 */
[C---:B---3--:R-:W-:Y:S01]  /*39d0*/  @!P1 LOP3.LUT R8, R9.reuse, R8, RZ, 0x3c, !PT ;  /* 0x0000000809089212 */ /* 0x048fe200078e3cff */
[----:B------:R-:W-:Y:S03]  /*39e0*/  STL [R1+0x4c8], R65 ;  /* 0x0004c84101007387 */ /* 0x000fe60000100800 */
[----:B------:R-:W-:Y:S02]  /*39f0*/  @!P1 LOP3.LUT R9, R9, R8, RZ, 0x3c, !PT ;  /* 0x0000000809099212 */ /* 0x000fe400078e3cff */
[----:B------:R-:W-:-:S03]  /*3a00*/  PRMT R64, RZ, 0x7610, R64 ;  /* 0x00007610ff407816 */ /* 0x000fc60000000040 */
[----:B------:R0:W3:Y:S01]  /*3a10*/  @!P1 LDG.E.U8 R67, desc[UR18][R8.64] ;  /* 0x0000001208439981 */ /* 0x0000e2000c1e1100 */
[----:B------:R-:W-:Y:S02]  /*3a20*/  IMAD R11, R4, 0x41, RZ ;  /* 0x00000041040b7824 */ /* 0x000fe400078e02ff */
[----:B0-----:R-:W-:Y:S01]  /*3a30*/  @!P4 IMAD.MOV.U32 R8, RZ, RZ, R65 ;  /* 0x000000ffff08c224 */ /* 0x001fe200078e0041 */
[----:B------:R-:W-:Y:S01]  /*3a40*/  PRMT R63, RZ, 0x7610, R63 ;  /* 0x00007610ff3f7816 */ /* 0x000fe2000000003f */
[----:B--2---:R0:W-:Y:S02]  /*3a50*/  STL [R1+0x264], R66 ;  /* 0x0002644201007387 */ /* 0x0041e40000100800 */
[----:B0-----:R-:W-:-:S05]  /*3a60*/  LEA.HI.X.SX32 R66, R10, R2, 0x1, P6 ;  /* 0x000000020a427211 */ /* 0x001fca00030f0eff */
[----:B------:R-:W-:-:S05]  /*3a70*/  @!P4 IMAD.MOV.U32 R9, RZ, RZ, R66 ;  /* 0x000000ffff09c224 */ /* 0x000fca00078e0042 */
[----:B------:R0:W2:Y:S01]  /*3a80*/  @!P4 LDG.E.U8 R64, desc[UR18][R8.64] ;  /* 0x000000120840c981 */ /* 0x0000a2000c1e1100 */
[----:B------:R-:W-:-:S04]  /*3a90*/  IADD3 R10, P6, PT, R11, R0, RZ ;  /* 0x000000000b0a7210 */ /* 0x000fc80007fde0ff */
[----:B------:R-:W-:Y:S01]  /*3aa0*/  LEA.HI.X.SX32 R11, R11, R2, 0x1, P6 ;  /* 0x000000020b0b7211 */ /* 0x000fe200030f0eff */
[----:B0-----:R-:W-:Y:S02]  /*3ab0*/  VIADD R8, R14, 0xffffff9e ;  /* 0xffffff9e0e087836 */ /* 0x001fe40000000000 */
[----:B------:R-:W-:-:S03]  /*3ac0*/  IMAD.MOV.U32 R9, RZ, RZ, R10 ;  /* 0x000000ffff097224 */ /* 0x000fc600078e000a */
[----:B------:R-:W-:Y:S01]  /*3ad0*/  ISETP.GE.U32.AND P4, PT, R8, 0x7fffff1f, PT ;  /* 0x7fffff1f0800780c */ /* 0x000fe20003f86070 */
[----:B------:R-:W-:-:S05]  /*3ae0*/  IMAD.MOV.U32 R8, RZ, RZ, R11 ;  /* 0x000000ffff087224 */ /* 0x000fca00078e000b */
[----:B------:R-:W-:-:S04]  /*3af0*/  @!P0 LOP3.LUT R9, R9, R8, RZ, 0x3c, !PT ;  /* 0x0000000809098212 */ /* 0x000fc800078e3cff */
[----:B------:R-:W-:-:S04]  /*3b00*/  @!P0 LOP3.LUT R8, R9, R8, RZ, 0x3c, !PT ;  /* 0x0000000809088212 */ /* 0x000fc800078e3cff */
[----:B------:R-:W-:-:S05]  /*3b10*/  @!P0 LOP3.LUT R9, R9, R8, RZ, 0x3c, !PT ;  /* 0x0000000809098212 */ /* 0x000fca00078e3cff */
[----:B------:R0:W4:Y:S01]  /*3b20*/  @!P0 LDG.E.U8 R63, desc[UR18][R8.64] ;  /* 0x00000012083f8981 */ /* 0x000122000c1e1100 */
[----:B------:R-:W-:-:S03]  /*3b30*/  VIADD R12, R14, 0xffffffae ;  /* 0xffffffae0e0c7836 */ /* 0x000fc60000000000 */
[----:B---3--:R3:W-:Y:S02]  /*3b40*/  STL [R1+0x164], R67 ;  /* 0x0001644301007387 */ /* 0x0087e40000100800 */
[----:B------:R-:W-:Y:S01]  /*3b50*/  ISETP.GE.U32.AND P5, PT, R12, 0x7fffff2f, PT ;  /* 0x7fffff2f0c00780c */ /* 0x000fe20003fa6070 */
[----:B------:R-:W-:Y:S01]  /*3b60*/  VIADD R12, R14, 0xffffffa6 ;  /* 0xffffffa60e0c7836 */ /* 0x000fe20000000000 */
[----:B---3--:R-:W3:Y:S04]  /*3b70*/  LDL.LU R67, [R1+0x98c] ;  /* 0x00098c0001437983 */ /* 0x008ee80000300800 */
[----:B------:R0:W-:Y:S01]  /*3b80*/  STL [R1+0x4c4], R66 ;  /* 0x0004c44201007387 */ /* 0x0001e20000100800 */
[----:B------:R-:W-:-:S03]  /*3b90*/  ISETP.GE.U32.AND P1, PT, R12, 0x7fffff27, PT ;  /* 0x7fffff270c00780c */ /* 0x000fc60003f26070 */
[----:B0-----:R-:W3:Y:S04]  /*3ba0*/  LDL.LU R66, [R1+0x988] ;  /* 0x0009880001427983 */ /* 0x001ee80000300800 */
[----:B------:R-:W3:Y:S01]  /*3bb0*/  LDL.LU R65, [R1+0x984] ;  /* 0x0009840001417983 */ /* 0x000ee20000300800 */
[----:B------:R-:W-:-:S03]  /*3bc0*/  PRMT R62, RZ, 0x7610, R62 ;  /* 0x00007610ff3e7816 */ /* 0x000fc6000000003e */
[----:B--2---:R0:W-:Y:S04]  /*3bd0*/  STL [R1+0x160], R64 ;  /* 0x0001604001007387 */ /* 0x0041e80000100800 */
[----:B0-----:R-:W2:Y:S04]  /*3be0*/  LDL.LU R64, [R1+0x980] ;  /* 0x0009800001407983 */ /* 0x001ea80000300800 */
[----:B------:R0:W-:Y:S02]  /*3bf0*/  STL [R1+0x500], R10 ;  /* 0x0005000a01007387 */ /* 0x0001e40000100800 */
[----:B0-----:R-:W-:-:S05]  /*3c00*/  IMAD R10, R4, 0x49, RZ ;  /* 0x00000049040a7824 */ /* 0x001fca00078e02ff */
[----:B------:R-:W-:-:S04]  /*3c10*/  IADD3 R12, P6, PT, R10, R0, RZ ;  /* 0x000000000a0c7210 */ /* 0x000fc80007fde0ff */
[----:B------:R-:W-:Y:S01]  /*3c20*/  LEA.HI.X.SX32 R8, R10, R2, 0x1, P6 ;  /* 0x000000020a087211 */ /* 0x000fe200030f0eff */
[----:B------:R-:W-:Y:S01]  /*3c30*/  IMAD.MOV.U32 R9, RZ, RZ, R12 ;  /* 0x000000ffff097224 */ /* 0x000fe200078e000c */
[----:B------:R0:W-:Y:S04]  /*3c40*/  STL [R1+0x4fc], R11 ;  /* 0x0004fc0b01007387 */ /* 0x0001e80000100800 */
[-C--:B------:R-:W-:Y:S01]  /*3c50*/  @!P2 LOP3.LUT R9, R9, R8.reuse, RZ, 0x3c, !PT ;  /* 0x000000080909a212 */ /* 0x080fe200078e3cff */
[----:B------:R-:W-:Y:S04]  /*3c60*/  STL [R1+0x538], R12 ;  /* 0x0005380c01007387 */ /* 0x000fe80000100800 */
[----:B------:R1:W-:Y:S01]  /*3c70*/  STL [R1+0x534], R8 ;  /* 0x0005340801007387 */ /* 0x0003e20000100800 */
[----:B0-----:R-:W-:Y:S01]  /*3c80*/  VIADD R11, R14, 0xffffff96 ;  /* 0xffffff960e0b7836 */ /* 0x001fe20000000000 */
[----:B-1----:R-:W-:-:S04]  /*3c90*/  @!P2 LOP3.LUT R8, R9, R8, RZ, 0x3c, !PT ;  /* 0x000000080908a212 */ /* 0x002fc800078e3cff */
[----:B------:R-:W-:Y:S02]  /*3ca0*/  ISETP.GE.U32.AND P0, PT, R11, 0x7fffff17, PT ;  /* 0x7fffff170b00780c */ /* 0x000fe40003f06070 */
[----:B------:R-:W-:Y:S01]  /*3cb0*/  @!P2 LOP3.LUT R9, R9, R8, RZ, 0x3c, !PT ;  /* 0x000000080909a212 */ /* 0x000fe200078e3cff */
[----:B------:R-:W-:Y:S01]  /*3cc0*/  IMAD R11, R4, 0x51, RZ ;  /* 0x00000051040b7824 */ /* 0x000fe200078e02ff */
[----:B----4-:R0:W-:Y:S04]  /*3cd0*/  STL [R1+0x260], R63 ;  /* 0x0002603f01007387 */ /* 0x0101e80000100800 */
[----:B------:R1:W4:Y:S01]  /*3ce0*/  @!P2 LDG.E.U8 R62, desc[UR18][R8.64] ;  /* 0x00000012083ea981 */ /* 0x000322000c1e1100 */
[----:B0-----:R-:W-:-:S04]  /*3cf0*/  IADD3 R63, P6, PT, R11, R0, RZ ;  /* 0x000000000b3f7210 */ /* 0x001fc80007fde0ff */
[----:B-1----:R-:W-:Y:S01]  /*3d00*/  LEA.HI.X.SX32 R9, R11, R2, 0x1, P6 ;  /* 0x000000020b097211 */ /* 0x002fe200030f0eff */
[----:B------:R-:W-:-:S05]  /*3d10*/  @!P5 IMAD.MOV.U32 R8, RZ, RZ, R63 ;  /* 0x000000ffff08d224 */ /* 0x000fca00078e003f */
[----:B------:R0:W2:Y:S01]  /*3d20*/  @!P5 LDG.E.U8 R86, desc[UR18][R8.64] ;  /* 0x000000120856d981 */ /* 0x0000a2000c1e1100 */
[----:B------:R-:W-:-:S03]  /*3d30*/  IMAD R10, R4, 0x59, RZ ;  /* 0x00000059040a7824 */ /* 0x000fc600078e02ff */
[----:B------:R-:W-:Y:S01]  /*3d40*/  STL [R1+0x570], R63 ;  /* 0x0005703f01007387 */ /* 0x000fe20000100800 */
[----:B------:R-:W-:-:S03]  /*3d50*/  IMAD R11, R4, 0x61, RZ ;  /* 0x00000061040b7824 */ /* 0x000fc600078e02ff */
[----:B----4-:R1:W-:Y:S02]  /*3d60*/  STL [R1+0x16c], R62 ;  /* 0x00016c3e01007387 */ /* 0x0103e40000100800 */
[C---:B-1----:R-:W-:Y:S02]  /*3d70*/  IADD3 R62, P6, PT, R10.reuse, R0, RZ ;  /* 0x000000000a3e7210 */ /* 0x042fe40007fde0ff */
[----:B------:R1:W-:Y:S02]  /*3d80*/  STL [R1+0x56c], R9 ;  /* 0x00056c0901007387 */ /* 0x0003e40000100800 */
[----:B------:R-:W-:Y:S02]  /*3d90*/  LEA.HI.X.SX32 R10, R10, R2, 0x1, P6 ;  /* 0x000000020a0a7211 */ /* 0x000fe400030f0eff */
[----:B------:R-:W-:Y:S01]  /*3da0*/  STL [R1+0x5a8], R62 ;  /* 0x0005a83e01007387 */ /* 0x000fe20000100800 */
[----:B0-----:R-:W-:-:S03]  /*3db0*/  @!P1 IMAD.MOV.U32 R8, RZ, RZ, R62 ;  /* 0x000000ffff089224 */ /* 0x001fc600078e003e */
[----:B------:R-:W4:Y:S01]  /*3dc0*/  LDL.LU R63, [R1+0x97c] ;  /* 0x00097c00013f7983 */ /* 0x000f220000300800 */
[----:B-1----:R-:W-:-:S03]  /*3dd0*/  @!P1 IMAD.MOV.U32 R9, RZ, RZ, R10 ;  /* 0x000000ffff099224 */ /* 0x002fc600078e000a */
[----:B------:R0:W-:Y:S04]  /*3de0*/  STL [R1+0x5a4], R10 ;  /* 0x0005a40a01007387 */ /* 0x0001e80000100800 */
[----:B--2---:R1:W-:Y:S04]  /*3df0*/  STL [R1+0x168], R86 ;  /* 0x0001685601007387 */ /* 0x0043e80000100800 */
[----:B------:R2:W3:Y:S01]  /*3e00*/  @!P1 LDG.E.U8 R84, desc[UR18][R8.64] ;  /* 0x0000001208549981 */ /* 0x0004e2000c1e1100 */
[----:B0-----:R-:W-:-:S03]  /*3e10*/  IMAD R10, R4, 0x69, RZ ;  /* 0x00000069040a7824 */ /* 0x001fc600078e02ff */
[----:B------:R-:W4:Y:S01]  /*3e20*/  LDL.LU R62, [R1+0x978] ;  /* 0x00097800013e7983 */ /* 0x000f220000300800 */
[----:B-1----:R-:W-:Y:S01]  /*3e30*/  IADD3 R86, P6, PT, R11, R0, RZ ;  /* 0x000000000b567210 */ /* 0x002fe20007fde0ff */
[----:B--2---:R-:W-:-:S03]  /*3e40*/  VIADD R8, R14, 0xfffffffe ;  /* 0xfffffffe0e087836 */ /* 0x004fc60000000000 */
[----:B------:R-:W-:Y:S02]  /*3e50*/  LEA.HI.X.SX32 R11, R11, R2, 0x1, P6 ;  /* 0x000000020b0b7211 */ /* 0x000fe400030f0eff */
[----:B------:R-:W-:Y:S01]  /*3e60*/  ISETP.GE.U32.AND P1, PT, R8, 0x7fffff7f, PT ;  /* 0x7fffff7f0800780c */ /* 0x000fe20003f26070 */
[----:B------:R-:W-:Y:S02]  /*3e70*/  @!P4 IMAD.MOV.U32 R8, RZ, RZ, R86 ;  /* 0x000000ffff08c224 */ /* 0x000fe400078e0056 */
[----:B------:R-:W-:-:S05]  /*3e80*/  @!P4 IMAD.MOV.U32 R9, RZ, RZ, R11 ;  /* 0x000000ffff09c224 */ /* 0x000fca00078e000b */
[----:B------:R0:W2:Y:S01]  /*3e90*/  @!P4 LDG.E.U8 R82, desc[UR18][R8.64] ;  /* 0x000000120852c981 */ /* 0x0000a2000c1e1100 */
[----:B------:R-:W-:-:S03]  /*3ea0*/  VIADD R12, R14, 0xffffff8e ;  /* 0xffffff8e0e0c7836 */ /* 0x000fc60000000000 */
[----:B------:R-:W-:Y:S04]  /*3eb0*/  STL [R1+0x5e0], R86 ;  /* 0x0005e05601007387 */ /* 0x000fe80000100800 */
[----:B------:R1:W-:Y:S01]  /*3ec0*/  STL [R1+0x5dc], R11 ;  /* 0x0005dc0b01007387 */ /* 0x0003e20000100800 */
[----:B------:R-:W-:Y:S02]  /*3ed0*/  ISETP.GE.U32.AND P2, PT, R12, 0x7fffff0f, PT ;  /* 0x7fffff0f0c00780c */ /* 0x000fe40003f46070 */
[----:B------:R-:W-:Y:S01]  /*3ee0*/  PRMT R59, RZ, 0x7610, R59 ;  /* 0x00007610ff3b7816 */ /* 0x000fe2000000003b */
[----:B-1----:R-:W-:Y:S01]  /*3ef0*/  IMAD R11, R4, 0x71, RZ ;  /* 0x00000071040b7824 */ /* 0x002fe200078e02ff */
[----:B------:R-:W-:Y:S01]  /*3f00*/  PRMT R61, RZ, 0x7610, R61 ;  /* 0x00007610ff3d7816 */ /* 0x000fe2000000003d */
[----:B---3--:R1:W-:Y:S02]  /*3f10*/  STL [R1+0x25c], R84 ;  /* 0x00025c5401007387 */ /* 0x0083e40000100800 */
[----:B-1----:R-:W-:-:S04]  /*3f20*/  IADD3 R84, P6, PT, R10, R0, RZ ;  /* 0x000000000a547210 */ /* 0x002fc80007fde0ff */
[----:B------:R-:W-:Y:S01]  /*3f30*/  LEA.HI.X.SX32 R86, R10, R2, 0x1, P6 ;  /* 0x000000020a567211 */ /* 0x000fe200030f0eff */
[----:B------:R-:W-:Y:S01]  /*3f40*/  STL [R1+0x610], R84 ;  /* 0x0006105401007387 */ /* 0x000fe20000100800 */
[----:B0-----:R-:W-:-:S03]  /*3f50*/  @!P0 IMAD.MOV.U32 R8, RZ, RZ, R84 ;  /* 0x000000ffff088224 */ /* 0x001fc600078e0054 */
[----:B------:R-:W-:Y:S01]  /*3f60*/  @!P0 IMAD.MOV.U32 R9, RZ, RZ, R86 ;  /* 0x000000ffff098224 */ /* 0x000fe200078e0056 */
[----:B--2---:R0:W-:Y:S04]  /*3f70*/  STL [R1+0x174], R82 ;  /* 0x0001745201007387 */ /* 0x0041e80000100800 */
[----:B------:R1:W2:Y:S01]  /*3f80*/  @!P0 LDG.E.U8 R59, desc[UR18][R8.64] ;  /* 0x00000012083b8981 */ /* 0x0002a2000c1e1100 */
[----:B0-----:R-:W-:-:S04]  /*3f90*/  IADD3 R82, P6, PT, R11, R0, RZ ;  /* 0x000000000b527210 */ /* 0x001fc80007fde0ff */
[----:B------:R-:W-:Y:S01]  /*3fa0*/  LEA.HI.X.SX32 R84, R11, R2, 0x1, P6 ;  /* 0x000000020b547211 */ /* 0x000fe200030f0eff */
[----:B-1----:R-:W-:-:S04]  /*3fb0*/  @!P2 IMAD.MOV.U32 R8, RZ, RZ, R82 ;  /* 0x000000ffff08a224 */ /* 0x002fc800078e0052 */
[----:B------:R-:W-:-:S05]  /*3fc0*/  @!P2 IMAD.MOV.U32 R9, RZ, RZ, R84 ;  /* 0x000000ffff09a224 */ /* 0x000fca00078e0054 */
[----:B------:R-:W3:Y:S01]  /*3fd0*/  @!P2 LDG.E.U8 R61, desc[UR18][R8.64] ;  /* 0x00000012083da981 */ /* 0x000ee2000c1e1100 */
[----:B------:R-:W-:Y:S02]  /*3fe0*/  VIADD R12, R14, 0xffffff86 ;  /* 0xffffff860e0c7836 */ /* 0x000fe40000000000 */
[----:B------:R-:W-:Y:S01]  /*3ff0*/  IMAD R10, R4, 0x79, RZ ;  /* 0x00000079040a7824 */ /* 0x000fe200078e02ff */
[----:B------:R-:W-:Y:S02]  /*4000*/  STL [R1+0x60c], R86 ;  /* 0x00060c5601007387 */ /* 0x000fe40000100800 */
[----:B------:R-:W-:Y:S02]  /*4010*/  ISETP.GE.U32.AND P5, PT, R12, 0x7fffff07, PT ;  /* 0x7fffff070c00780c */ /* 0x000fe40003fa6070 */
[----:B------:R-:W-:Y:S01]  /*4020*/  STL [R1+0x640], R82 ;  /* 0x0006405201007387 */ /* 0x000fe20000100800 */
[----:B------:R-:W-:-:S03]  /*4030*/  PRMT R58, RZ, 0x7610, R58 ;  /* 0x00007610ff3a7816 */ /* 0x000fc6000000003a */
[----:B--2---:R0:W-:Y:S04]  /*4040*/  STL [R1+0x170], R59 ;  /* 0x0001703b01007387 */ /* 0x0041e80000100800 */
[----:B------:R-:W-:Y:S01]  /*4050*/  STL [R1+0x63c], R84 ;  /* 0x00063c5401007387 */ /* 0x000fe20000100800 */
[----:B0-----:R-:W-:-:S05]  /*4060*/  IADD3 R59, P6, PT, R10, R0, RZ ;  /* 0x000000000a3b7210 */ /* 0x001fca0007fde0ff */
[----:B------:R-:W-:Y:S04]  /*4070*/  STL [R1+0x670], R59 ;  /* 0x0006703b01007387 */ /* 0x000fe80000100800 */
[----:B---3--:R0:W-:Y:S01]  /*4080*/  STL [R1+0x258], R61 ;  /* 0x0002583d01007387 */ /* 0x0081e20000100800 */
[----:B------:R-:W-:Y:S01]  /*4090*/  @!P5 IMAD.MOV.U32 R8, RZ, RZ, R59 ;  /* 0x000000ffff08d224 */ /* 0x000fe200078e003b */
[----:B0-----:R-:W-:-:S05]  /*40a0*/  LEA.HI.X.SX32 R61, R10, R2, 0x1, P6 ;  /* 0x000000020a3d7211 */ /* 0x001fca00030f0eff */
[----:B------:R-:W-:-:S05]  /*40b0*/  @!P5 IMAD.MOV.U32 R9, RZ, RZ, R61 ;  /* 0x000000ffff09d224 */ /* 0x000fca00078e003d */
[----:B------:R0:W2:Y:S01]  /*40c0*/  @!P5 LDG.E.U8 R58, desc[UR18][R8.64] ;  /* 0x00000012083ad981 */ /* 0x0000a2000c1e1100 */
[----:B------:R-:W-:Y:S01]  /*40d0*/  VIADD R12, R14, 0xfffffffd ;  /* 0xfffffffd0e0c7836 */ /* 0x000fe20000000000 */
[----:B------:R-:W-:Y:S01]  /*40e0*/  IADD3 R84, P6, PT, R0, R4, RZ ;  /* 0x0000000400547210 */ /* 0x000fe20007fde0ff */
[----:B------:R-:W-:Y:S02]  /*40f0*/  IMAD.SHL.U32 R86, R4, 0x2, RZ ;  /* 0x0000000204567824 */ /* 0x000fe400078e00ff */
[----:B------:R-:W-:Y:S01]  /*4100*/  VIADD R10, R14, 0xffffffe5 ;  /* 0xffffffe50e0a7836 */ /* 0x000fe20000000000 */
[----:B------:R-:W-:Y:S01]  /*4110*/  ISETP.GE.U32.AND P4, PT, R12, 0x7fffff7e, PT ;  /* 0x7fffff7e0c00780c */ /* 0x000fe20003f86070 */
[----:B------:R-:W-:Y:S01]  /*4120*/  VIADD R12, R14, 0xfffffff5 ;  /* 0xfffffff50e0c7836 */ /* 0x000fe20000000000 */
[----:B------:R1:W-:Y:S01]  /*4130*/  STL [R1+0x66c], R61 ;  /* 0x00066c3d01007387 */ /* 0x0003e20000100800 */
[----:B------:R-:W-:Y:S02]  /*4140*/  LEA.HI.X.SX32 R82, R4, R2, 0x1, P6 ;  /* 0x0000000204527211 */ /* 0x000fe400030f0eff */
[----:B------:R-:W-:Y:S01]  /*4150*/  ISETP.GE.U32.AND P5, PT, R10, 0x7fffff66, PT ;  /* 0x7fffff660a00780c */ /* 0x000fe20003fa6070 */
[----:B------:R-:W-:Y:S01]  /*4160*/  IMAD R10, R4, 0xa, RZ ;  /* 0x0000000a040a7824 */ /* 0x000fe200078e02ff */
[----:B------:R-:W-:Y:S01]  /*4170*/  ISETP.GE.U32.AND P0, PT, R12, 0x7fffff76, PT ;  /* 0x7fffff760c00780c */ /* 0x000fe20003f06070 */
[----:B------:R-:W-:Y:S01]  /*4180*/  STL [R1+0x7fc], R84 ;  /* 0x0007fc5401007387 */ /* 0x000fe20000100800 */
[----:B------:R-:W-:-:S02]  /*4190*/  PRMT R12, RZ, 0x7610, R12 ;  /* 0x00007610ff0c7816 */ /* 0x000fc4000000000c */
[C---:B-1----:R-:W-:Y:S01]  /*41a0*/  IADD3 R61, P6, PT, R86.reuse, R0, RZ ;  /* 0x00000000563d7210 */ /* 0x042fe20007fde0ff */
[----:B0-----:R-:W-:Y:S01]  /*41b0*/  @!P1 IMAD.MOV.U32 R8, RZ, RZ, R84 ;  /* 0x000000ffff089224 */ /* 0x001fe200078e0054 */
[----:B------:R-:W-:Y:S01]  /*41c0*/  STL [R1+0x7f8], R82 ;  /* 0x0007f85201007387 */ /* 0x000fe20000100800 */
[----:B------:R-:W-:Y:S01]  /*41d0*/  @!P1 IMAD.MOV.U32 R9, RZ, RZ, R82 ;  /* 0x000000ffff099224 */ /* 0x000fe200078e0052 */
[----:B------:R-:W-:Y:S02]  /*41e0*/  LEA.HI.X.SX32 R86, R86, R2, 0x1, P6 ;  /* 0x0000000256567211 */ /* 0x000fe400030f0eff */
[----:B------:R-:W-:Y:S01]  /*41f0*/  STL [R1], R61 ;  /* 0x0000003d01007387 */ /* 0x000fe20000100800 */
[----:B------:R-:W-:-:S03]  /*4200*/  PRMT R60, RZ, 0x7610, R60 ;  /* 0x00007610ff3c7816 */ /* 0x000fc6000000003c */
[----:B------:R0:W3:Y:S01]  /*4210*/  @!P1 LDG.E.U8 R12, desc[UR18][R8.64] ;  /* 0x00000012080c9981 */ /* 0x0000e2000c1e1100 */
[----:B------:R-:W-:Y:S01]  /*4220*/  PRMT R57, RZ, 0x7610, R57 ;  /* 0x00007610ff397816 */ /* 0x000fe20000000039 */
[----:B0-----:R-:W-:Y:S02]  /*4230*/  @!P4 IMAD.MOV.U32 R8, RZ, RZ, R61 ;  /* 0x000000ffff08c224 */ /* 0x001fe400078e003d */
[----:B------:R-:W-:-:S05]  /*4240*/  @!P4 IMAD.MOV.U32 R9, RZ, RZ, R86 ;  /* 0x000000ffff09c224 */ /* 0x000fca00078e0056 */
[----:B------:R0:W4:Y:S04]  /*4250*/  @!P4 LDG.E.U8 R60, desc[UR18][R8.64] ;  /* 0x00000012083cc981 */ /* 0x000128000c1e1100 */
[----:B--2---:R1:W-:Y:S02]  /*4260*/  STL [R1+0x250], R58 ;  /* 0x0002503a01007387 */ /* 0x0043e40000100800 */
[----:B-1----:R-:W-:-:S04]  /*4270*/  IADD3 R58, P6, PT, R10, R0, RZ ;  /* 0x000000000a3a7210 */ /* 0x002fc80007fde0ff */
[----:B------:R-:W-:Y:S01]  /*4280*/  LEA.HI.X.SX32 R59, R10, R2, 0x1, P6 ;  /* 0x000000020a3b7211 */ /* 0x000fe200030f0eff */
[----:B0-----:R-:W-:-:S04]  /*4290*/  @!P0 IMAD.MOV.U32 R8, RZ, RZ, R58 ;  /* 0x000000ffff088224 */ /* 0x001fc800078e003a */
[----:B------:R-:W-:-:S05]  /*42a0*/  @!P0 IMAD.MOV.U32 R9, RZ, RZ, R59 ;  /* 0x000000ffff098224 */ /* 0x000fca00078e003b */
[----:B------:R0:W2:Y:S01]  /*42b0*/  @!P0 LDG.E.U8 R57, desc[UR18][R8.64] ;  /* 0x0000001208398981 */ /* 0x0000a2000c1e1100 */
[----:B------:R-:W-:-:S05]  /*42c0*/  VIADD R11, R14, 0xffffffed ;  /* 0xffffffed0e0b7836 */ /* 0x000fca0000000000 */
[----:B------:R-:W-:Y:S01]  /*42d0*/  ISETP.GE.U32.AND P2, PT, R11, 0x7fffff6e, PT ;  /* 0x7fffff6e0b00780c */ /* 0x000fe20003f46070 */
[----:B------:R-:W-:-:S05]  /*42e0*/  VIADD R11, R14, 0xffffffdd ;  /* 0xffffffdd0e0b7836 */ /* 0x000fca0000000000 */
[----:B------:R-:W-:Y:S01]  /*42f0*/  ISETP.GE.U32.AND P1, PT, R11, 0x7fffff5e, PT ;  /* 0x7fffff5e0b00780c */ /* 0x000fe20003f26070 */
[----:B------:R-:W-:Y:S02]  /*4300*/  IMAD R11, R4, 0x12, RZ ;  /* 0x00000012040b7824 */ /* 0x000fe400078e02ff */
[----:B0-----:R-:W-:-:S03]  /*4310*/  VIADD R8, R14, 0xffffffcd ;  /* 0xffffffcd0e087836 */ /* 0x001fc60000000000 */
[C---:B------:R-:W-:Y:S01]  /*4320*/  IADD3 R10, P6, PT, R11.reuse, R0, RZ ;  /* 0x000000000b0a7210 */ /* 0x040fe20007fde0ff */
[----:B---3--:R0:W-:Y:S03]  /*4330*/  STL [R1+0x17c], R12 ;  /* 0x00017c0c01007387 */ /* 0x0081e60000100800 */
[----:B------:R-:W-:Y:S01]  /*4340*/  LEA.HI.X.SX32 R11, R11, R2, 0x1, P6 ;  /* 0x000000020b0b7211 */ /* 0x000fe200030f0eff */
[----:B------:R-:W-:Y:S01]  /*4350*/  STL [R1+0x98], R58 ;  /* 0x0000983a01007387 */ /* 0x000fe20000100800 */
[----:B------:R-:W-:Y:S01]  /*4360*/  ISETP.GE.U32.AND P0, PT, R8, 0x7fffff4e, PT ;  /* 0x7fffff4e0800780c */ /* 0x000fe20003f06070 */
[----:B------:R-:W-:Y:S02]  /*4370*/  IMAD.MOV.U32 R9, RZ, RZ, R10 ;  /* 0x000000ffff097224 */ /* 0x000fe400078e000a */
[----:B------:R-:W3:Y:S01]  /*4380*/  LDL.LU R61, [R1+0x974] ;  /* 0x00097400013d7983 */ /* 0x000ee20000300800 */
[----:B------:R-:W-:-:S03]  /*4390*/  IMAD.MOV.U32 R8, RZ, RZ, R11 ;  /* 0x000000ffff087224 */ /* 0x000fc600078e000b */
[----:B------:R-:W-:Y:S04]  /*43a0*/  STL [R1+0x800], R86 ;  /* 0x0008005601007387 */ /* 0x000fe80000100800 */
[----:B----4-:R1:W-:Y:S01]  /*43b0*/  STL [R1+0x178], R60 ;  /* 0x0001783c01007387 */ /* 0x0103e20000100800 */
[-C--:B------:R-:W-:Y:S01]  /*43c0*/  @!P2 LOP3.LUT R9, R9, R8.reuse, RZ, 0x3c, !PT ;  /* 0x000000080909a212 */ /* 0x080fe200078e3cff */
[----:B0-----:R-:W-:Y:S02]  /*43d0*/  VIADD R12, R14, 0xffffffd5 ;  /* 0xffffffd50e0c7836 */ /* 0x001fe40000000000 */
[----:B-1----:R-:W4:Y:S04]  /*43e0*/  LDL.LU R60, [R1+0x970] ;  /* 0x00097000013c7983 */ /* 0x002f280000300800 */
[----:B------:R0:W-:Y:S01]  /*43f0*/  STL [R1+0x94], R59 ;  /* 0x0000943b01007387 */ /* 0x0001e20000100800 */
[----:B------:R-:W-:-:S03]  /*4400*/  @!P2 LOP3.LUT R8, R9, R8, RZ, 0x3c, !PT ;  /* 0x000000080908a212 */ /* 0x000fc600078e3cff */
[----:B0-----:R-:W3:Y:S04]  /*4410*/  LDL.LU R59, [R1+0x96c] ;  /* 0x00096c00013b7983 */ /* 0x001ee80000300800 */
[----:B------:R-:W3:Y:S01]  /*4420*/  LDL.LU R58, [R1+0x968] ;  /* 0x00096800013a7983 */ /* 0x000ee20000300800 */
[----:B------:R-:W-:Y:S02]  /*4430*/  PRMT R54, RZ, 0x7610, R54 ;  /* 0x00007610ff367816 */ /* 0x000fe40000000036 */
[----:B------:R-:W-:Y:S02]  /*4440*/  ISETP.GE.U32.AND P4, PT, R12, 0x7fffff56, PT ;  /* 0x7fffff560c00780c */ /* 0x000fe40003f86070 */
[----:B------:R-:W-:-:S05]  /*4450*/  @!P2 LOP3.LUT R9, R9, R8, RZ, 0x3c, !PT ;  /* 0x000000080909a212 */ /* 0x000fca00078e3cff */
[----:B------:R0:W3:Y:S01]  /*4460*/  @!P2 LDG.E.U8 R54, desc[UR18][R8.64] ;  /* 0x000000120836a981 */ /* 0x0000e2000c1e1100 */
[----:B------:R-:W-:-:S03]  /*4470*/  PRMT R55, RZ, 0x7610, R55 ;  /* 0x00007610ff377816 */ /* 0x000fc60000000037 */
[----:B--2---:R1:W-:Y:S04]  /*4480*/  STL [R1+0x254], R57 ;  /* 0x0002543901007387 */ /* 0x0043e80000100800 */
[----:B-1----:R-:W2:Y:S04]  /*4490*/  LDL.LU R57, [R1+0x964] ;  /* 0x0009640001397983 */ /* 0x002ea80000300800 */
[----:B------:R1:W-:Y:S02]  /*44a0*/  STL [R1+0x128], R10 ;  /* 0x0001280a01007387 */ /* 0x0003e40000100800 */
[----:B-1----:R-:W-:-:S05]  /*44b0*/  IMAD R10, R4, 0x1a, RZ ;  /* 0x0000001a040a7824 */ /* 0x002fca00078e02ff */
[----:B------:R-:W-:-:S04]  /*44c0*/  IADD3 R12, P6, PT, R10, R0, RZ ;  /* 0x000000000a0c7210 */ /* 0x000fc80007fde0ff */
[----:B0-----:R-:W-:Y:S01]  /*44d0*/  LEA.HI.X.SX32 R8, R10, R2, 0x1, P6 ;  /* 0x000000020a087211 */ /* 0x001fe200030f0eff */
        /* <DEDUP_REMOVED lines=13> */
[----:B-1----:R-:W-:-:S04]  /*45b0*/  IADD3 R54, P6, PT, R11, R0, RZ ;  /* 0x000000000b367210 */ /* 0x002fc80007fde0ff */
[----:B0-----:R-:W-:Y:S01]  /*45c0*/  LEA.HI.X.SX32 R8, R11, R2, 0x1, P6 ;  /* 0x000000020b087211 */ /* 0x001fe200030f0eff */
[----:B------:R-:W-:Y:S01]  /*45d0*/  IMAD.MOV.U32 R9, RZ, RZ, R54 ;  /* 0x000000ffff097224 */ /* 0x000fe200078e0036 */
[----:B------:R0:W-:Y:S04]  /*45e0*/  STL [R1+0x420], R54 ;  /* 0x0004203601007387 */ /* 0x0001e80000100800 */
[----:B------:R-:W-:Y:S01]  /*45f0*/  @!P1 LOP3.LUT R9, R9, R8, RZ, 0x3c, !PT ;  /* 0x0000000809099212 */ /* 0x000fe200078e3cff */
[----:B------:R1:W-:Y:S01]  /*4600*/  STL [R1+0x41c], R8 ;  /* 0x00041c0801007387 */ /* 0x0003e20000100800 */
[----:B0-----:R-:W-:Y:S02]  /*4610*/  IADD3 R54, P6, PT, R10, R0, RZ ;  /* 0x000000000a367210 */ /* 0x001fe40007fde0ff */
[----:B------:R-:W-:-:S02]  /*4620*/  PRMT R56, RZ, 0x7610, R56 ;  /* 0x00007610ff387816 */ /* 0x000fc40000000038 */
[C---:B-1----:R-:W-:Y:S01]  /*4630*/  @!P1 LOP3.LUT R8, R9.reuse, R8, RZ, 0x3c, !PT ;  /* 0x0000000809089212 */ /* 0x042fe200078e3cff */
[----:B------:R-:W-:Y:S03]  /*4640*/  STL [R1+0x458], R54 ;  /* 0x0004583601007387 */ /* 0x000fe60000100800 */
[----:B------:R-:W-:Y:S02]  /*4650*/  @!P1 LOP3.LUT R9, R9, R8, RZ, 0x3c, !PT ;  /* 0x0000000809099212 */ /* 0x000fe400078e3cff */
[----:B------:R-:W-:-:S03]  /*4660*/  PRMT R53, RZ, 0x7610, R53 ;  /* 0x00007610ff357816 */ /* 0x000fc60000000035 */
[----:B------:R0:W3:Y:S02]  /*4670*/  @!P1 LDG.E.U8 R56, desc[UR18][R8.64] ;  /* 0x0000001208389981 */ /* 0x0000e4000c1e1100 */
        /* <DEDUP_REMOVED lines=15> */
[----:B---3--:R0:W-:Y:S01]  /*4770*/  STL [R1+0x24c], R56 ;  /* 0x00024c3801007387 */ /* 0x0081e20000100800 */
[----:B------:R-:W-:Y:S01]  /*4780*/  VIADD R12, R14, 0xffffffb5 ;  /* 0xffffffb50e0c7836 */ /* 0x000fe20000000000 */
[----:B------:R-:W-:Y:S02]  /*4790*/  @!P0 LOP3.LUT R8, R9, R8, RZ, 0x3c, !PT ;  /* 0x0000000809088212 */ /* 0x000fe400078e3cff */
[----:B0-----:R-:W3:Y:S04]  /*47a0*/  LDL.LU R56, [R1+0x960] ;  /* 0x0009600001387983 */ /* 0x001ee80000300800 */
        /* <DEDUP_REMOVED lines=54> */
[----:B---3--:R0:W-:Y:S01]  /*4b10*/  STL [R1+0x194], R52 ;  /* 0x0001943401007387 */ /* 0x0081e20000100800 */
[----:B------:R-:W-:Y:S01]  /*4b20*/  ISETP.GE.U32.AND P2, PT, R12, 0x7fffff1e, PT ;  /* 0x7fffff1e0c00780c */ /* 0x000fe20003f46070 */
[----:B------:R-:W-:Y:S01]  /*4b30*/  VIADD R12, R14, 0xffffff95 ;  /* 0xffffff950e0c7836 */ /* 0x000fe20000000000 */
[----:B------:R-:W-:Y:S01]  /*4b40*/  @!P4 LOP3.LUT R8, R9, R8, RZ, 0x3c, !PT ;  /* 0x000000080908c212 */ /* 0x000fe200078e3cff */
        /* <DEDUP_REMOVED lines=263> */
[----:B------:R-:W-:Y:S01]  /*5bc0*/  IMAD R10, R4, 0x6b, RZ ;  /* 0x0000006b040a7824 */ /* 0x000fe200078e02ff */
[----:B------:R-:W-:Y:S02]  /*5bd0*/  PRMT R29, RZ, 0x7610, R29 ;  /* 0x00007610ff1d7816 */ /* 0x000fe4000000001d */
[----:B-1----:R-:W-:-:S04]  /*5be0*/  IADD3 R32, P6, PT, R11, R0, RZ ;  /* 0x000000000b207210 */ /* 0x002fc80007fde0ff */
[----:B0-----:R-:W-:Y:S01]  /*5bf0*/  LEA.HI.X.SX32 R9, R11, R2, 0x1, P6 ;  /* 0x000000020b097211 */ /* 0x001fe200030f0eff */
[----:B------:R-:W-:Y:S01]  /*5c00*/  STL [R1+0x5f0], R32 ;  /* 0x0005f02001007387 */ /* 0x000fe20000100800 */
[----:B------:R-:W-:Y:S01]  /*5c10*/  @!P5 IMAD.MOV.U32 R8, RZ, RZ, R32 ;  /* 0x000000ffff08d224 */ /* 0x000fe200078e0020 */
[----:B------:R-:W-:-:S04]  /*5c20*/  PRMT R30, RZ, 0x7610, R30 ;  /* 0x00007610ff1e7816 */ /* 0x000fc8000000001e */
[----:B------:R0:W3:Y:S04]  /*5c30*/  @!P5 LDG.E.U8 R29, desc[UR18][R8.64] ;  /* 0x00000012081dd981 */ /* 0x0000e8000c1e1100 */
[----:B--2---:R1:W-:Y:S02]  /*5c40*/  STL [R1+0x228], R31 ;  /* 0x0002281f01007387 */ /* 0x0043e40000100800 */
[----:B-1----:R-:W-:-:S04]  /*5c50*/  IADD3 R31, P6, PT, R10, R0, RZ ;  /* 0x000000000a1f7210 */ /* 0x002fc80007fde0ff */
[----:B------:R-:W-:Y:S01]  /*5c60*/  LEA.HI.X.SX32 R10, R10, R2, 0x1, P6 ;  /* 0x000000020a0a7211 */ /* 0x000fe200030f0eff */
[----:B------:R1:W-:Y:S01]  /*5c70*/  STL [R1+0x5ec], R9 ;  /* 0x0005ec0901007387 */ /* 0x0003e20000100800 */
[----:B0-----:R-:W-:-:S03]  /*5c80*/  @!P1 IMAD.MOV.U32 R8, RZ, RZ, R31 ;  /* 0x000000ffff089224 */ /* 0x001fc600078e001f */
[----:B-1----:R-:W-:-:S05]  /*5c90*/  @!P1 IMAD.MOV.U32 R9, RZ, RZ, R10 ;  /* 0x000000ffff099224 */ /* 0x002fca00078e000a */
[----:B------:R0:W2:Y:S01]  /*5ca0*/  @!P1 LDG.E.U8 R30, desc[UR18][R8.64] ;  /* 0x00000012081e9981 */ /* 0x0000a2000c1e1100 */
[----:B------:R-:W-:-:S03]  /*5cb0*/  IMAD R11, R4, 0x73, RZ ;  /* 0x00000073040b7824 */ /* 0x000fc600078e02ff */
[----:B------:R1:W-:Y:S04]  /*5cc0*/  STL [R1+0x620], R31 ;  /* 0x0006201f01007387 */ /* 0x0003e80000100800 */
[----:B------:R-:W4:Y:S04]  /*5cd0*/  LDL.LU R32, [R1+0x900] ;  /* 0x0009000001207983 */ /* 0x000f280000300800 */
[----:B------:R-:W-:Y:S04]  /*5ce0*/  STL [R1+0x61c], R10 ;  /* 0x00061c0a01007387 */ /* 0x000fe80000100800 */
[----:B---3--:R3:W-:Y:S01]  /*5cf0*/  STL [R1+0x220], R29 ;  /* 0x0002201d01007387 */ /* 0x0087e20000100800 */
[----:B0-----:R-:W-:-:S03]  /*5d00*/  VIADD R8, R14, 0xffffffeb ;  /* 0xffffffeb0e087836 */ /* 0x001fc60000000000 */
[----:B-1----:R-:W4:Y:S01]  /*5d10*/  LDL.LU R31, [R1+0x8fc] ;  /* 0x0008fc00011f7983 */ /* 0x002f220000300800 */
[----:B---3--:R-:W-:-:S05]  /*5d20*/  IADD3 R29, P6, PT, R11, R0, RZ ;  /* 0x000000000b1d7210 */ /* 0x008fca0007fde0ff */
[----:B------:R-:W-:Y:S01]  /*5d30*/  STL [R1+0x650], R29 ;  /* 0x0006501d01007387 */ /* 0x000fe20000100800 */
[----:B------:R-:W-:Y:S02]  /*5d40*/  PRMT R28, RZ, 0x7610, R28 ;  /* 0x00007610ff1c7816 */ /* 0x000fe4000000001c */
[----:B------:R-:W-:Y:S01]  /*5d50*/  ISETP.GE.U32.AND P1, PT, R8, 0x7fffff6c, PT ;  /* 0x7fffff6c0800780c */ /* 0x000fe20003f26070 */
[----:B------:R-:W-:Y:S01]  /*5d60*/  @!P4 IMAD.MOV.U32 R8, RZ, RZ, R29 ;  /* 0x000000ffff08c224 */ /* 0x000fe200078e001d */
[----:B--2---:R0:W-:Y:S02]  /*5d70*/  STL [R1+0x218], R30 ;  /* 0x0002181e01007387 */ /* 0x0041e40000100800 */
[----:B0-----:R-:W-:-:S05]  /*5d80*/  LEA.HI.X.SX32 R30, R11, R2, 0x1, P6 ;  /* 0x000000020b1e7211 */ /* 0x001fca00030f0eff */
[----:B------:R-:W-:-:S05]  /*5d90*/  @!P4 IMAD.MOV.U32 R9, RZ, RZ, R30 ;  /* 0x000000ffff09c224 */ /* 0x000fca00078e001e */
[----:B------:R0:W2:Y:S01]  /*5da0*/  @!P4 LDG.E.U8 R28, desc[UR18][R8.64] ;  /* 0x00000012081cc981 */ /* 0x0000a2000c1e1100 */
[----:B------:R-:W-:Y:S02]  /*5db0*/  IMAD R10, R4, 0x7b, RZ ;  /* 0x0000007b040a7824 */ /* 0x000fe400078e02ff */
[----:B------:R-:W-:Y:S01]  /*5dc0*/  VIADD R12, R14, 0xfffffffb ;  /* 0xfffffffb0e0c7836 */ /* 0x000fe20000000000 */
[----:B------:R1:W-:Y:S02]  /*5dd0*/  STL [R1+0x64c], R30 ;  /* 0x00064c1e01007387 */ /* 0x0003e40000100800 */
[----:B0-----:R-:W-:Y:S01]  /*5de0*/  IADD3 R9, P6, PT, R10, R0, RZ ;  /* 0x000000000a097210 */ /* 0x001fe20007fde0ff */
[----:B------:R-:W-:Y:S01]  /*5df0*/  IMAD.SHL.U32 R8, R4, 0x4, RZ ;  /* 0x0000000404087824 */ /* 0x000fe200078e00ff */
[----:B------:R-:W-:Y:S01]  /*5e00*/  ISETP.GE.U32.AND P2, PT, R12, 0x7fffff7c, PT ;  /* 0x7fffff7c0c00780c */ /* 0x000fe20003f46070 */
[----:B------:R-:W-:Y:S01]  /*5e10*/  VIADD R12, R14, 0xfffffff3 ;  /* 0xfffffff30e0c7836 */ /* 0x000fe20000000000 */
[----:B-1----:R-:W-:Y:S01]  /*5e20*/  LEA.HI.X.SX32 R30, R10, R2, 0x1, P6 ;  /* 0x000000020a1e7211 */ /* 0x002fe200030f0eff */
[----:B------:R-:W-:Y:S03]  /*5e30*/  STL [R1+0x680], R9 ;  /* 0x0006800901007387 */ /* 0x000fe60000100800 */
[----:B------:R-:W-:-:S02]  /*5e40*/  ISETP.GE.U32.AND P5, PT, R12, 0x7fffff74, PT ;  /* 0x7fffff740c00780c */ /* 0x000fc40003fa6070 */
[----:B------:R-:W-:Y:S02]  /*5e50*/  PRMT R12, RZ, 0x7610, R12 ;  /* 0x00007610ff0c7816 */ /* 0x000fe4000000000c */
[----:B------:R-:W-:Y:S01]  /*5e60*/  PRMT R27, RZ, 0x7610, R27 ;  /* 0x00007610ff1b7816 */ /* 0x000fe2000000001b */
[----:B--2---:R0:W-:Y:S02]  /*5e70*/  STL [R1+0x1f4], R28 ;  /* 0x0001f41c01007387 */ /* 0x0041e40000100800 */
[----:B0-----:R-:W-:-:S04]  /*5e80*/  IADD3 R28, P6, PT, R8, R0, RZ ;  /* 0x00000000081c7210 */ /* 0x001fc80007fde0ff */
[----:B------:R-:W-:Y:S01]  /*5e90*/  LEA.HI.X.SX32 R29, R8, R2, 0x1, P6 ;  /* 0x00000002081d7211 */ /* 0x000fe200030f0eff */
[----:B------:R-:W-:Y:S02]  /*5ea0*/  @!P0 IMAD.MOV.U32 R8, RZ, RZ, R9 ;  /* 0x000000ffff088224 */ /* 0x000fe400078e0009 */
[----:B------:R-:W-:-:S05]  /*5eb0*/  @!P0 IMAD.MOV.U32 R9, RZ, RZ, R30 ;  /* 0x000000ffff098224 */ /* 0x000fca00078e001e */
[----:B------:R0:W2:Y:S02]  /*5ec0*/  @!P0 LDG.E.U8 R12, desc[UR18][R8.64] ;  /* 0x00000012080c8981 */ /* 0x0000a4000c1e1100 */
[----:B0-----:R-:W-:Y:S02]  /*5ed0*/  @!P2 IMAD.MOV.U32 R8, RZ, RZ, R28 ;  /* 0x000000ffff08a224 */ /* 0x001fe400078e001c */
[----:B------:R-:W-:-:S05]  /*5ee0*/  @!P2 IMAD.MOV.U32 R9, RZ, RZ, R29 ;  /* 0x000000ffff09a224 */ /* 0x000fca00078e001d */
[----:B------:R0:W3:Y:S01]  /*5ef0*/  @!P2 LDG.E.U8 R27, desc[UR18][R8.64] ;  /* 0x00000012081ba981 */ /* 0x0000e2000c1e1100 */
[----:B------:R-:W-:-:S03]  /*5f00*/  VIADD R11, R14, 0xffffffe3 ;  /* 0xffffffe30e0b7836 */ /* 0x000fc60000000000 */
[----:B------:R1:W-:Y:S02]  /*5f10*/  STL [R1+0x67c], R30 ;  /* 0x00067c1e01007387 */ /* 0x0003e40000100800 */
[----:B------:R-:W-:Y:S01]  /*5f20*/  ISETP.GE.U32.AND P4, PT, R11, 0x7fffff64, PT ;  /* 0x7fffff640b00780c */ /* 0x000fe20003f86070 */
[----:B------:R-:W-:Y:S01]  /*5f30*/  IMAD R11, R4, 0xc, RZ ;  /* 0x0000000c040b7824 */ /* 0x000fe200078e02ff */
[----:B------:R-:W-:Y:S04]  /*5f40*/  STL [R1+0x24], R28 ;  /* 0x0000241c01007387 */ /* 0x000fe80000100800 */
[----:B-1----:R-:W4:Y:S04]  /*5f50*/  LDL.LU R30, [R1+0x8f8] ;  /* 0x0008f800011e7983 */ /* 0x002f280000300800 */
[----:B------:R1:W-:Y:S01]  /*5f60*/  STL [R1+0x1c], R29 ;  /* 0x00001c1d01007387 */ /* 0x0003e20000100800 */
[----:B0-----:R-:W-:-:S05]  /*5f70*/  VIADD R8, R14, 0xffffffd3 ;  /* 0xffffffd30e087836 */ /* 0x001fca0000000000 */
[----:B------:R-:W-:Y:S01]  /*5f80*/  ISETP.GE.U32.AND P2, PT, R8, 0x7fffff54, PT ;  /* 0x7fffff540800780c */ /* 0x000fe20003f46070 */
[----:B------:R-:W-:Y:S01]  /*5f90*/  VIADD R10, R14, 0xffffffdb ;  /* 0xffffffdb0e0a7836 */ /* 0x000fe20000000000 */
[----:B------:R-:W-:-:S04]  /*5fa0*/  PRMT R24, RZ, 0x7610, R24 ;  /* 0x00007610ff187816 */ /* 0x000fc80000000018 */
[----:B------:R-:W-:Y:S01]  /*5fb0*/  ISETP.GE.U32.AND P0, PT, R10, 0x7fffff5c, PT ;  /* 0x7fffff5c0a00780c */ /* 0x000fe20003f06070 */
[----:B------:R-:W-:Y:S01]  /*5fc0*/  IMAD R10, R4, 0x14, RZ ;  /* 0x00000014040a7824 */ /* 0x000fe200078e02ff */
[----:B------:R-:W-:Y:S01]  /*5fd0*/  PRMT R25, RZ, 0x7610, R25 ;  /* 0x00007610ff197816 */ /* 0x000fe20000000019 */
[----:B--2---:R0:W-:Y:S04]  /*5fe0*/  STL [R1+0x1dc], R12 ;  /* 0x0001dc0c01007387 */ /* 0x0041e80000100800 */
[----:B-1----:R-:W2:Y:S04]  /*5ff0*/  LDL.LU R29, [R1+0x8f4] ;  /* 0x0008f400011d7983 */ /* 0x002ea80000300800 */
[----:B------:R-:W2:Y:S01]  /*6000*/  LDL.LU R28, [R1+0x8f0] ;  /* 0x0008f000011c7983 */ /* 0x000ea20000300800 */
[----:B0-----:R-:W-:-:S04]  /*6010*/  IADD3 R12, P6, PT, R11, R0, RZ ;  /* 0x000000000b0c7210 */ /* 0x001fc80007fde0ff */
[----:B------:R-:W-:Y:S01]  /*6020*/  LEA.HI.X.SX32 R11, R11, R2, 0x1, P6 ;  /* 0x000000020b0b7211 */ /* 0x000fe200030f0eff */
[----:B------:R-:W-:-:S04]  /*6030*/  IMAD.MOV.U32 R9, RZ, RZ, R12 ;  /* 0x000000ffff097224 */ /* 0x000fc800078e000c */
[----:B------:R-:W-:-:S05]  /*6040*/  IMAD.MOV.U32 R8, RZ, RZ, R11 ;  /* 0x000000ffff087224 */ /* 0x000fca00078e000b */
[-C--:B------:R-:W-:Y:S01]  /*6050*/  @!P5 LOP3.LUT R9, R9, R8.reuse, RZ, 0x3c, !PT ;  /* 0x000000080909d212 */ /* 0x080fe200078e3cff */
[----:B---3--:R0:W-:Y:S03]  /*6060*/  STL [R1+0x1e4], R27 ;  /* 0x0001e41b01007387 */ /* 0x0081e60000100800 */
[----:B------:R-:W-:-:S04]  /*6070*/  @!P5 LOP3.LUT R8, R9, R8, RZ, 0x3c, !PT ;  /* 0x000000080908d212 */ /* 0x000fc800078e3cff */
[----:B------:R-:W-:Y:S01]  /*6080*/  @!P5 LOP3.LUT R9, R9, R8, RZ, 0x3c, !PT ;  /* 0x000000080909d212 */ /* 0x000fe200078e3cff */
[----:B0-----:R-:W3:Y:S04]  /*6090*/  LDL.LU R27, [R1+0x8ec] ;  /* 0x0008ec00011b7983 */ /* 0x001ee80000300800 */
[----:B------:R0:W-:Y:S04]  /*60a0*/  STL [R1+0xb8], R12 ;  /* 0x0000b80c01007387 */ /* 0x0001e80000100800 */
[----:B------:R1:W2:Y:S01]  /*60b0*/  @!P5 LDG.E.U8 R24, desc[UR18][R8.64] ;  /* 0x000000120818d981 */ /* 0x0002a2000c1e1100 */
[----:B0-----:R-:W-:-:S04]  /*60c0*/  IADD3 R12, P6, PT, R10, R0, RZ ;  /* 0x000000000a0c7210 */ /* 0x001fc80007fde0ff */
[----:B-1----:R-:W-:Y:S01]  /*60d0*/  LEA.HI.X.SX32 R8, R10, R2, 0x1, P6 ;  /* 0x000000020a087211 */ /* 0x002fe200030f0eff */
        /* <DEDUP_REMOVED lines=13> */
[----:B------:R-:W-:Y:S02]  /*61b0*/  PRMT R74, RZ, 0x7610, R74 ;  /* 0x00007610ff4a7816 */ /* 0x000fe4000000004a */
[----:B------:R-:W-:Y:S01]  /*61c0*/  PRMT R84, RZ, 0x7610, R84 ;  /* 0x00007610ff547816 */ /* 0x000fe20000000054 */
[----:B--2---:R1:W-:Y:S02]  /*61d0*/  STL [R1+0xe4], R24 ;  /* 0x0000e41801007387 */ /* 0x0043e40000100800 */
[----:B-1----:R-:W-:-:S04]  /*61e0*/  IADD3 R24, P6, PT, R11, R0, RZ ;  /* 0x000000000b187210 */ /* 0x002fc80007fde0ff */
[----:B0-----:R-:W-:Y:S01]  /*61f0*/  LEA.HI.X.SX32 R8, R11, R2, 0x1, P6 ;  /* 0x000000020b087211 */ /* 0x001fe200030f0eff */
[----:B------:R-:W-:Y:S01]  /*6200*/  IMAD.MOV.U32 R9, RZ, RZ, R24 ;  /* 0x000000ffff097224 */ /* 0x000fe200078e0018 */
[----:B------:R0:W-:Y:S04]  /*6210*/  STL [R1+0x3f8], R24 ;  /* 0x0003f81801007387 */ /* 0x0001e80000100800 */
[----:B------:R-:W-:Y:S01]  /*6220*/  @!P4 LOP3.LUT R9, R9, R8, RZ, 0x3c, !PT ;  /* 0x000000080909c212 */ /* 0x000fe200078e3cff */
[----:B------:R1:W-:Y:S01]  /*6230*/  STL [R1+0x3f4], R8 ;  /* 0x0003f40801007387 */ /* 0x0003e20000100800 */
[----:B0-----:R-:W-:Y:S02]  /*6240*/  IADD3 R24, P6, PT, R10, R0, RZ ;  /* 0x000000000a187210 */ /* 0x001fe40007fde0ff */
[----:B-1----:R-:W-:-:S03]  /*6250*/  @!P4 LOP3.LUT R8, R9, R8, RZ, 0x3c, !PT ;  /* 0x000000080908c212 */ /* 0x002fc600078e3cff */
[----:B------:R-:W-:Y:S01]  /*6260*/  STL [R1+0x430], R24 ;  /* 0x0004301801007387 */ /* 0x000fe20000100800 */
[----:B------:R-:W-:-:S03]  /*6270*/  @!P4 LOP3.LUT R9, R9, R8, RZ, 0x3c, !PT ;  /* 0x000000080909c212 */ /* 0x000fc600078e3cff */
[----:B---3--:R0:W-:Y:S04]  /*6280*/  STL [R1+0xbc], R25 ;  /* 0x0000bc1901007387 */ /* 0x0081e80000100800 */
[----:B------:R1:W2:Y:S01]  /*6290*/  @!P4 LDG.E.U8 R26, desc[UR18][R8.64] ;  /* 0x00000012081ac981 */ /* 0x0002a2000c1e1100 */
[----:B0-----:R-:W-:Y:S01]  /*62a0*/  LEA.HI.X.SX32 R25, R10, R2, 0x1, P6 ;  /* 0x000000020a197211 */ /* 0x001fe200030f0eff */
[----:B-1----:R-:W-:-:S04]  /*62b0*/  @!P0 IMAD.MOV.U32 R8, RZ, RZ, R24 ;  /* 0x000000ffff088224 */ /* 0x002fc800078e0018 */
[----:B------:R-:W-:-:S05]  /*62c0*/  @!P0 IMAD.MOV.U32 R9, RZ, RZ, R25 ;  /* 0x000000ffff098224 */ /* 0x000fca00078e0019 */
[----:B------:R0:W3:Y:S01]  /*62d0*/  @!P0 LDG.E.U8 R74, desc[UR18][R8.64] ;  /* 0x00000012084a8981 */ /* 0x0000e2000c1e1100 */
[----:B------:R-:W-:-:S05]  /*62e0*/  IMAD R11, R4, 0x2c, RZ ;  /* 0x0000002c040b7824 */ /* 0x000fca00078e02ff */
[----:B------:R-:W-:Y:S01]  /*62f0*/  IADD3 R10, P6, PT, R11, R0, RZ ;  /* 0x000000000b0a7210 */ /* 0x000fe20007fde0ff */
[----:B0-----:R-:W-:-:S03]  /*6300*/  VIADD R8, R14, 0xffffffb3 ;  /* 0xffffffb30e087836 */ /* 0x001fc60000000000 */
[----:B------:R-:W-:Y:S01]  /*6310*/  LEA.HI.X.SX32 R11, R11, R2, 0x1, P6 ;  /* 0x000000020b0b7211 */ /* 0x000fe200030f0eff */
[----:B------:R-:W-:Y:S01]  /*6320*/  IMAD.MOV.U32 R9, RZ, RZ, R10 ;  /* 0x000000ffff097224 */ /* 0x000fe200078e000a */
[----:B------:R-:W-:-:S03]  /*6330*/  ISETP.GE.U32.AND P0, PT, R8, 0x7fffff34, PT ;  /* 0x7fffff340800780c */ /* 0x000fc60003f06070 */
[----:B------:R-:W-:-:S05]  /*6340*/  IMAD.MOV.U32 R8, RZ, RZ, R11 ;  /* 0x000000ffff087224 */ /* 0x000fca00078e000b */
[----:B------:R-:W-:-:S04]  /*6350*/  @!P2 LOP3.LUT R9, R9, R8, RZ, 0x3c, !PT ;  /* 0x000000080909a212 */ /* 0x000fc800078e3cff */
[----:B------:R-:W-:-:S04]  /*6360*/  @!P2 LOP3.LUT R8, R9, R8, RZ, 0x3c, !PT ;  /* 0x000000080908a212 */ /* 0x000fc800078e3cff */
[----:B------:R-:W-:-:S05]  /*6370*/  @!P2 LOP3.LUT R9, R9, R8, RZ, 0x3c, !PT ;  /* 0x000000080909a212 */ /* 0x000fca00078e3cff */
[----:B------:R0:W4:Y:S01]  /*6380*/  @!P2 LDG.E.U8 R84, desc[UR18][R8.64] ;  /* 0x000000120854a981 */ /* 0x000122000c1e1100 */
[----:B------:R-:W-:-:S05]  /*6390*/  VIADD R12, R14, 0xffffffc3 ;  /* 0xffffffc30e0c7836 */ /* 0x000fca0000000000 */
[----:B------:R-:W-:Y:S01]  /*63a0*/  ISETP.GE.U32.AND P1, PT, R12, 0x7fffff44, PT ;  /* 0x7fffff440c00780c */ /* 0x000fe20003f26070 */
[----:B------:R-:W-:-:S05]  /*63b0*/  VIADD R12, R14, 0xffffffbb ;  /* 0xffffffbb0e0c7836 */ /* 0x000fca0000000000 */
[----:B------:R-:W-:Y:S02]  /*63c0*/  ISETP.GE.U32.AND P4, PT, R12, 0x7fffff3c, PT ;  /* 0x7fffff3c0c00780c */ /* 0x000fe40003f86070 */
[----:B------:R-:W-:Y:S02]  /*63d0*/  PRMT R86, RZ, 0x7610, R86 ;  /* 0x00007610ff567816 */ /* 0x000fe40000000056 */
[----:B------:R-:W-:Y:S01]  /*63e0*/  PRMT R82, RZ, 0x7610, R82 ;  /* 0x00007610ff527816 */ /* 0x000fe20000000052 */
[----:B--2---:R1:W-:Y:S04]  /*63f0*/  STL [R1+0xa8], R26 ;  /* 0x0000a81a01007387 */ /* 0x0043e80000100800 */
[----:B-1----:R-:W2:Y:S04]  /*6400*/  LDL.LU R26, [R1+0x8e8] ;  /* 0x0008e800011a7983 */ /* 0x002ea80000300800 */
[----:B------:R1:W-:Y:S04]  /*6410*/  STL [R1+0x42c], R25 ;  /* 0x00042c1901007387 */ /* 0x0003e80000100800 */
[----:B-1----:R-:W2:Y:S04]  /*6420*/  LDL.LU R25, [R1+0x8e4] ;  /* 0x0008e40001197983 */ /* 0x002ea80000300800 */
[----:B------:R-:W2:Y:S04]  /*6430*/  LDL.LU R24, [R1+0x8e0] ;  /* 0x0008e00001187983 */ /* 0x000ea80000300800 */
[----:B---3--:R1:W-:Y:S04]  /*6440*/  STL [R1+0xa4], R74 ;  /* 0x0000a44a01007387 */ /* 0x0083e80000100800 */
[----:B-1----:R-:W3:Y:S04]  /*6450*/  LDL.LU R74, [R1+0x8dc] ;  /* 0x0008dc00014a7983 */ /* 0x002ee80000300800 */
[----:B------:R1:W-:Y:S02]  /*6460*/  STL [R1+0x468], R10 ;  /* 0x0004680a01007387 */ /* 0x0003e40000100800 */
[----:B-1----:R-:W-:-:S05]  /*6470*/  IMAD R10, R4, 0x34, RZ ;  /* 0x00000034040a7824 */ /* 0x002fca00078e02ff */
[----:B------:R-:W-:-:S04]  /*6480*/  IADD3 R12, P6, PT, R10, R0, RZ ;  /* 0x000000000a0c7210 */ /* 0x000fc80007fde0ff */
[----:B0-----:R-:W-:Y:S01]  /*6490*/  LEA.HI.X.SX32 R8, R10, R2, 0x1, P6 ;  /* 0x000000020a087211 */ /* 0x001fe200030f0eff */
[----:B------:R-:W-:Y:S01]  /*64a0*/  IMAD.MOV.U32 R9, RZ, RZ, R12 ;  /* 0x000000ffff097224 */ /* 0x000fe200078e000c */
[----:B------:R0:W-:Y:S04]  /*64b0*/  STL [R1+0x464], R11 ;  /* 0x0004640b01007387 */ /* 0x0001e80000100800 */
[-C--:B------:R-:W-:Y:S01]  /*64c0*/  @!P5 LOP3.LUT R9, R9, R8.reuse, RZ, 0x3c, !PT ;  /* 0x000000080909d212 */ /* 0x080fe200078e3cff */
[----:B------:R-:W-:Y:S04]  /*64d0*/  STL [R1+0x4a8], R12 ;  /* 0x0004a80c01007387 */ /* 0x000fe80000100800 */
[----:B------:R1:W-:Y:S01]  /*64e0*/  STL [R1+0x4a4], R8 ;  /* 0x0004a40801007387 */ /* 0x0003e20000100800 */
[----:B0-----:R-:W-:Y:S01]  /*64f0*/  VIADD R11, R14, 0xffffffab ;  /* 0xffffffab0e0b7836 */ /* 0x001fe20000000000 */
[----:B-1----:R-:W-:-:S04]  /*6500*/  @!P5 LOP3.LUT R8, R9, R8, RZ, 0x3c, !PT ;  /* 0x000000080908d212 */ /* 0x002fc800078e3cff */
[----:B------:R-:W-:Y:S02]  /*6510*/  @!P5 LOP3.LUT R9, R9, R8, RZ, 0x3c, !PT ;  /* 0x000000080909d212 */ /* 0x000fe400078e3cff */
[----:B------:R-:W-:-:S03]  /*6520*/  ISETP.GE.U32.AND P2, PT, R11, 0x7fffff2c, PT ;  /* 0x7fffff2c0b00780c */ /* 0x000fc60003f46070 */
[----:B------:R0:W2:Y:S01]  /*6530*/  @!P5 LDG.E.U8 R86, desc[UR18][R8.64] ;  /* 0x000000120856d981 */ /* 0x0000a2000c1e1100 */
[----:B------:R-:W-:-:S03]  /*6540*/  IMAD R11, R4, 0x3c, RZ ;  /* 0x0000003c040b7824 */ /* 0x000fc600078e02ff */
[----:B----4-:R1:W-:Y:S02]  /*6550*/  STL [R1+0x9c], R84 ;  /* 0x00009c5401007387 */ /* 0x0103e40000100800 */
[----:B-1----:R-:W-:-:S04]  /*6560*/  IADD3 R84, P6, PT, R11, R0, RZ ;  /* 0x000000000b547210 */ /* 0x002fc80007fde0ff */
[----:B0-----:R-:W-:Y:S01]  /*6570*/  LEA.HI.X.SX32 R8, R11, R2, 0x1, P6 ;  /* 0x000000020b087211 */ /* 0x001fe200030f0eff */
[----:B------:R-:W-:Y:S01]  /*6580*/  IMAD.MOV.U32 R9, RZ, RZ, R84 ;  /* 0x000000ffff097224 */ /* 0x000fe200078e0054 */
[----:B------:R-:W-:Y:S04]  /*6590*/  STL [R1+0x4e0], R84 ;  /* 0x0004e05401007387 */ /* 0x000fe80000100800 */
[-C--:B------:R-:W-:Y:S01]  /*65a0*/  @!P1 LOP3.LUT R9, R9, R8.reuse, RZ, 0x3c, !PT ;  /* 0x0000000809099212 */ /* 0x080fe200078e3cff */
[----:B------:R0:W-:Y:S03]  /*65b0*/  STL [R1+0x4dc], R8 ;  /* 0x0004dc0801007387 */ /* 0x0001e60000100800 */
[----:B0-----:R-:W-:-:S04]  /*65c0*/  @!P1 LOP3.LUT R8, R9, R8, RZ, 0x3c, !PT ;  /* 0x0000000809089212 */ /* 0x001fc800078e3cff */
[----:B------:R-:W-:-:S05]  /*65d0*/  @!P1 LOP3.LUT R9, R9, R8, RZ, 0x3c, !PT ;  /* 0x0000000809099212 */ /* 0x000fca00078e3cff */
[----:B------:R0:W4:Y:S01]  /*65e0*/  @!P1 LDG.E.U8 R82, desc[UR18][R8.64] ;  /* 0x0000001208529981 */ /* 0x000122000c1e1100 */
[----:B------:R-:W-:-:S05]  /*65f0*/  IMAD R10, R4, 0x44, RZ ;  /* 0x00000044040a7824 */ /* 0x000fca00078e02ff */
[----:B------:R-:W-:-:S05]  /*6600*/  IADD3 R84, P6, PT, R10, R0, RZ ;  /* 0x000000000a547210 */ /* 0x000fca0007fde0ff */
[----:B------:R-:W-:Y:S01]  /*6610*/  STL [R1+0x518], R84 ;  /* 0x0005185401007387 */ /* 0x000fe20000100800 */
[----:B0-----:R-:W-:Y:S02]  /*6620*/  @!P4 IMAD.MOV.U32 R8, RZ, RZ, R84 ;  /* 0x000000ffff08c224 */ /* 0x001fe400078e0054 */
[----:B------:R-:W-:Y:S02]  /*6630*/  IMAD R11, R4, 0x4c, RZ ;  /* 0x0000004c040b7824 */ /* 0x000fe400078e02ff */
[----:B------:R-:W-:-:S05]  /*6640*/  VIADD R12, R14, 0xffffffa3 ;  /* 0xffffffa30e0c7836 */ /* 0x000fca0000000000 */
[----:B------:R-:W-:Y:S01]  /*6650*/  ISETP.GE.U32.AND P5, PT, R12, 0x7fffff24, PT ;  /* 0x7fffff240c00780c */ /* 0x000fe20003fa6070 */
[----:B------:R-:W-:-:S05]  /*6660*/  VIADD R12, R14, 0xffffff9b ;  /* 0xffffff9b0e0c7836 */ /* 0x000fca0000000000 */
[----:B------:R-:W-:Y:S02]  /*6670*/  ISETP.GE.U32.AND P1, PT, R12, 0x7fffff1c, PT ;  /* 0x7fffff1c0c00780c */ /* 0x000fe40003f26070 */
[----:B------:R-:W-:Y:S01]  /*6680*/  PRMT R12, RZ, 0x7610, R12 ;  /* 0x00007610ff0c7816 */ /* 0x000fe2000000000c */
[----:B--2---:R0:W-:Y:S02]  /*6690*/  STL [R1+0x90], R86 ;  /* 0x0000905601007387 */ /* 0x0041e40000100800 */
[----:B0-----:R-:W-:-:S05]  /*66a0*/  LEA.HI.X.SX32 R86, R10, R2, 0x1, P6 ;  /* 0x000000020a567211 */ /* 0x001fca00030f0eff */
[----:B------:R-:W-:-:S05]  /*66b0*/  @!P4 IMAD.MOV.U32 R9, RZ, RZ, R86 ;  /* 0x000000ffff09c224 */ /* 0x000fca00078e0056 */
[----:B------:R0:W2:Y:S04]  /*66c0*/  @!P4 LDG.E.U8 R73, desc[UR18][R8.64] ;  /* 0x000000120849c981 */ /* 0x0000a8000c1e1100 */
[----:B------:R-:W-:Y:S01]  /*66d0*/  STL [R1+0x514], R86 ;  /* 0x0005145601007387 */ /* 0x000fe20000100800 */
[----:B0-----:R-:W-:-:S05]  /*66e0*/  VIADD R8, R14, 0xffffff93 ;  /* 0xffffff930e087836 */ /* 0x001fca0000000000 */
[----:B------:R-:W-:Y:S01]  /*66f0*/  ISETP.GE.U32.AND P4, PT, R8, 0x7fffff14, PT ;  /* 0x7fffff140800780c */ /* 0x000fe20003f86070 */
[----:B----4-:R0:W-:Y:S02]  /*6700*/  STL [R1+0x8c], R82 ;  /* 0x00008c5201007387 */ /* 0x0101e40000100800 */
[----:B0-----:R-:W-:-:S04]  /*6710*/  IADD3 R82, P6, PT, R11, R0, RZ ;  /* 0x000000000b527210 */ /* 0x001fc80007fde0ff */
[----:B------:R-:W-:Y:S01]  /*6720*/  LEA.HI.X.SX32 R84, R11, R2, 0x1, P6 ;  /* 0x000000020b547211 */ /* 0x000fe200030f0eff */
[----:B------:R-:W-:-:S04]  /*6730*/  @!P0 IMAD.MOV.U32 R8, RZ, RZ, R82 ;  /* 0x000000ffff088224 */ /* 0x000fc800078e0052 */
[----:B------:R-:W-:-:S05]  /*6740*/  @!P0 IMAD.MOV.U32 R9, RZ, RZ, R84 ;  /* 0x000000ffff098224 */ /* 0x000fca00078e0054 */
[----:B------:R0:W4:Y:S01]  /*6750*/  @!P0 LDG.E.U8 R12, desc[UR18][R8.64] ;  /* 0x00000012080c8981 */ /* 0x000122000c1e1100 */
[----:B------:R-:W-:-:S03]  /*6760*/  IMAD R10, R4, 0x54, RZ ;  /* 0x00000054040a7824 */ /* 0x000fc600078e02ff */
[----:B------:R-:W-:Y:S04]  /*6770*/  STL [R1+0x550], R82 ;  /* 0x0005505201007387 */ /* 0x000fe80000100800 */
[----:B------:R-:W-:Y:S01]  /*6780*/  STL [R1+0x54c], R84 ;  /* 0x00054c5401007387 */ /* 0x000fe20000100800 */
[----:B------:R-:W-:-:S05]  /*6790*/  VIADD R11, R14, 0xffffff8b ;  /* 0xffffff8b0e0b7836 */ /* 0x000fca0000000000 */
[----:B------:R-:W-:Y:S01]  /*67a0*/  ISETP.GE.U32.AND P0, PT, R11, 0x7fffff0c, PT ;  /* 0x7fffff0c0b00780c */ /* 0x000fe20003f06070 */
[----:B------:R-:W-:Y:S01]  /*67b0*/  IMAD R11, R4, 0x5c, RZ ;  /* 0x0000005c040b7824 */ /* 0x000fe200078e02ff */
[----:B--2---:R1:W-:Y:S02]  /*67c0*/  STL [R1+0x84], R73 ;  /* 0x0000844901007387 */ /* 0x0043e40000100800 */
[----:B-1----:R-:W-:-:S04]  /*67d0*/  IADD3 R73, P6, PT, R10, R0, RZ ;  /* 0x000000000a497210 */ /* 0x002fc80007fde0ff */
[----:B------:R-:W-:Y:S01]  /*67e0*/  LEA.HI.X.SX32 R84, R10, R2, 0x1, P6 ;  /* 0x000000020a547211 */ /* 0x000fe200030f0eff */
[----:B0-----:R-:W-:-:S04]  /*67f0*/  @!P2 IMAD.MOV.U32 R8, RZ, RZ, R73 ;  /* 0x000000ffff08a224 */ /* 0x001fc800078e0049 */
[----:B------:R-:W-:-:S05]  /*6800*/  @!P2 IMAD.MOV.U32 R9, RZ, RZ, R84 ;  /* 0x000000ffff09a224 */ /* 0x000fca00078e0054 */
[----:B------:R0:W2:Y:S01]  /*6810*/  @!P2 LDG.E.U8 R72, desc[UR18][R8.64] ;  /* 0x000000120848a981 */ /* 0x0000a2000c1e1100 */
[----:B------:R-:W-:-:S03]  /*6820*/  IADD3 R82, P6, PT, R11, R0, RZ ;  /* 0x000000000b527210 */ /* 0x000fc60007fde0ff */
[----:B------:R-:W-:Y:S02]  /*6830*/  STL [R1+0x588], R73 ;  /* 0x0005884901007387 */ /* 0x000fe40000100800 */
[----:B0-----:R-:W-:Y:S02]  /*6840*/  @!P5 IMAD.MOV.U32 R8, RZ, RZ, R82 ;  /* 0x000000ffff08d224 */ /* 0x001fe400078e0052 */
[----:B----4-:R-:W-:Y:S04]  /*6850*/  STL [R1+0x80], R12 ;  /* 0x0000800c01007387 */ /* 0x010fe80000100800 */
[----:B------:R0:W-:Y:S02]  /*6860*/  STL [R1+0x584], R84 ;  /* 0x0005845401007387 */ /* 0x0001e40000100800 */
[----:B0-----:R-:W-:-:S05]  /*6870*/  LEA.HI.X.SX32 R84, R11, R2, 0x1, P6 ;  /* 0x000000020b547211 */ /* 0x001fca00030f0eff */
[----:B------:R-:W-:-:S05]  /*6880*/  @!P5 IMAD.MOV.U32 R9, RZ, RZ, R84 ;  /* 0x000000ffff09d224 */ /* 0x000fca00078e0054 */
[----:B------:R0:W4:Y:S01]  /*6890*/  @!P5 LDG.E.U8 R23, desc[UR18][R8.64] ;  /* 0x000000120817d981 */ /* 0x000122000c1e1100 */
[----:B------:R-:W-:-:S03]  /*68a0*/  IMAD R10, R4, 0x64, RZ ;  /* 0x00000064040a7824 */ /* 0x000fc600078e02ff */
[----:B------:R-:W-:Y:S01]  /*68b0*/  STL [R1+0x5c0], R82 ;  /* 0x0005c05201007387 */ /* 0x000fe20000100800 */
[----:B------:R-:W-:Y:S02]  /*68c0*/  IMAD R11, R4, 0x6c, RZ ;  /* 0x0000006c040b7824 */ /* 0x000fe400078e02ff */
[----:B------:R-:W-:-:S05]  /*68d0*/  VIADD R12, R14, 0xffffff83 ;  /* 0xffffff830e0c7836 */ /* 0x000fca0000000000 */
[----:B------:R-:W-:Y:S01]  /*68e0*/  ISETP.GE.U32.AND P2, PT, R12, 0x7fffff04, PT ;  /* 0x7fffff040c00780c */ /* 0x000fe20003f46070 */
[----:B------:R-:W-:-:S05]  /*68f0*/  VIADD R12, R14, 0xfffffffa ;  /* 0xfffffffa0e0c7836 */ /* 0x000fca0000000000 */
[----:B------:R-:W-:Y:S02]  /*6900*/  ISETP.GE.U32.AND P5, PT, R12, 0x7fffff7b, PT ;  /* 0x7fffff7b0c00780c */ /* 0x000fe40003fa6070 */
[----:B------:R-:W-:Y:S01]  /*6910*/  PRMT R12, RZ, 0x7610, R12 ;  /* 0x00007610ff0c7816 */ /* 0x000fe2000000000c */
[----:B--2---:R1:W-:Y:S02]  /*6920*/  STL [R1+0x7c], R72 ;  /* 0x00007c4801007387 */ /* 0x0043e40000100800 */
[----:B-1----:R-:W-:-:S04]  /*6930*/  IADD3 R72, P6, PT, R10, R0, RZ ;  /* 0x000000000a487210 */ /* 0x002fc80007fde0ff */
[----:B------:R-:W-:Y:S01]  /*6940*/  LEA.HI.X.SX32 R73, R10, R2, 0x1, P6 ;  /* 0x000000020a497211 */ /* 0x000fe200030f0eff */
[----:B0-----:R-:W-:-:S04]  /*6950*/  @!P1 IMAD.MOV.U32 R8, RZ, RZ, R72 ;  /* 0x000000ffff089224 */ /* 0x001fc800078e0048 */
[----:B------:R-:W-:-:S05]  /*6960*/  @!P1 IMAD.MOV.U32 R9, RZ, RZ, R73 ;  /* 0x000000ffff099224 */ /* 0x000fca00078e0049 */
[----:B------:R0:W2:Y:S04]  /*6970*/  @!P1 LDG.E.U8 R22, desc[UR18][R8.64] ;  /* 0x0000001208169981 */ /* 0x0000a8000c1e1100 */
[----:B------:R-:W-:Y:S04]  /*6980*/  STL [R1+0x5bc], R84 ;  /* 0x0005bc5401007387 */ /* 0x000fe80000100800 */
[----:B------:R-:W-:Y:S04]  /*6990*/  STL [R1+0x5f8], R72 ;  /* 0x0005f84801007387 */ /* 0x000fe80000100800 */
[----:B------:R-:W-:Y:S01]  /*69a0*/  STL [R1+0x5f4], R73 ;  /* 0x0005f44901007387 */ /* 0x000fe20000100800 */
[----:B0-----:R-:W-:-:S03]  /*69b0*/  VIADD R8, R14, 0xfffffff2 ;  /* 0xfffffff20e087836 */ /* 0x001fc60000000000 */
[----:B----4-:R0:W-:Y:S02]  /*69c0*/  STL [R1+0x70], R23 ;  /* 0x0000701701007387 */ /* 0x0101e40000100800 */
[----:B------:R-:W-:Y:S02]  /*69d0*/  ISETP.GE.U32.AND P1, PT, R8, 0x7fffff73, PT ;  /* 0x7fffff730800780c */ /* 0x000fe40003f26070 */
        /* <DEDUP_REMOVED lines=50> */
[----:B------:R-:W-:Y:S02]  /*6d00*/  IMAD R10, R4, 0x15, RZ ;  /* 0x00000015040a7824 */ /* 0x000fe400078e02ff */
[----:B------:R-:W-:Y:S01]  /*6d10*/  VIADD R11, R14, 0xffffffca ;  /* 0xffffffca0e0b7836 */ /* 0x000fe20000000000 */
[----:B------:R-:W-:Y:S04]  /*6d20*/  STL [R1+0xd0], R20 ;  /* 0x0000d01401007387 */ /* 0x000fe80000100800 */
[----:B------:R-:W-:Y:S01]  /*6d30*/  STL [R1+0xcc], R21 ;  /* 0x0000cc1501007387 */ /* 0x000fe20000100800 */
[----:B------:R-:W-:Y:S01]  /*6d40*/  ISETP.GE.U32.AND P1, PT, R11, 0x7fffff4b, PT ;  /* 0x7fffff4b0b00780c */ /* 0x000fe20003f26070 */
[----:B------:R-:W-:Y:S01]  /*6d50*/  IMAD R11, R4, 0x1d, RZ ;  /* 0x0000001d040b7824 */ /* 0x000fe200078e02ff */
[----:B------:R-:W-:Y:S01]  /*6d60*/  PRMT R5, RZ, 0x7610, R5 ;  /* 0x00007610ff057816 */ /* 0x000fe20000000005 */
[----:B--2---:R1:W-:Y:S02]  /*6d70*/  STL [R1+0x54], R19 ;  /* 0x0000541301007387 */ /* 0x0043e40000100800 */
[----:B-1----:R-:W-:-:S04]  /*6d80*/  IADD3 R19, P6, PT, R10, R0, RZ ;  /* 0x000000000a137210 */ /* 0x002fc80007fde0ff */
[----:B------:R-:W-:Y:S02]  /*6d90*/  LEA.HI.X.SX32 R20, R10, R2, 0x1, P6 ;  /* 0x000000020a147211 */ /* 0x000fe400030f0eff */
[C---:B------:R-:W-:Y:S01]  /*6da0*/  IADD3 R21, P6, PT, R11.reuse, R0, RZ ;  /* 0x000000000b157210 */ /* 0x040fe20007fde0ff */
[----:B0-----:R-:W-:Y:S02]  /*6db0*/  @!P4 IMAD.MOV.U32 R8, RZ, RZ, R19 ;  /* 0x000000ffff08c224 */ /* 0x001fe400078e0013 */
[----:B------:R-:W-:Y:S01]  /*6dc0*/  @!P4 IMAD.MOV.U32 R9, RZ, RZ, R20 ;  /* 0x000000ffff09c224 */ /* 0x000fe200078e0014 */
[----:B------:R-:W-:-:S04]  /*6dd0*/  LEA.HI.X.SX32 R22, R11, R2, 0x1, P6 ;  /* 0x000000020b167211 */ /* 0x000fc800030f0eff */
[----:B------:R0:W2:Y:S01]  /*6de0*/  @!P4 LDG.E.U8 R5, desc[UR18][R8.64] ;  /* 0x000000120805c981 */ /* 0x0000a2000c1e1100 */
[----:B------:R-:W-:Y:S02]  /*6df0*/  IMAD R10, R4, 0x25, RZ ;  /* 0x00000025040a7824 */ /* 0x000fe400078e02ff */
[----:B0-----:R-:W-:Y:S02]  /*6e00*/  @!P0 IMAD.MOV.U32 R8, RZ, RZ, R21 ;  /* 0x000000ffff088224 */ /* 0x001fe400078e0015 */
[----:B------:R-:W-:-:S05]  /*6e10*/  @!P0 IMAD.MOV.U32 R9, RZ, RZ, R22 ;  /* 0x000000ffff098224 */ /* 0x000fca00078e0016 */
[----:B------:R0:W3:Y:S04]  /*6e20*/  @!P0 LDG.E.U8 R18, desc[UR18][R8.64] ;  /* 0x0000001208128981 */ /* 0x0000e8000c1e1100 */
[----:B------:R1:W-:Y:S04]  /*6e30*/  STL [R1+0x140], R19 ;  /* 0x0001401301007387 */ /* 0x0003e80000100800 */
[----:B----4-:R-:W-:Y:S01]  /*6e40*/  STL [R1+0x4c], R12 ;  /* 0x00004c0c01007387 */ /* 0x010fe20000100800 */
[----:B-1----:R-:W-:-:S03]  /*6e50*/  IADD3 R19, P6, PT, R10, R0, RZ ;  /* 0x000000000a137210 */ /* 0x002fc60007fde0ff */
[----:B------:R1:W-:Y:S02]  /*6e60*/  STL [R1+0x13c], R20 ;  /* 0x00013c1401007387 */ /* 0x0003e40000100800 */
[----:B0-----:R-:W-:Y:S01]  /*6e70*/  @!P2 IMAD.MOV.U32 R8, RZ, RZ, R19 ;  /* 0x000000ffff08a224 */ /* 0x001fe200078e0013 */
[----:B-1----:R-:W-:-:S05]  /*6e80*/  LEA.HI.X.SX32 R20, R10, R2, 0x1, P6 ;  /* 0x000000020a147211 */ /* 0x002fca00030f0eff */
[----:B------:R-:W-:-:S05]  /*6e90*/  @!P2 IMAD.MOV.U32 R9, RZ, RZ, R20 ;  /* 0x000000ffff09a224 */ /* 0x000fca00078e0014 */
[----:B------:R0:W4:Y:S01]  /*6ea0*/  @!P2 LDG.E.U8 R17, desc[UR18][R8.64] ;  /* 0x000000120811a981 */ /* 0x000122000c1e1100 */
[----:B------:R-:W-:Y:S02]  /*6eb0*/  IMAD R11, R4, 0x2d, RZ ;  /* 0x0000002d040b7824 */ /* 0x000fe400078e02ff */
[----:B------:R-:W-:-:S05]  /*6ec0*/  VIADD R12, R14, 0xffffffc2 ;  /* 0xffffffc20e0c7836 */ /* 0x000fca0000000000 */
[----:B------:R-:W-:Y:S01]  /*6ed0*/  ISETP.GE.U32.AND P4, PT, R12, 0x7fffff43, PT ;  /* 0x7fffff430c00780c */ /* 0x000fe20003f86070 */
[C---:B------:R-:W-:Y:S02]  /*6ee0*/  VIADD R12, R14.reuse, 0xffffffba ;  /* 0xffffffba0e0c7836 */ /* 0x040fe40000000000 */
[----:B0-----:R-:W-:-:S03]  /*6ef0*/  VIADD R8, R14, 0xffffffb2 ;  /* 0xffffffb20e087836 */ /* 0x001fc60000000000 */
[----:B------:R-:W-:Y:S02]  /*6f00*/  ISETP.GE.U32.AND P0, PT, R12, 0x7fffff3b, PT ;  /* 0x7fffff3b0c00780c */ /* 0x000fe40003f06070 */
[----:B------:R-:W-:Y:S02]  /*6f10*/  PRMT R12, RZ, 0x7610, R12 ;  /* 0x00007610ff0c7816 */ /* 0x000fe4000000000c */
[----:B------:R-:W-:Y:S01]  /*6f20*/  ISETP.GE.U32.AND P2, PT, R8, 0x7fffff33, PT ;  /* 0x7fffff330800780c */ /* 0x000fe20003f46070 */
[----:B------:R-:W-:Y:S01]  /*6f30*/  IMAD R10, R4, 0x35, RZ ;  /* 0x00000035040a7824 */ /* 0x000fe200078e02ff */
[----:B--2---:R-:W-:Y:S04]  /*6f40*/  STL [R1+0x88c], R5 ;  /* 0x00088c0501007387 */ /* 0x004fe80000100800 */
[----:B------:R-:W-:Y:S04]  /*6f50*/  STL [R1+0x400], R21 ;  /* 0x0004001501007387 */ /* 0x000fe80000100800 */
[----:B------:R-:W-:Y:S04]  /*6f60*/  STL [R1+0x3fc], R22 ;  /* 0x0003fc1601007387 */ /* 0x000fe80000100800 */
[----:B------:R-:W-:Y:S04]  /*6f70*/  STL [R1+0x438], R19 ;  /* 0x0004381301007387 */ /* 0x000fe80000100800 */
[----:B------:R-:W-:Y:S04]  /*6f80*/  STL [R1+0x434], R20 ;  /* 0x0004341401007387 */ /* 0x000fe80000100800 */
[----:B---3--:R0:W-:Y:S02]  /*6f90*/  STL [R1+0x40], R18 ;  /* 0x0000401201007387 */ /* 0x0081e40000100800 */
[----:B0-----:R-:W-:-:S04]  /*6fa0*/  IADD3 R18, P6, PT, R11, R0, RZ ;  /* 0x000000000b127210 */ /* 0x001fc80007fde0ff */
[----:B------:R-:W-:Y:S01]  /*6fb0*/  LEA.HI.X.SX32 R19, R11, R2, 0x1, P6 ;  /* 0x000000020b137211 */ /* 0x000fe200030f0eff */
[----:B------:R-:W-:-:S04]  /*6fc0*/  @!P5 IMAD.MOV.U32 R8, RZ, RZ, R18 ;  /* 0x000000ffff08d224 */ /* 0x000fc800078e0012 */
[----:B------:R-:W-:Y:S01]  /*6fd0*/  @!P5 IMAD.MOV.U32 R9, RZ, RZ, R19 ;  /* 0x000000ffff09d224 */ /* 0x000fe200078e0013 */
[----:B------:R-:W-:Y:S04]  /*6fe0*/  STL [R1+0x470], R18 ;  /* 0x0004701201007387 */ /* 0x000fe80000100800 */
[----:B------:R0:W2:Y:S04]  /*6ff0*/  @!P5 LDG.E.U8 R12, desc[UR18][R8.64] ;  /* 0x00000012080cd981 */ /* 0x0000a8000c1e1100 */
[----:B------:R-:W-:Y:S04]  /*7000*/  STL [R1+0x46c], R19 ;  /* 0x00046c1301007387 */ /* 0x000fe80000100800 */
[----:B----4-:R1:W-:Y:S02]  /*7010*/  STL [R1+0x34], R17 ;  /* 0x0000341101007387 */ /* 0x0103e40000100800 */
[----:B-1----:R-:W-:-:S04]  /*7020*/  IADD3 R17, P6, PT, R10, R0, RZ ;  /* 0x000000000a117210 */ /* 0x002fc80007fde0ff */
[----:B------:R-:W-:Y:S01]  /*7030*/  LEA.HI.X.SX32 R19, R10, R2, 0x1, P6 ;  /* 0x000000020a137211 */ /* 0x000fe200030f0eff */
[----:B0-----:R-:W-:-:S04]  /*7040*/  @!P1 IMAD.MOV.U32 R8, RZ, RZ, R17 ;  /* 0x000000ffff089224 */ /* 0x001fc800078e0011 */
[----:B------:R-:W-:-:S05]  /*7050*/  @!P1 IMAD.MOV.U32 R9, RZ, RZ, R19 ;  /* 0x000000ffff099224 */ /* 0x000fca00078e0013 */
[----:B------:R0:W3:Y:S01]  /*7060*/  @!P1 LDG.E.U8 R16, desc[UR18][R8.64] ;  /* 0x0000001208109981 */ /* 0x0000e2000c1e1100 */
[----:B------:R-:W-:-:S05]  /*7070*/  VIADD R11, R14, 0xffffffaa ;  /* 0xffffffaa0e0b7836 */ /* 0x000fca0000000000 */
[----:B------:R-:W-:Y:S01]  /*7080*/  ISETP.GE.U32.AND P5, PT, R11, 0x7fffff2b, PT ;  /* 0x7fffff2b0b00780c */ /* 0x000fe20003fa6070 */
[----:B------:R-:W-:Y:S01]  /*7090*/  IMAD R11, R4, 0x3d, RZ ;  /* 0x0000003d040b7824 */ /* 0x000fe200078e02ff */
[----:B------:R-:W-:Y:S04]  /*70a0*/  STL [R1+0x4b0], R17 ;  /* 0x0004b01101007387 */ /* 0x000fe80000100800 */
[----:B------:R-:W-:-:S05]  /*70b0*/  IADD3 R18, P6, PT, R11, R0, RZ ;  /* 0x000000000b127210 */ /* 0x000fca0007fde0ff */
[----:B0-----:R-:W-:Y:S02]  /*70c0*/  @!P4 IMAD.MOV.U32 R8, RZ, RZ, R18 ;  /* 0x000000ffff08c224 */ /* 0x001fe400078e0012 */
[----:B------:R-:W-:Y:S01]  /*70d0*/  IMAD R10, R4, 0x45, RZ ;  /* 0x00000045040a7824 */ /* 0x000fe200078e02ff */
[----:B--2---:R-:W-:Y:S04]  /*70e0*/  STL [R1+0x2c], R12 ;  /* 0x00002c0c01007387 */ /* 0x004fe80000100800 */
[----:B------:R0:W-:Y:S02]  /*70f0*/  STL [R1+0x4ac], R19 ;  /* 0x0004ac1301007387 */ /* 0x0001e40000100800 */
[----:B0-----:R-:W-:-:S05]  /*7100*/  LEA.HI.X.SX32 R19, R11, R2, 0x1, P6 ;  /* 0x000000020b137211 */ /* 0x001fca00030f0eff */
[----:B------:R-:W-:-:S05]  /*7110*/  @!P4 IMAD.MOV.U32 R9, RZ, RZ, R19 ;  /* 0x000000ffff09c224 */ /* 0x000fca00078e0013 */
[----:B------:R0:W2:Y:S04]  /*7120*/  @!P4 LDG.E.U8 R15, desc[UR18][R8.64] ;  /* 0x00000012080fc981 */ /* 0x0000a8000c1e1100 */
[----:B------:R-:W-:Y:S04]  /*7130*/  STL [R1+0x4e8], R18 ;  /* 0x0004e81201007387 */ /* 0x000fe80000100800 */
[----:B---3--:R1:W-:Y:S02]  /*7140*/  STL [R1+0x28], R16 ;  /* 0x0000281001007387 */ /* 0x0083e40000100800 */
[----:B-1----:R-:W-:-:S04]  /*7150*/  IADD3 R16, P6, PT, R10, R0, RZ ;  /* 0x000000000a107210 */ /* 0x002fc80007fde0ff */
[----:B------:R-:W-:Y:S01]  /*7160*/  LEA.HI.X.SX32 R17, R10, R2, 0x1, P6 ;  /* 0x000000020a117211 */ /* 0x000fe200030f0eff */
[----:B0-----:R-:W-:-:S04]  /*7170*/  @!P0 IMAD.MOV.U32 R8, RZ, RZ, R16 ;  /* 0x000000ffff088224 */ /* 0x001fc800078e0010 */
[----:B------:R-:W-:-:S05]  /*7180*/  @!P0 IMAD.MOV.U32 R9, RZ, RZ, R17 ;  /* 0x000000ffff098224 */ /* 0x000fca00078e0011 */
[----:B------:R0:W3:Y:S01]  /*7190*/  @!P0 LDG.E.U8 R13, desc[UR18][R8.64] ;  /* 0x00000012080d8981 */ /* 0x0000e2000c1e1100 */
[----:B------:R-:W-:Y:S02]  /*71a0*/  IMAD R11, R4, 0x4d, RZ ;  /* 0x0000004d040b7824 */ /* 0x000fe400078e02ff */
[----:B------:R-:W-:Y:S01]  /*71b0*/  VIADD R12, R14, 0xffffffa2 ;  /* 0xffffffa20e0c7836 */ /* 0x000fe20000000000 */
[----:B------:R-:W-:Y:S04]  /*71c0*/  STL [R1+0x4e4], R19 ;  /* 0x0004e41301007387 */ /* 0x000fe80000100800 */
[----:B------:R-:W-:Y:S01]  /*71d0*/  STL [R1+0x520], R16 ;  /* 0x0005201001007387 */ /* 0x000fe20000100800 */
[----:B------:R-:W-:-:S03]  /*71e0*/  ISETP.GE.U32.AND P1, PT, R12, 0x7fffff23, PT ;  /* 0x7fffff230c00780c */ /* 0x000fc60003f26070 */
[----:B------:R-:W-:Y:S01]  /*71f0*/  STL [R1+0x51c], R17 ;  /* 0x00051c1101007387 */ /* 0x000fe20000100800 */
[C---:B------:R-:W-:Y:S02]  /*7200*/  VIADD R12, R14.reuse, 0xffffff9a ;  /* 0xffffff9a0e0c7836 */ /* 0x040fe40000000000 */
[----:B0-----:R-:W-:-:S03]  /*7210*/  VIADD R8, R14, 0xffffff92 ;  /* 0xffffff920e087836 */ /* 0x001fc60000000000 */
[----:B------:R-:W-:Y:S02]  /*7220*/  ISETP.GE.U32.AND P4, PT, R12, 0x7fffff1b, PT ;  /* 0x7fffff1b0c00780c */ /* 0x000fe40003f86070 */
[----:B------:R-:W-:Y:S02]  /*7230*/  PRMT R12, RZ, 0x7610, R12 ;  /* 0x00007610ff0c7816 */ /* 0x000fe4000000000c */
[----:B------:R-:W-:Y:S01]  /*7240*/  ISETP.GE.U32.AND P0, PT, R8, 0x7fffff13, PT ;  /* 0x7fffff130800780c */ /* 0x000fe20003f06070 */
[----:B------:R-:W-:Y:S01]  /*7250*/  IMAD R10, R4, 0x55, RZ ;  /* 0x00000055040a7824 */ /* 0x000fe200078e02ff */
[----:B------:R-:W-:Y:S01]  /*7260*/  PRMT R5, RZ, 0x7610, R5 ;  /* 0x00007610ff057816 */ /* 0x000fe20000000005 */
[----:B--2---:R0:W-:Y:S02]  /*7270*/  STL [R1+0x20], R15 ;  /* 0x0000200f01007387 */ /* 0x0041e40000100800 */
[----:B0-----:R-:W-:-:S04]  /*7280*/  IADD3 R15, P6, PT, R11, R0, RZ ;  /* 0x000000000b0f7210 */ /* 0x001fc80007fde0ff */
[----:B------:R-:W-:Y:S01]  /*7290*/  LEA.HI.X.SX32 R16, R11, R2, 0x1, P6 ;  /* 0x000000020b107211 */ /* 0x000fe200030f0eff */
[----:B------:R-:W-:-:S04]  /*72a0*/  @!P2 IMAD.MOV.U32 R8, RZ, RZ, R15 ;  /* 0x000000ffff08a224 */ /* 0x000fc800078e000f */
[----:B------:R-:W-:-:S05]  /*72b0*/  @!P2 IMAD.MOV.U32 R9, RZ, RZ, R16 ;  /* 0x000000ffff09a224 */ /* 0x000fca00078e0010 */
[----:B------:R0:W2:Y:S04]  /*72c0*/  @!P2 LDG.E.U8 R12, desc[UR18][R8.64] ;  /* 0x00000012080ca981 */ /* 0x0000a8000c1e1100 */
[----:B------:R-:W-:Y:S04]  /*72d0*/  STL [R1+0x558], R15 ;  /* 0x0005580f01007387 */ /* 0x000fe80000100800 */
[----:B------:R-:W-:Y:S04]  /*72e0*/  STL [R1+0x554], R16 ;  /* 0x0005541001007387 */ /* 0x000fe80000100800 */
[----:B---3--:R1:W-:Y:S02]  /*72f0*/  STL [R1+0x18], R13 ;  /* 0x0000180d01007387 */ /* 0x0083e40000100800 */
        /* <DEDUP_REMOVED lines=9> */
[----:B------:R-:W-:Y:S02]  /*7390*/  IADD3 R15, P6, PT, R11, R0, RZ ;  /* 0x000000000b0f7210 */ /* 0x000fe40007fde0ff */
[----:B------:R-:W-:-:S03]  /*73a0*/  PRMT R3, RZ, 0x7610, R3 ;  /* 0x00007610ff037816 */ /* 0x000fc60000000003 */
        /* <DEDUP_REMOVED lines=14> */
[----:B------:R-:W-:Y:S02]  /*7490*/  VIADD R12, R14, 0xffffff82 ;  /* 0xffffff820e0c7836 */ /* 0x000fe40000000000 */
[----:B------:R-:W-:Y:S01]  /*74a0*/  IMAD R11, R4, 0x6d, RZ ;  /* 0x0000006d040b7824 */ /* 0x000fe200078e02ff */
[----:B------:R-:W-:Y:S02]  /*74b0*/  STL [R1+0x5c4], R16 ;  /* 0x0005c41001007387 */ /* 0x000fe40000100800 */
[----:B------:R-:W-:Y:S01]  /*74c0*/  ISETP.GE.U32.AND P5, PT, R12, 0x7fffff03, PT ;  /* 0x7fffff030c00780c */ /* 0x000fe20003fa6070 */
[----:B------:R-:W-:Y:S01]  /*74d0*/  VIADD R12, R14, 0xfffffff9 ;  /* 0xfffffff90e0c7836 */ /* 0x000fe20000000000 */
[----:B------:R-:W-:Y:S04]  /*74e0*/  STL [R1+0x600], R5 ;  /* 0x0006000501007387 */ /* 0x000fe80000100800 */
[----:B------:R-:W-:Y:S01]  /*74f0*/  STL [R1+0x5fc], R13 ;  /* 0x0005fc0d01007387 */ /* 0x000fe20000100800 */
[----:B------:R-:W-:Y:S01]  /*7500*/  ISETP.GE.U32.AND P1, PT, R12, 0x7fffff7a, PT ;  /* 0x7fffff7a0c00780c */ /* 0x000fe20003f26070 */
[----:B0-----:R-:W-:-:S02]  /*7510*/  VIADD R8, R14, 0xfffffff1 ;  /* 0xfffffff10e087836 */ /* 0x001fc40000000000 */
[----:B------:R-:W-:-:S03]  /*7520*/  IMAD R10, R4, 0x75, RZ ;  /* 0x00000075040a7824 */ /* 0x000fc600078e02ff */
[----:B------:R-:W-:Y:S02]  /*7530*/  ISETP.GE.U32.AND P4, PT, R8, 0x7fffff72, PT ;  /* 0x7fffff720800780c */ /* 0x000fe40003f86070 */
[----:B------:R-:W-:Y:S02]  /*7540*/  PRMT R91, RZ, 0x7610, R91 ;  /* 0x00007610ff5b7816 */ /* 0x000fe4000000005b */
[----:B------:R-:W-:Y:S01]  /*7550*/  PRMT R89, RZ, 0x7610, R89 ;  /* 0x00007610ff597816 */ /* 0x000fe20000000059 */
[----:B--2---:R0:W-:Y:S02]  /*7560*/  STL [R1+0x4], R3 ;  /* 0x0000040301007387 */ /* 0x0041e40000100800 */
[----:B0-----:R-:W-:-:S04]  /*7570*/  IADD3 R3, P6, PT, R11, R0, RZ ;  /* 0x000000000b037210 */ /* 0x001fc80007fde0ff */
[----:B------:R-:W-:Y:S01]  /*7580*/  LEA.HI.X.SX32 R12, R11, R2, 0x1, P6 ;  /* 0x000000020b0c7211 */ /* 0x000fe200030f0eff */
[----:B------:R-:W-:Y:S01]  /*7590*/  @!P0 IMAD.MOV.U32 R8, RZ, RZ, R3 ;  /* 0x000000ffff088224 */ /* 0x000fe200078e0003 */
[----:B------:R-:W-:-:S03]  /*75a0*/  IADD3 R5, P6, PT, R10, R0, RZ ;  /* 0x000000000a057210 */ /* 0x000fc60007fde0ff */
[----:B------:R-:W-:Y:S01]  /*75b0*/  @!P0 IMAD.MOV.U32 R9, RZ, RZ, R12 ;  /* 0x000000ffff098224 */ /* 0x000fe200078e000c */
[----:B------:R-:W-:Y:S01]  /*75c0*/  LEA.HI.X.SX32 R13, R10, R2, 0x1, P6 ;  /* 0x000000020a0d7211 */ /* 0x000fe200030f0eff */
[----:B------:R-:W-:-:S03]  /*75d0*/  VIADD R11, R14, 0xffffffe9 ;  /* 0xffffffe90e0b7836 */ /* 0x000fc60000000000 */
[----:B------:R0:W2:Y:S02]  /*75e0*/  @!P0 LDG.E.U8 R92, desc[UR18][R8.64] ;  /* 0x00000012085c8981 */ /* 0x0000a4000c1e1100 */
[----:B------:R-:W-:Y:S01]  /*75f0*/  ISETP.GE.U32.AND P0, PT, R11, 0x7fffff6a, PT ;  /* 0x7fffff6a0b00780c */ /* 0x000fe20003f06070 */
[----:B------:R-:W-:Y:S02]  /*7600*/  IMAD R11, R4, 0x7d, RZ ;  /* 0x0000007d040b7824 */ /* 0x000fe400078e02ff */
[----:B0-----:R-:W-:Y:S02]  /*7610*/  @!P2 IMAD.MOV.U32 R8, RZ, RZ, R5 ;  /* 0x000000ffff08a224 */ /* 0x001fe400078e0005 */
[----:B------:R-:W-:Y:S01]  /*7620*/  @!P2 IMAD.MOV.U32 R9, RZ, RZ, R13 ;  /* 0x000000ffff09a224 */ /* 0x000fe200078e000d */
[----:B---3--:R-:W-:Y:S04]  /*7630*/  STL [R1+0x890], R93 ;  /* 0x0008905d01007387 */ /* 0x008fe80000100800 */
[----:B------:R0:W3:Y:S04]  /*7640*/  @!P2 LDG.E.U8 R91, desc[UR18][R8.64] ;  /* 0x00000012085ba981 */ /* 0x0000e8000c1e1100 */
[----:B------:R1:W-:Y:S02]  /*7650*/  STL [R1+0x630], R3 ;  /* 0x0006300301007387 */ /* 0x0003e40000100800 */
[----:B-1----:R-:W-:-:S04]  /*7660*/  IADD3 R3, P6, PT, R11, R0, RZ ;  /* 0x000000000b037210 */ /* 0x002fc80007fde0ff */
[----:B------:R-:W-:Y:S01]  /*7670*/  LEA.HI.X.SX32 R15, R11, R2, 0x1, P6 ;  /* 0x000000020b0f7211 */ /* 0x000fe200030f0eff */
[----:B0-----:R-:W-:-:S04]  /*7680*/  @!P5 IMAD.MOV.U32 R8, RZ, RZ, R3 ;  /* 0x000000ffff08d224 */ /* 0x001fc800078e0003 */
[----:B------:R-:W-:-:S05]  /*7690*/  @!P5 IMAD.MOV.U32 R9, RZ, RZ, R15 ;  /* 0x000000ffff09d224 */ /* 0x000fca00078e000f */
[----:B------:R0:W4:Y:S01]  /*76a0*/  @!P5 LDG.E.U8 R89, desc[UR18][R8.64] ;  /* 0x000000120859d981 */ /* 0x000122000c1e1100 */
[----:B------:R-:W-:-:S03]  /*76b0*/  IMAD R10, R4, 0x6, RZ ;  /* 0x00000006040a7824 */ /* 0x000fc600078e02ff */
[----:B------:R1:W-:Y:S01]  /*76c0*/  STL [R1+0x62c], R12 ;  /* 0x00062c0c01007387 */ /* 0x0003e20000100800 */
[----:B------:R-:W-:Y:S01]  /*76d0*/  IMAD R11, R4, 0xe, RZ ;  /* 0x0000000e040b7824 */ /* 0x000fe200078e02ff */
[----:B------:R-:W-:Y:S01]  /*76e0*/  PRMT R90, RZ, 0x7610, R90 ;  /* 0x00007610ff5a7816 */ /* 0x000fe2000000005a */
[----:B-1----:R-:W-:-:S05]  /*76f0*/  VIADD R12, R14, 0xffffffe1 ;  /* 0xffffffe10e0c7836 */ /* 0x002fca0000000000 */
[----:B------:R-:W-:Y:S01]  /*7700*/  ISETP.GE.U32.AND P2, PT, R12, 0x7fffff62, PT ;  /* 0x7fffff620c00780c */ /* 0x000fe20003f46070 */
[----:B------:R-:W-:-:S05]  /*7710*/  VIADD R12, R14, 0xffffffd9 ;  /* 0xffffffd90e0c7836 */ /* 0x000fca0000000000 */
[----:B------:R-:W-:Y:S02]  /*7720*/  ISETP.GE.U32.AND P5, PT, R12, 0x7fffff5a, PT ;  /* 0x7fffff5a0c00780c */ /* 0x000fe40003fa6070 */
[----:B------:R-:W-:Y:S02]  /*7730*/  PRMT R88, RZ, 0x7610, R88 ;  /* 0x00007610ff587816 */ /* 0x000fe40000000058 */
[----:B------:R-:W-:Y:S01]  /*7740*/  PRMT R87, RZ, 0x7610, R87 ;  /* 0x00007610ff577816 */ /* 0x000fe20000000057 */
[----:B--2---:R-:W-:Y:S04]  /*7750*/  STL [R1+0x894], R92 ;  /* 0x0008945c01007387 */ /* 0x004fe80000100800 */
[----:B------:R1:W-:Y:S04]  /*7760*/  STL [R1+0x660], R5 ;  /* 0x0006600501007387 */ /* 0x0003e80000100800 */
[----:B------:R2:W-:Y:S01]  /*7770*/  STL [R1+0x65c], R13 ;  /* 0x00065c0d01007387 */ /* 0x0005e20000100800 */
[----:B-1----:R-:W-:-:S04]  /*7780*/  IADD3 R5, P6, PT, R10, R0, RZ ;  /* 0x000000000a057210 */ /* 0x002fc80007fde0ff */
[----:B--2---:R-:W-:Y:S01]  /*7790*/  LEA.HI.X.SX32 R13, R10, R2, 0x1, P6 ;  /* 0x000000020a0d7211 */ /* 0x004fe200030f0eff */
[----:B0-----:R-:W-:Y:S01]  /*77a0*/  @!P1 IMAD.MOV.U32 R8, RZ, RZ, R5 ;  /* 0x000000ffff089224 */ /* 0x001fe200078e0005 */
[----:B---3--:R-:W-:Y:S03]  /*77b0*/  STL [R1+0x898], R91 ;  /* 0x0008985b01007387 */ /* 0x008fe60000100800 */
[----:B------:R-:W-:Y:S01]  /*77c0*/  @!P1 IMAD.MOV.U32 R9, RZ, RZ, R13 ;  /* 0x000000ffff099224 */ /* 0x000fe200078e000d */
[----:B------:R0:W-:Y:S04]  /*77d0*/  STL [R1+0x690], R3 ;  /* 0x0006900301007387 */ /* 0x0001e80000100800 */
[----:B------:R1:W2:Y:S01]  /*77e0*/  @!P1 LDG.E.U8 R90, desc[UR18][R8.64] ;  /* 0x00000012085a9981 */ /* 0x0002a2000c1e1100 */
[----:B0-----:R-:W-:Y:S01]  /*77f0*/  IADD3 R3, P6, PT, R11, R0, RZ ;  /* 0x000000000b037210 */ /* 0x001fe20007fde0ff */
[----:B-1----:R-:W-:-:S03]  /*7800*/  VIADD R8, R14, 0xffffffd1 ;  /* 0xffffffd10e087836 */ /* 0x002fc60000000000 */
[----:B------:R-:W-:Y:S01]  /*7810*/  LEA.HI.X.SX32 R12, R11, R2, 0x1, P6 ;  /* 0x000000020b0c7211 */ /* 0x000fe200030f0eff */
[----:B------:R-:W-:Y:S01]  /*7820*/  IMAD R10, R4, 0x16, RZ ;  /* 0x00000016040a7824 */ /* 0x000fe200078e02ff */
[----:B------:R-:W-:Y:S01]  /*7830*/  STL [R1+0x68c], R15 ;  /* 0x00068c0f01007387 */ /* 0x000fe20000100800 */
[----:B------:R-:W-:Y:S01]  /*7840*/  ISETP.GE.U32.AND P1, PT, R8, 0x7fffff52, PT ;  /* 0x7fffff520800780c */ /* 0x000fe20003f26070 */
[----:B------:R-:W-:Y:S02]  /*7850*/  @!P4 IMAD.MOV.U32 R8, RZ, RZ, R3 ;  /* 0x000000ffff08c224 */ /* 0x000fe400078e0003 */
[----:B------:R-:W-:Y:S01]  /*7860*/  @!P4 IMAD.MOV.U32 R9, RZ, RZ, R12 ;  /* 0x000000ffff09c224 */ /* 0x000fe200078e000c */
[----:B------:R0:W-:Y:S04]  /*7870*/  STL [R1+0x48], R5 ;  /* 0x0000480501007387 */ /* 0x0001e80000100800 */
[----:B----4-:R-:W-:Y:S04]  /*7880*/  STL [R1+0x89c], R89 ;  /* 0x00089c5901007387 */ /* 0x010fe80000100800 */
[----:B------:R1:W3:Y:S01]  /*7890*/  @!P4 LDG.E.U8 R88, desc[UR18][R8.64] ;  /* 0x000000120858c981 */ /* 0x0002e2000c1e1100 */
[----:B0-----:R-:W-:-:S03]  /*78a0*/  IADD3 R5, P6, PT, R10, R0, RZ ;  /* 0x000000000a057210 */ /* 0x001fc60007fde0ff */
[----:B------:R0:W-:Y:S02]  /*78b0*/  STL [R1+0x3c], R13 ;  /* 0x00003c0d01007387 */ /* 0x0001e40000100800 */
[----:B0-----:R-:W-:Y:S01]  /*78c0*/  LEA.HI.X.SX32 R13, R10, R2, 0x1, P6 ;  /* 0x000000020a0d7211 */ /* 0x001fe200030f0eff */
[----:B-1----:R-:W-:-:S04]  /*78d0*/  @!P0 IMAD.MOV.U32 R8, RZ, RZ, R5 ;  /* 0x000000ffff088224 */ /* 0x002fc800078e0005 */
[----:B------:R-:W-:-:S05]  /*78e0*/  @!P0 IMAD.MOV.U32 R9, RZ, RZ, R13 ;  /* 0x000000ffff098224 */ /* 0x000fca00078e000d */
[----:B------:R0:W4:Y:S01]  /*78f0*/  @!P0 LDG.E.U8 R87, desc[UR18][R8.64] ;  /* 0x0000001208578981 */ /* 0x000122000c1e1100 */
[----:B------:R-:W-:-:S05]  /*7900*/  VIADD R11, R14, 0xffffffc9 ;  /* 0xffffffc90e0b7836 */ /* 0x000fca0000000000 */
[----:B------:R-:W-:Y:S01]  /*7910*/  ISETP.GE.U32.AND P4, PT, R11, 0x7fffff4a, PT ;  /* 0x7fffff4a0b00780c */ /* 0x000fe20003f86070 */
[C---:B------:R-:W-:Y:S02]  /*7920*/  IMAD R11, R4.reuse, 0x1e, RZ ;  /* 0x0000001e040b7824 */ /* 0x040fe400078e02ff */
[----:B------:R-:W-:Y:S01]  /*7930*/  IMAD R10, R4, 0x26, RZ ;  /* 0x00000026040a7824 */ /* 0x000fe200078e02ff */
[----:B------:R-:W-:Y:S02]  /*7940*/  PRMT R85, RZ, 0x7610, R85 ;  /* 0x00007610ff557816 */ /* 0x000fe40000000055 */
[----:B------:R-:W-:Y:S02]  /*7950*/  PRMT R83, RZ, 0x7610, R83 ;  /* 0x00007610ff537816 */ /* 0x000fe40000000053 */
[----:B------:R-:W-:Y:S01]  /*7960*/  PRMT R81, RZ, 0x7610, R81 ;  /* 0x00007610ff517816 */ /* 0x000fe20000000051 */
[----:B--2---:R-:W-:Y:S04]  /*7970*/  STL [R1+0x8a0], R90 ;  /* 0x0008a05a01007387 */ /* 0x004fe80000100800 */
[----:B------:R1:W-:Y:S04]  /*7980*/  STL [R1+0xe8], R3 ;  /* 0x0000e80301007387 */ /* 0x0003e80000100800 */
[----:B------:R2:W-:Y:S01]  /*7990*/  STL [R1+0xd4], R12 ;  /* 0x0000d40c01007387 */ /* 0x0005e20000100800 */
[----:B-1----:R-:W-:-:S04]  /*79a0*/  IADD3 R3, P6, PT, R11, R0, RZ ;  /* 0x000000000b037210 */ /* 0x002fc80007fde0ff */
[----:B------:R-:W-:Y:S01]  /*79b0*/  LEA.HI.X.SX32 R15, R11, R2, 0x1, P6 ;  /* 0x000000020b0f7211 */ /* 0x000fe200030f0eff */
[----:B0-----:R-:W-:Y:S02]  /*79c0*/  @!P2 IMAD.MOV.U32 R8, RZ, RZ, R3 ;  /* 0x000000ffff08a224 */ /* 0x001fe400078e0003 */
[----:B--2---:R-:W-:Y:S01]  /*79d0*/  VIADD R12, R14, 0xffffffc1 ;  /* 0xffffffc10e0c7836 */ /* 0x004fe20000000000 */
[----:B---3--:R-:W-:Y:S04]  /*79e0*/  STL [R1+0x8a4], R88 ;  /* 0x0008a45801007387 */ /* 0x008fe80000100800 */
[----:B------:R0:W-:Y:S01]  /*79f0*/  STL [R1+0x148], R5 ;  /* 0x0001480501007387 */ /* 0x0001e20000100800 */
[----:B------:R-:W-:-:S03]  /*7a00*/  @!P2 IMAD.MOV.U32 R9, RZ, RZ, R15 ;  /* 0x000000ffff09a224 */ /* 0x000fc600078e000f */
[----:B------:R1:W-:Y:S01]  /*7a10*/  STL [R1+0x144], R13 ;  /* 0x0001440d01007387 */ /* 0x0003e20000100800 */
[----:B------:R-:W-:Y:S01]  /*7a20*/  IMAD R11, R4, 0x2e, RZ ;  /* 0x0000002e040b7824 */ /* 0x000fe200078e02ff */
[----:B------:R-:W-:Y:S02]  /*7a30*/  ISETP.GE.U32.AND P0, PT, R12, 0x7fffff42, PT ;  /* 0x7fffff420c00780c */ /* 0x000fe40003f06070 */
[----:B------:R2:W3:Y:S01]  /*7a40*/  @!P2 LDG.E.U8 R85, desc[UR18][R8.64] ;  /* 0x000000120855a981 */ /* 0x0004e2000c1e1100 */
[----:B0-----:R-:W-:-:S04]  /*7a50*/  IADD3 R5, P6, PT, R10, R0, RZ ;  /* 0x000000000a057210 */ /* 0x001fc80007fde0ff */
[----:B-1----:R-:W-:Y:S01]  /*7a60*/  LEA.HI.X.SX32 R13, R10, R2, 0x1, P6 ;  /* 0x000000020a0d7211 */ /* 0x002fe200030f0eff */
[----:B------:R-:W-:Y:S02]  /*7a70*/  VIADD R12, R14, 0xffffffb9 ;  /* 0xffffffb90e0c7836 */ /* 0x000fe40000000000 */
[----:B--2---:R-:W-:Y:S02]  /*7a80*/  @!P5 IMAD.MOV.U32 R8, RZ, RZ, R5 ;  /* 0x000000ffff08d224 */ /* 0x004fe400078e0005 */
[----:B------:R-:W-:Y:S01]  /*7a90*/  @!P5 IMAD.MOV.U32 R9, RZ, RZ, R13 ;  /* 0x000000ffff09d224 */ /* 0x000fe200078e000d */
[----:B----4-:R-:W-:Y:S04]  /*7aa0*/  STL [R1+0x8a8], R87 ;  /* 0x0008a85701007387 */ /* 0x010fe80000100800 */
[----:B------:R0:W-:Y:S01]  /*7ab0*/  STL [R1+0x408], R3 ;  /* 0x0004080301007387 */ /* 0x0001e20000100800 */
[----:B------:R-:W-:-:S03]  /*7ac0*/  ISETP.GE.U32.AND P2, PT, R12, 0x7fffff3a, PT ;  /* 0x7fffff3a0c00780c */ /* 0x000fc60003f46070 */
[----:B------:R1:W2:Y:S01]  /*7ad0*/  @!P5 LDG.E.U8 R83, desc[UR18][R8.64] ;  /* 0x000000120853d981 */ /* 0x0002a2000c1e1100 */
[----:B0-----:R-:W-:Y:S01]  /*7ae0*/  IADD3 R3, P6, PT, R11, R0, RZ ;  /* 0x000000000b037210 */ /* 0x001fe20007fde0ff */
[----:B-1----:R-:W-:-:S03]  /*7af0*/  VIADD R8, R14, 0xffffffb1 ;  /* 0xffffffb10e087836 */ /* 0x002fc60000000000 */
[----:B------:R-:W-:Y:S02]  /*7b00*/  LEA.HI.X.SX32 R12, R11, R2, 0x1, P6 ;  /* 0x000000020b0c7211 */ /* 0x000fe400030f0eff */
[----:B------:R-:W-:Y:S01]  /*7b10*/  ISETP.GE.U32.AND P5, PT, R8, 0x7fffff32, PT ;  /* 0x7fffff320800780c */ /* 0x000fe20003fa6070 */
[----:B------:R-:W-:Y:S02]  /*7b20*/  @!P1 IMAD.MOV.U32 R8, RZ, RZ, R3 ;  /* 0x000000ffff089224 */ /* 0x000fe400078e0003 */
[----:B------:R-:W-:-:S05]  /*7b30*/  @!P1 IMAD.MOV.U32 R9, RZ, RZ, R12 ;  /* 0x000000ffff099224 */ /* 0x000fca00078e000c */
[----:B------:R0:W4:Y:S01]  /*7b40*/  @!P1 LDG.E.U8 R81, desc[UR18][R8.64] ;  /* 0x0000001208519981 */ /* 0x000122000c1e1100 */
[----:B------:R-:W-:Y:S02]  /*7b50*/  IMAD R10, R4, 0x36, RZ ;  /* 0x00000036040a7824 */ /* 0x000fe400078e02ff */
[----:B------:R-:W-:Y:S01]  /*7b60*/  VIADD R11, R14, 0xffffffa9 ;  /* 0xffffffa90e0b7836 */ /* 0x000fe20000000000 */
[----:B------:R-:W-:Y:S04]  /*7b70*/  STL [R1+0x404], R15 ;  /* 0x0004040f01007387 */ /* 0x000fe80000100800 */
[----:B------:R1:W-:Y:S01]  /*7b80*/  STL [R1+0x440], R5 ;  /* 0x0004400501007387 */ /* 0x0003e20000100800 */
[----:B------:R-:W-:Y:S01]  /*7b90*/  ISETP.GE.U32.AND P1, PT, R11, 0x7fffff2a, PT ;  /* 0x7fffff2a0b00780c */ /* 0x000fe20003f26070 */
[----:B------:R-:W-:Y:S01]  /*7ba0*/  IMAD R11, R4, 0x3e, RZ ;  /* 0x0000003e040b7824 */ /* 0x000fe200078e02ff */
[----:B-1----:R-:W-:-:S02]  /*7bb0*/  IADD3 R5, P6, PT, R10, R0, RZ ;  /* 0x000000000a057210 */ /* 0x002fc40007fde0ff */
[----:B------:R-:W-:-:S03]  /*7bc0*/  PRMT R80, RZ, 0x7610, R80 ;  /* 0x00007610ff507816 */ /* 0x000fc60000000050 */
[----:B0-----:R-:W-:Y:S01]  /*7bd0*/  @!P4 IMAD.MOV.U32 R8, RZ, RZ, R5 ;  /* 0x000000ffff08c224 */ /* 0x001fe200078e0005 */
[----:B------:R-:W-:Y:S02]  /*7be0*/  PRMT R79, RZ, 0x7610, R79 ;  /* 0x00007610ff4f7816 */ /* 0x000fe4000000004f */
[----:B------:R-:W-:Y:S01]  /*7bf0*/  PRMT R78, RZ, 0x7610, R78 ;  /* 0x00007610ff4e7816 */ /* 0x000fe2000000004e */
[----:B---3--:R-:W-:Y:S04]  /*7c00*/  STL [R1+0x8ac], R85 ;  /* 0x0008ac5501007387 */ /* 0x008fe80000100800 */
[----:B------:R0:W-:Y:S02]  /*7c10*/  STL [R1+0x43c], R13 ;  /* 0x00043c0d01007387 */ /* 0x0001e40000100800 */
[----:B0-----:R-:W-:Y:S01]  /*7c20*/  LEA.HI.X.SX32 R13, R10, R2, 0x1, P6 ;  /* 0x000000020a0d7211 */ /* 0x001fe200030f0eff */
[----:B------:R-:W-:Y:S01]  /*7c30*/  IMAD R10, R4, 0x46, RZ ;  /* 0x00000046040a7824 */ /* 0x000fe200078e02ff */
[----:B--2---:R-:W-:Y:S04]  /*7c40*/  STL [R1+0x8b0], R83 ;  /* 0x0008b05301007387 */ /* 0x004fe80000100800 */
[----:B------:R0:W-:Y:S01]  /*7c50*/  STL [R1+0x478], R3 ;  /* 0x0004780301007387 */ /* 0x0001e20000100800 */
[----:B------:R-:W-:-:S03]  /*7c60*/  @!P4 IMAD.MOV.U32 R9, RZ, RZ, R13 ;  /* 0x000000ffff09c224 */ /* 0x000fc600078e000d */
[----:B------:R1:W-:Y:S04]  /*7c70*/  STL [R1+0x474], R12 ;  /* 0x0004740c01007387 */ /* 0x0003e80000100800 */
[----:B------:R2:W3:Y:S01]  /*7c80*/  @!P4 LDG.E.U8 R80, desc[UR18][R8.64] ;  /* 0x000000120850c981 */ /* 0x0004e2000c1e1100 */
[----:B0-----:R-:W-:Y:S01]  /*7c90*/  IADD3 R3, P6, PT, R11, R0, RZ ;  /* 0x000000000b037210 */ /* 0x001fe20007fde0ff */
[----:B-1----:R-:W-:-:S03]  /*7ca0*/  VIADD R12, R14, 0xffffffa1 ;  /* 0xffffffa10e0c7836 */ /* 0x002fc60000000000 */
[----:B------:R-:W-:Y:S01]  /*7cb0*/  LEA.HI.X.SX32 R14, R11, R2, 0x1, P6 ;  /* 0x000000020b0e7211 */ /* 0x000fe200030f0eff */
[----:B----4-:R-:W-:Y:S01]  /*7cc0*/  STL [R1+0x8b4], R81 ;  /* 0x0008b45101007387 */ /* 0x010fe20000100800 */
[----:B--2---:R-:W-:-:S03]  /*7cd0*/  @!P0 IMAD.MOV.U32 R8, RZ, RZ, R3 ;  /* 0x000000ffff088224 */ /* 0x004fc600078e0003 */
[----:B------:R0:W-:Y:S01]  /*7ce0*/  STL [R1+0x4b8], R5 ;  /* 0x0004b80501007387 */ /* 0x0001e20000100800 */
[----:B------:R-:W-:-:S03]  /*7cf0*/  @!P0 IMAD.MOV.U32 R9, RZ, RZ, R14 ;  /* 0x000000ffff098224 */ /* 0x000fc600078e000e */
[----:B------:R1:W-:Y:S04]  /*7d00*/  STL [R1+0x4b4], R13 ;  /* 0x0004b40d01007387 */ /* 0x0003e80000100800 */
[----:B------:R2:W4:Y:S01]  /*7d10*/  @!P0 LDG.E.U8 R79, desc[UR18][R8.64] ;  /* 0x00000012084f8981 */ /* 0x000522000c1e1100 */
[----:B0-----:R-:W-:-:S04]  /*7d20*/  IADD3 R5, P6, PT, R10, R0, RZ ;  /* 0x000000000a057210 */ /* 0x001fc80007fde0ff */
[----:B-1----:R-:W-:Y:S01]  /*7d30*/  LEA.HI.X.SX32 R13, R10, R2, 0x1, P6 ;  /* 0x000000020a0d7211 */ /* 0x002fe200030f0eff */
[----:B--2---:R-:W-:-:S04]  /*7d40*/  @!P2 IMAD.MOV.U32 R8, RZ, RZ, R5 ;  /* 0x000000ffff08a224 */ /* 0x004fc800078e0005 */
[----:B------:R-:W-:-:S05]  /*7d50*/  @!P2 IMAD.MOV.U32 R9, RZ, RZ, R13 ;  /* 0x000000ffff09a224 */ /* 0x000fca00078e000d */
[----:B------:R0:W2:Y:S01]  /*7d60*/  @!P2 LDG.E.U8 R78, desc[UR18][R8.64] ;  /* 0x00000012084ea981 */ /* 0x0000a2000c1e1100 */
[C---:B------:R-:W-:Y:S02]  /*7d70*/  IMAD R11, R4.reuse, 0x4e, RZ ;  /* 0x0000004e040b7824 */ /* 0x040fe400078e02ff */
[----:B------:R-:W-:Y:S01]  /*7d80*/  IMAD R10, R4, 0x56, RZ ;  /* 0x00000056040a7824 */ /* 0x000fe200078e02ff */
[----:B------:R-:W-:Y:S02]  /*7d90*/  ISETP.GE.U32.AND P4, PT, R12, 0x7fffff22, PT ;  /* 0x7fffff220c00780c */ /* 0x000fe40003f86070 */
[----:B------:R-:W-:Y:S02]  /*7da0*/  PRMT R77, RZ, 0x7610, R77 ;  /* 0x00007610ff4d7816 */ /* 0x000fe4000000004d */
[----:B------:R-:W-:Y:S02]  /*7db0*/  PRMT R76, RZ, 0x7610, R76 ;  /* 0x00007610ff4c7816 */ /* 0x000fe4000000004c */
[----:B------:R-:W-:Y:S01]  /*7dc0*/  PRMT R75, RZ, 0x7610, R75 ;  /* 0x00007610ff4b7816 */ /* 0x000fe2000000004b */
[----:B------:R-:W-:-:S05]  /*7dd0*/  VIADD R85, R68, 0x33 ;  /* 0x0000003344557836 */ /* 0x000fca0000000000 */
[----:B------:R-:W-:Y:S01]  /*7de0*/  IABS R19, R85 ;  /* 0x0000005500137213 */ /* 0x000fe20000000000 */
[----:B---3--:R-:W-:Y:S04]  /*7df0*/  STL [R1+0x8b8], R80 ;  /* 0x0008b85001007387 */ /* 0x008fe80000100800 */
[----:B------:R1:W-:Y:S04]  /*7e00*/  STL [R1+0x4f0], R3 ;  /* 0x0004f00301007387 */ /* 0x0003e80000100800 */
[----:B------:R-:W-:Y:S04]  /*7e10*/  STL [R1+0x4ec], R14 ;  /* 0x0004ec0e01007387 */ /* 0x000fe80000100800 */
[----:B------:R3:W-:Y:S01]  /*7e20*/  STL [R1+0x528], R5 ;  /* 0x0005280501007387 */ /* 0x0007e20000100800 */
[----:B-1----:R-:W-:-:S03]  /*7e30*/  IADD3 R3, P0, PT, R11, R0, RZ ;  /* 0x000000000b037210 */ /* 0x002fc60007f1e0ff */
[----:B----4-:R-:W-:Y:S01]  /*7e40*/  STL [R1+0x8bc], R79 ;  /* 0x0008bc4f01007387 */ /* 0x010fe20000100800 */
[----:B---3--:R-:W-:-:S03]  /*7e50*/  IADD3 R5, P2, PT, R10, R0, RZ ;  /* 0x000000000a057210 */ /* 0x008fc60007f5e0ff */
[----:B------:R1:W-:Y:S01]  /*7e60*/  STL [R1+0x524], R13 ;  /* 0x0005240d01007387 */ /* 0x0003e20000100800 */
[----:B0-----:R-:W-:Y:S01]  /*7e70*/  @!P5 IMAD.MOV.U32 R8, RZ, RZ, R3 ;  /* 0x000000ffff08d224 */ /* 0x001fe200078e0003 */
[-C--:B------:R-:W-:Y:S02]  /*7e80*/  LEA.HI.X.SX32 R12, R10, R2.reuse, 0x1, P2 ;  /* 0x000000020a0c7211 */ /* 0x080fe400010f0eff */
[----:B-1----:R-:W-:Y:S01]  /*7e90*/  LEA.HI.X.SX32 R13, R11, R2, 0x1, P0 ;  /* 0x000000020b0d7211 */ /* 0x002fe200000f0eff */
[----:B------:R-:W-:Y:S01]  /*7ea0*/  IMAD R11, R4, 0x5e, RZ ;  /* 0x0000005e040b7824 */ /* 0x000fe200078e02ff */
[----:B--2---:R-:W-:Y:S03]  /*7eb0*/  STL [R1+0x8c0], R78 ;  /* 0x0008c04e01007387 */ /* 0x004fe60000100800 */
[----:B------:R-:W-:Y:S01]  /*7ec0*/  @!P5 IMAD.MOV.U32 R9, RZ, RZ, R13 ;  /* 0x000000ffff09d224 */ /* 0x000fe200078e000d */
[----:B------:R0:W-:Y:S04]  /*7ed0*/  STL [R1+0x560], R3 ;  /* 0x0005600301007387 */ /* 0x0001e80000100800 */
[----:B------:R1:W2:Y:S01]  /*7ee0*/  @!P5 LDG.E.U8 R77, desc[UR18][R8.64] ;  /* 0x00000012084dd981 */ /* 0x0002a2000c1e1100 */
[----:B------:R-:W-:-:S02]  /*7ef0*/  VIADD R80, R68, 0x30 ;  /* 0x0000003044507836 */ /* 0x000fc40000000000 */
[C---:B------:R-:W-:Y:S02]  /*7f00*/  VIADD R90, R68.reuse, 0x36 ;  /* 0x00000036445a7836 */ /* 0x040fe40000000000 */
[C---:B------:R-:W-:Y:S01]  /*7f10*/  VIADD R92, R68.reuse, 0x39 ;  /* 0x00000039445c7836 */ /* 0x040fe20000000000 */
[C---:B0-----:R-:W-:Y:S01]  /*7f20*/  IADD3 R3, P0, PT, R11.reuse, R0, RZ ;  /* 0x000000000b037210 */ /* 0x041fe20007f1e0ff */
[----:B------:R0:W-:Y:S01]  /*7f30*/  STL [R1+0x598], R5 ;  /* 0x0005980501007387 */ /* 0x0001e20000100800 */
[----:B------:R-:W-:Y:S01]  /*7f40*/  VIADD R82, R68, 0x3f ;  /* 0x0000003f44527836 */ /* 0x000fe20000000000 */
[----:B------:R-:W-:Y:S01]  /*7f50*/  ISETP.GT.U32.AND P2, PT, R6, R71, PT ;  /* 0x000000470600720c */ /* 0x000fe20003f44070 */
[----:B-1----:R-:W-:Y:S01]  /*7f60*/  @!P1 IMAD.MOV.U32 R8, RZ, RZ, R5 ;  /* 0x000000ffff089224 */ /* 0x002fe200078e0005 */
[----:B------:R-:W1:Y:S01]  /*7f70*/  LDC R78, c[0x0][0x3a0] ;  /* 0x0000e800ff4e7b82 */ /* 0x000e620000000800 */
[----:B------:R-:W-:Y:S01]  /*7f80*/  @!P1 IMAD.MOV.U32 R9, RZ, RZ, R12 ;  /* 0x000000ffff099224 */ /* 0x000fe200078e000c */
[----:B0-----:R-:W-:-:S04]  /*7f90*/  LEA.HI.X.SX32 R5, R11, R2, 0x1, P0 ;  /* 0x000000020b057211 */ /* 0x001fc800000f0eff */
[----:B------:R0:W3:Y:S02]  /*7fa0*/  @!P1 LDG.E.U8 R76, desc[UR18][R8.64] ;  /* 0x00000012084c9981 */ /* 0x0000e4000c1e1100 */
[----:B0-----:R-:W-:Y:S02]  /*7fb0*/  @!P4 IMAD.MOV.U32 R8, RZ, RZ, R3 ;  /* 0x000000ffff08c224 */ /* 0x001fe400078e0003 */
[----:B------:R-:W-:-:S05]  /*7fc0*/  @!P4 IMAD.MOV.U32 R9, RZ, RZ, R5 ;  /* 0x000000ffff09c224 */ /* 0x000fca00078e0005 */
[----:B------:R0:W4:Y:S01]  /*7fd0*/  @!P4 LDG.E.U8 R75, desc[UR18][R8.64] ;  /* 0x00000012084bc981 */ /* 0x000122000c1e1100 */
[----:B------:R-:W-:-:S05]  /*7fe0*/  IABS R22, R80 ;  /* 0x0000005000167213 */ /* 0x000fca0000000000 */
[----:B0-----:R-:W-:-:S04]  /*7ff0*/  IMAD.HI.U32 R8, R7, R22, RZ ;  /* 0x0000001607087227 */ /* 0x001fc800078e00ff */
[----:B------:R-:W-:-:S04]  /*8000*/  IMAD.MOV R8, RZ, RZ, -R8 ;  /* 0x000000ffff087224 */ /* 0x000fc800078e0a08 */
[----:B------:R-:W-:Y:S02]  /*8010*/  IMAD R22, R6, R8, R22 ;  /* 0x0000000806167224 */ /* 0x000fe400078e0216 */
[----:B------:R-:W-:Y:S01]  /*8020*/  IMAD.HI.U32 R8, R7, R19, RZ ;  /* 0x0000001307087227 */ /* 0x000fe200078e00ff */
[----:B------:R-:W-:-:S03]  /*8030*/  IABS R16, R90 ;  /* 0x0000005a00107213 */ /* 0x000fc60000000000 */
[----:B------:R-:W-:-:S04]  /*8040*/  IMAD.MOV R8, RZ, RZ, -R8 ;  /* 0x000000ffff087224 */ /* 0x000fc800078e0a08 */
[----:B------:R-:W-:Y:S02]  /*8050*/  IMAD R19, R6, R8, R19 ;  /* 0x0000000806137224 */ /* 0x000fe400078e0213 */
[----:B------:R-:W-:Y:S01]  /*8060*/  IMAD.HI.U32 R8, R7, R16, RZ ;  /* 0x0000001007087227 */ /* 0x000fe200078e00ff */
[----:B------:R0:W-:Y:S03]  /*8070*/  STL [R1+0x55c], R13 ;  /* 0x00055c0d01007387 */ /* 0x0001e60000100800 */
[----:B------:R-:W-:Y:S01]  /*8080*/  IMAD.MOV R8, RZ, RZ, -R8 ;  /* 0x000000ffff087224 */ /* 0x000fe200078e0a08 */
[----:B0-----:R-:W-:-:S03]  /*8090*/  IABS R13, R92 ;  /* 0x0000005c000d7213 */ /* 0x001fc60000000000 */
[----:B------:R-:W-:Y:S02]  /*80a0*/  IMAD R16, R6, R8, R16 ;  /* 0x0000000806107224 */ /* 0x000fe400078e0210 */
[----:B------:R-:W-:-:S04]  /*80b0*/  IMAD.HI.U32 R8, R7, R13, RZ ;  /* 0x0000000d07087227 */ /* 0x000fc800078e00ff */
[----:B------:R-:W-:Y:S01]  /*80c0*/  IMAD.MOV R8, RZ, RZ, -R8 ;  /* 0x000000ffff087224 */ /* 0x000fe200078e0a08 */
[----:B------:R-:W-:-:S03]  /*80d0*/  ISETP.GT.U32.AND P0, PT, R6, R69, PT ;  /* 0x000000450600720c */ /* 0x000fc60003f04070 */
[----:B------:R-:W-:Y:S01]  /*80e0*/  IMAD R13, R6, R8, R13 ;  /* 0x00000008060d7224 */ /* 0x000fe200078e020d */
[----:B------:R-:W-:-:S05]  /*80f0*/  IABS R8, R82 ;  /* 0x0000005200087213 */ /* 0x000fca0000000000 */
[----:B------:R-:W-:-:S04]  /*8100*/  IMAD.HI.U32 R72, R7, R8, RZ ;  /* 0x0000000807487227 */ /* 0x000fc800078e00ff */
[----:B------:R-:W-:Y:S02]  /*8110*/  IMAD.MOV R72, RZ, RZ, -R72 ;  /* 0x000000ffff487224 */ /* 0x000fe400078e0a48 */
[----:B------:R-:W-:Y:S01]  /*8120*/  @!P0 IMAD.IADD R69, R69, 0x1, -R6 ;  /* 0x0000000145458824 */ /* 0x000fe200078e0a06 */
[C---:B------:R-:W-:Y:S01]  /*8130*/  ISETP.GT.U32.AND P0, PT, R6.reuse, R63, PT ;  /* 0x0000003f0600720c */ /* 0x040fe20003f04070 */
[C---:B------:R-:W-:Y:S01]  /*8140*/  IMAD R8, R6.reuse, R72, R8 ;  /* 0x0000004806087224 */ /* 0x040fe200078e0208 */
[----:B------:R-:W-:-:S04]  /*8150*/  ISETP.GT.U32.AND P4, PT, R6, R70, PT ;  /* 0x000000460600720c */ /* 0x000fc80003f84070 */
[C---:B------:R-:W-:Y:S02]  /*8160*/  ISETP.GT.U32.AND P5, PT, R6.reuse, R8, PT ;  /* 0x000000080600720c */ /* 0x040fe40003fa4070 */
[----:B------:R-:W-:-:S05]  /*8170*/  ISETP.GT.U32.AND P1, PT, R6, R67, PT ;  /* 0x000000430600720c */ /* 0x000fca0003f24070 */
[--C-:B------:R-:W-:Y:S01]  /*8180*/  @!P0 IMAD.IADD R63, R63, 0x1, -R6.reuse ;  /* 0x000000013f3f8824 */ /* 0x100fe200078e0a06 */
[C---:B------:R-:W-:Y:S01]  /*8190*/  ISETP.GT.U32.AND P0, PT, R6.reuse, R58, PT ;  /* 0x0000003a0600720c */ /* 0x040fe20003f04070 */
[--C-:B------:R-:W-:Y:S01]  /*81a0*/  @!P2 IMAD.IADD R71, R71, 0x1, -R6.reuse ;  /* 0x000000014747a824 */ /* 0x100fe200078e0a06 */
[----:B------:R-:W-:Y:S01]  /*81b0*/  ISETP.GT.U32.AND P2, PT, R6, R66, PT ;  /* 0x000000420600720c */ /* 0x000fe20003f44070 */
[--C-:B------:R-:W-:Y:S01]  /*81c0*/  @!P4 IMAD.IADD R70, R70, 0x1, -R6.reuse ;  /* 0x000000014646c824 */ /* 0x100fe200078e0a06 */
[----:B------:R-:W-:Y:S01]  /*81d0*/  ISETP.GT.U32.AND P4, PT, R6, R64, PT ;  /* 0x000000400600720c */ /* 0x000fe20003f84070 */
[--C-:B------:R-:W-:Y:S01]  /*81e0*/  @!P5 IMAD.IADD R8, R8, 0x1, -R6.reuse ;  /* 0x000000010808d824 */ /* 0x100fe200078e0a06 */
[C---:B------:R-:W-:Y:S01]  /*81f0*/  ISETP.GT.U32.AND P5, PT, R6.reuse, R65, PT ;  /* 0x000000410600720c */ /* 0x040fe20003fa4070 */
[----:B------:R-:W-:Y:S01]  /*8200*/  @!P1 IMAD.IADD R67, R67, 0x1, -R6 ;  /* 0x0000000143439824 */ /* 0x000fe200078e0a06 */
[----:B------:R-:W-:Y:S01]  /*8210*/  ISETP.GT.U32.AND P1, PT, R6, R62, PT ;  /* 0x0000003e0600720c */ /* 0x000fe20003f24070 */
[----:B------:R-:W-:-:S04]  /*8220*/  VIADD R79, R68, 0x2f ;  /* 0x0000002f444f7836 */ /* 0x000fc80000000000 */
[--C-:B------:R-:W-:Y:S01]  /*8230*/  @!P0 IMAD.IADD R58, R58, 0x1, -R6.reuse ;  /* 0x000000013a3a8824 */ /* 0x100fe200078e0a06 */
[----:B------:R-:W-:Y:S01]  /*8240*/  ISETP.GT.U32.AND P0, PT, R6, R53, PT ;  /* 0x000000350600720c */ /* 0x000fe20003f04070 */
[--C-:B------:R-:W-:Y:S01]  /*8250*/  @!P2 IMAD.IADD R66, R66, 0x1, -R6.reuse ;  /* 0x000000014242a824 */ /* 0x100fe200078e0a06 */
[----:B------:R-:W-:Y:S01]  /*8260*/  ISETP.GT.U32.AND P2, PT, R6, R61, PT ;  /* 0x0000003d0600720c */ /* 0x000fe20003f44070 */
[--C-:B------:R-:W-:Y:S01]  /*8270*/  @!P4 IMAD.IADD R64, R64, 0x1, -R6.reuse ;  /* 0x000000014040c824 */ /* 0x100fe200078e0a06 */
[C---:B------:R-:W-:Y:S01]  /*8280*/  ISETP.GT.U32.AND P4, PT, R6.reuse, R59, PT ;  /* 0x0000003b0600720c */ /* 0x040fe20003f84070 */
[--C-:B------:R-:W-:Y:S01]  /*8290*/  @!P5 IMAD.IADD R65, R65, 0x1, -R6.reuse ;  /* 0x000000014141d824 */ /* 0x100fe200078e0a06 */
[----:B------:R-:W-:Y:S01]  /*82a0*/  ISETP.GT.U32.AND P5, PT, R6, R60, PT ;  /* 0x0000003c0600720c */ /* 0x000fe20003fa4070 */
[----:B------:R-:W-:Y:S02]  /*82b0*/  VIADD R81, R68, 0x31 ;  /* 0x0000003144517836 */ /* 0x000fe40000000000 */
[----:B------:R-:W-:Y:S01]  /*82c0*/  @!P1 IMAD.IADD R62, R62, 0x1, -R6 ;  /* 0x000000013e3e9824 */ /* 0x000fe200078e0a06 */
[----:B------:R-:W-:Y:S01]  /*82d0*/  ISETP.GT.U32.AND P1, PT, R6, R57, PT ;  /* 0x000000390600720c */ /* 0x000fe20003f24070 */
[----:B------:R-:W-:-:S02]  /*82e0*/  VIADD R83, R68, 0x32 ;  /* 0x0000003244537836 */ /* 0x000fc40000000000 */
[--C-:B------:R-:W-:Y:S01]  /*82f0*/  @!P0 IMAD.IADD R53, R53, 0x1, -R6.reuse ;  /* 0x0000000135358824 */ /* 0x100fe200078e0a06 */
[----:B------:R-:W-:Y:S01]  /*8300*/  ISETP.GT.U32.AND P0, PT, R6, R48, PT ;  /* 0x000000300600720c */ /* 0x000fe20003f04070 */
[C---:B------:R-:W-:Y:S02]  /*8310*/  VIADD R87, R68.reuse, 0x34 ;  /* 0x0000003444577836 */ /* 0x040fe40000000000 */
[C---:B------:R-:W-:Y:S02]  /*8320*/  VIADD R88, R68.reuse, 0x35 ;  /* 0x0000003544587836 */ /* 0x040fe40000000000 */
[C---:B------:R-:W-:Y:S02]  /*8330*/  VIADD R89, R68.reuse, 0x37 ;  /* 0x0000003744597836 */ /* 0x040fe40000000000 */
[----:B------:R-:W-:Y:S02]  /*8340*/  VIADD R91, R68, 0x38 ;  /* 0x00000038445b7836 */ /* 0x000fe40000000000 */
[--C-:B------:R-:W-:Y:S01]  /*8350*/  @!P2 IMAD.IADD R61, R61, 0x1, -R6.reuse ;  /* 0x000000013d3da824 */ /* 0x100fe200078e0a06 */
[----:B------:R-:W-:Y:S01]  /*8360*/  ISETP.GT.U32.AND P2, PT, R6, R56, PT ;  /* 0x000000380600720c */ /* 0x000fe20003f44070 */
[--C-:B------:R-:W-:Y:S01]  /*8370*/  @!P5 IMAD.IADD R60, R60, 0x1, -R6.reuse ;  /* 0x000000013c3cd824 */ /* 0x100fe200078e0a06 */
[C---:B------:R-:W-:Y:S01]  /*8380*/  ISETP.GT.U32.AND P5, PT, R6.reuse, R55, PT ;  /* 0x000000370600720c */ /* 0x040fe20003fa4070 */
[----:B------:R-:W-:Y:S01]  /*8390*/  @!P4 IMAD.IADD R59, R59, 0x1, -R6 ;  /* 0x000000013b3bc824 */ /* 0x000fe200078e0a06 */
[----:B------:R-:W-:Y:S01]  /*83a0*/  ISETP.GT.U32.AND P4, PT, R6, R54, PT ;  /* 0x000000360600720c */ /* 0x000fe20003f84070 */
[----:B------:R-:W-:-:S02]  /*83b0*/  VIADD R93, R68, 0x3a ;  /* 0x0000003a445d7836 */ /* 0x000fc40000000000 */
[--C-:B------:R-:W-:Y:S01]  /*83c0*/  @!P1 IMAD.IADD R57, R57, 0x1, -R6.reuse ;  /* 0x0000000139399824 */ /* 0x100fe200078e0a06 */
[----:B------:R-:W-:Y:S01]  /*83d0*/  ISETP.GT.U32.AND P1, PT, R6, R52, PT ;  /* 0x000000340600720c */ /* 0x000fe20003f24070 */
[C---:B------:R-:W-:Y:S02]  /*83e0*/  VIADD R86, R68.reuse, 0x3d ;  /* 0x0000003d44567836 */ /* 0x040fe40000000000 */
[----:B------:R-:W-:Y:S02]  /*83f0*/  VIADD R84, R68, 0x3e ;  /* 0x0000003e44547836 */ /* 0x000fe40000000000 */
[--C-:B------:R-:W-:Y:S01]  /*8400*/  @!P0 IMAD.IADD R48, R48, 0x1, -R6.reuse ;  /* 0x0000000130308824 */ /* 0x100fe200078e0a06 */
[----:B------:R-:W-:Y:S01]  /*8410*/  ISETP.GT.U32.AND P0, PT, R6, R43, PT ;  /* 0x0000002b0600720c */ /* 0x000fe20003f04070 */
[--C-:B------:R-:W-:Y:S01]  /*8420*/  @!P2 IMAD.IADD R56, R56, 0x1, -R6.reuse ;  /* 0x000000013838a824 */ /* 0x100fe200078e0a06 */
[C---:B------:R-:W-:Y:S01]  /*8430*/  ISETP.GT.U32.AND P2, PT, R6.reuse, R51, PT ;  /* 0x000000330600720c */ /* 0x040fe20003f44070 */
[--C-:B------:R-:W-:Y:S01]  /*8440*/  @!P5 IMAD.IADD R55, R55, 0x1, -R6.reuse ;  /* 0x000000013737d824 */ /* 0x100fe200078e0a06 */
[----:B------:R-:W-:Y:S01]  /*8450*/  ISETP.GT.U32.AND P5, PT, R6, R50, PT ;  /* 0x000000320600720c */ /* 0x000fe20003fa4070 */
[--C-:B------:R-:W-:Y:S01]  /*8460*/  @!P4 IMAD.IADD R54, R54, 0x1, -R6.reuse ;  /* 0x000000013636c824 */ /* 0x100fe200078e0a06 */
[----:B------:R-:W-:Y:S01]  /*8470*/  ISETP.GT.U32.AND P4, PT, R6, R49, PT ;  /* 0x000000310600720c */ /* 0x000fe20003f84070 */
[----:B------:R-:W-:Y:S01]  /*8480*/  @!P1 IMAD.IADD R52, R52, 0x1, -R6 ;  /* 0x0000000134349824 */ /* 0x000fe200078e0a06 */
[----:B------:R-:W-:-:S02]  /*8490*/  ISETP.GT.U32.AND P1, PT, R6, R47, PT ;  /* 0x0000002f0600720c */ /* 0x000fc40003f24070 */
[----:B------:R-:W-:-:S03]  /*84a0*/  IABS R23, R79 ;  /* 0x0000004f00177213 */ /* 0x000fc60000000000 */
[--C-:B------:R-:W-:Y:S01]  /*84b0*/  @!P0 IMAD.IADD R43, R43, 0x1, -R6.reuse ;  /* 0x000000012b2b8824 */ /* 0x100fe200078e0a06 */
[C---:B------:R-:W-:Y:S01]  /*84c0*/  ISETP.GT.U32.AND P0, PT, R6.reuse, R38, PT ;  /* 0x000000260600720c */ /* 0x040fe20003f04070 */
[--C-:B------:R-:W-:Y:S01]  /*84d0*/  @!P2 IMAD.IADD R51, R51, 0x1, -R6.reuse ;  /* 0x000000013333a824 */ /* 0x100fe200078e0a06 */
[----:B------:R-:W-:Y:S01]  /*84e0*/  ISETP.GT.U32.AND P2, PT, R6, R46, PT ;  /* 0x0000002e0600720c */ /* 0x000fe20003f44070 */
[--C-:B------:R-:W-:Y:S01]  /*84f0*/  @!P5 IMAD.IADD R50, R50, 0x1, -R6.reuse ;  /* 0x000000013232d824 */ /* 0x100fe200078e0a06 */
[C---:B------:R-:W-:Y:S01]  /*8500*/  ISETP.GT.U32.AND P5, PT, R6.reuse, R45, PT ;  /* 0x0000002d0600720c */ /* 0x040fe20003fa4070 */
[--C-:B------:R-:W-:Y:S01]  /*8510*/  @!P4 IMAD.IADD R49, R49, 0x1, -R6.reuse ;  /* 0x000000013131c824 */ /* 0x100fe200078e0a06 */
[C---:B------:R-:W-:Y:S01]  /*8520*/  ISETP.GT.U32.AND P4, PT, R6.reuse, R44, PT ;  /* 0x0000002c0600720c */ /* 0x040fe20003f84070 */
[----:B------:R-:W-:Y:S01]  /*8530*/  @!P1 IMAD.IADD R47, R47, 0x1, -R6 ;  /* 0x000000012f2f9824 */ /* 0x000fe200078e0a06 */
[----:B------:R-:W-:Y:S02]  /*8540*/  ISETP.GT.U32.AND P1, PT, R6, R42, PT ;  /* 0x0000002a0600720c */ /* 0x000fe40003f24070 */
[----:B------:R-:W-:-:S03]  /*8550*/  IABS R21, R81 ;  /* 0x0000005100157213 */ /* 0x000fc60000000000 */
[----:B------:R-:W-:Y:S01]  /*8560*/  @!P0 IMAD.IADD R38, R38, 0x1, -R6 ;  /* 0x0000000126268824 */ /* 0x000fe200078e0a06 */
[----:B------:R-:W-:Y:S01]  /*8570*/  ISETP.GT.U32.AND P0, PT, R6, R33, PT ;  /* 0x000000210600720c */ /* 0x000fe20003f04070 */
[----:B------:R-:W-:Y:S01]  /*8580*/  IMAD.HI.U32 R9, R7, R21, RZ ;  /* 0x0000001507097227 */ /* 0x000fe200078e00ff */
[----:B------:R-:W-:-:S03]  /*8590*/  IABS R18, R87 ;  /* 0x0000005700127213 */ /* 0x000fc60000000000 */
[--C-:B------:R-:W-:Y:S01]  /*85a0*/  @!P2 IMAD.IADD R46, R46, 0x1, -R6.reuse ;  /* 0x000000012e2ea824 */ /* 0x100fe200078e0a06 */
[C---:B------:R-:W-:Y:S01]  /*85b0*/  ISETP.GT.U32.AND P2, PT, R6.reuse, R41, PT ;  /* 0x000000290600720c */ /* 0x040fe20003f44070 */
[--C-:B------:R-:W-:Y:S01]  /*85c0*/  @!P5 IMAD.IADD R45, R45, 0x1, -R6.reuse ;  /* 0x000000012d2dd824 */ /* 0x100fe200078e0a06 */
[----:B------:R-:W-:Y:S01]  /*85d0*/  ISETP.GT.U32.AND P5, PT, R6, R40, PT ;  /* 0x000000280600720c */ /* 0x000fe20003fa4070 */
[----:B------:R-:W-:Y:S01]  /*85e0*/  @!P4 IMAD.IADD R44, R44, 0x1, -R6 ;  /* 0x000000012c2cc824 */ /* 0x000fe200078e0a06 */
[----:B------:R-:W-:Y:S01]  /*85f0*/  ISETP.GT.U32.AND P4, PT, R6, R39, PT ;  /* 0x000000270600720c */ /* 0x000fe20003f84070 */
[----:B------:R-:W-:-:S04]  /*8600*/  IMAD.HI.U32 R10, R7, R23, RZ ;  /* 0x00000017070a7227 */ /* 0x000fc800078e00ff */
[----:B------:R-:W-:Y:S02]  /*8610*/  IMAD.MOV R9, RZ, RZ, -R9 ;  /* 0x000000ffff097224 */ /* 0x000fe400078e0a09 */
[----:B------:R-:W-:Y:S01]  /*8620*/  @!P1 IMAD.IADD R42, R42, 0x1, -R6 ;  /* 0x000000012a2a9824 */ /* 0x000fe200078e0a06 */
[C---:B------:R-:W-:Y:S01]  /*8630*/  ISETP.GT.U32.AND P1, PT, R6.reuse, R37, PT ;  /* 0x000000250600720c */ /* 0x040fe20003f24070 */
[----:B------:R-:W-:Y:S01]  /*8640*/  IMAD.MOV R10, RZ, RZ, -R10 ;  /* 0x000000ffff0a7224 */ /* 0x000fe200078e0a0a */
[----:B------:R-:W-:Y:S01]  /*8650*/  IABS R20, R83 ;  /* 0x0000005300147213 */ /* 0x000fe20000000000 */
[----:B------:R-:W-:Y:S02]  /*8660*/  IMAD R21, R6, R9, R21 ;  /* 0x0000000906157224 */ /* 0x000fe400078e0215 */
[----:B------:R-:W-:Y:S01]  /*8670*/  IMAD.HI.U32 R9, R7, R18, RZ ;  /* 0x0000001207097227 */ /* 0x000fe200078e00ff */
[----:B------:R-:W-:-:S03]  /*8680*/  IABS R15, R89 ;  /* 0x00000059000f7213 */ /* 0x000fc60000000000 */
[----:B------:R-:W-:Y:S01]  /*8690*/  @!P0 IMAD.IADD R33, R33, 0x1, -R6 ;  /* 0x0000000121218824 */ /* 0x000fe200078e0a06 */
[C---:B------:R-:W-:Y:S01]  /*86a0*/  ISETP.GT.U32.AND P0, PT, R6.reuse, R28, PT ;  /* 0x0000001c0600720c */ /* 0x040fe20003f04070 */
[----:B------:R-:W-:Y:S02]  /*86b0*/  IMAD R23, R6, R10, R23 ;  /* 0x0000000a06177224 */ /* 0x000fe400078e0217 */
[----:B------:R-:W-:-:S04]  /*86c0*/  IMAD.HI.U32 R10, R7, R20, RZ ;  /* 0x00000014070a7227 */ /* 0x000fc800078e00ff */
[----:B------:R-:W-:Y:S01]  /*86d0*/  IMAD.MOV R9, RZ, RZ, -R9 ;  /* 0x000000ffff097224 */ /* 0x000fe200078e0a09 */
[----:B--2---:R-:W-:Y:S04]  /*86e0*/  STL [R1+0x8c4], R77 ;  /* 0x0008c44d01007387 */ /* 0x004fe80000100800 */
[----:B------:R-:W-:Y:S04]  /*86f0*/  STL [R1+0x594], R12 ;  /* 0x0005940c01007387 */ /* 0x000fe80000100800 */
[----:B------:R-:W-:Y:S04]  /*8700*/  STL [R1+0x73c], R79 ;  /* 0x00073c4f01007387 */ /* 0x000fe80000100800 */
[----:B------:R-:W-:Y:S04]  /*8710*/  STL [R1+0x8c8], R79 ;  /* 0x0008c84f01007387 */ /* 0x000fe80000100800 */
[----:B---3--:R-:W-:Y:S04]  /*8720*/  STL [R1+0x8cc], R76 ;  /* 0x0008cc4c01007387 */ /* 0x008fe80000100800 */
[----:B------:R-:W-:Y:S04]  /*8730*/  STL [R1+0x5d0], R3 ;  /* 0x0005d00301007387 */ /* 0x000fe80000100800 */
[----:B------:R0:W-:Y:S04]  /*8740*/  STL [R1+0x5cc], R5 ;  /* 0x0005cc0501007387 */ /* 0x0001e80000100800 */
[----:B------:R-:W-:Y:S04]  /*8750*/  STL [R1+0x738], R80 ;  /* 0x0007385001007387 */ /* 0x000fe80000100800 */
[----:B------:R-:W-:Y:S04]  /*8760*/  STL [R1+0x734], R81 ;  /* 0x0007345101007387 */ /* 0x000fe80000100800 */
[----:B----4-:R-:W-:Y:S04]  /*8770*/  STL [R1+0x8d0], R75 ;  /* 0x0008d04b01007387 */ /* 0x010fe80000100800 */
[----:B------:R-:W-:Y:S04]  /*8780*/  STL [R1+0x730], R83 ;  /* 0x0007305301007387 */ /* 0x000fe80000100800 */
[----:B------:R2:W-:Y:S04]  /*8790*/  STL [R1+0x8d4], R80 ;  /* 0x0008d45001007387 */ /* 0x0005e80000100800 */
[----:B------:R-:W-:Y:S01]  /*87a0*/  STL [R1+0x8d8], R81 ;  /* 0x0008d85101007387 */ /* 0x000fe20000100800 */
[----:B0-----:R-:W-:-:S03]  /*87b0*/  VIADD R5, R68, 0x3b ;  /* 0x0000003b44057836 */ /* 0x001fc60000000000 */
[----:B------:R-:W-:Y:S01]  /*87c0*/  STL [R1+0x72c], R85 ;  /* 0x00072c5501007387 */ /* 0x000fe20000100800 */
[----:B------:R-:W-:-:S03]  /*87d0*/  VIADD R3, R68, 0x3c ;  /* 0x0000003c44037836 */ /* 0x000fc60000000000 */
        /* <DEDUP_REMOVED lines=12> */
[----:B--2---:R-:W2:Y:S04]  /*88a0*/  LDL R80, [R1+0x740] ;  /* 0x0007400001507983 */ /* 0x004ea80000100800 */
[----:B------:R-:W3:Y:S04]  /*88b0*/  LDL R75, [R1+0x750] ;  /* 0x00075000014b7983 */ /* 0x000ee80000100800 */
[----:B------:R-:W4:Y:S04]  /*88c0*/  LDL R76, [R1+0x754] ;  /* 0x00075400014c7983 */ /* 0x000f280000100800 */
[----:B------:R-:W2:Y:S01]  /*88d0*/  LDL R79, [R1+0x758] ;  /* 0x00075800014f7983 */ /* 0x000ea20000100800 */
[--C-:B------:R-:W-:Y:S01]  /*88e0*/  @!P2 IMAD.IADD R41, R41, 0x1, -R6.reuse ;  /* 0x000000012929a824 */ /* 0x100fe200078e0a06 */
[----:B------:R-:W-:Y:S01]  /*88f0*/  IABS R17, R88 ;  /* 0x0000005800117213 */ /* 0x000fe20000000000 */
[--C-:B------:R-:W-:Y:S01]  /*8900*/  @!P5 IMAD.IADD R40, R40, 0x1, -R6.reuse ;  /* 0x000000012828d824 */ /* 0x100fe200078e0a06 */
[C---:B------:R-:W-:Y:S01]  /*8910*/  ISETP.GT.U32.AND P2, PT, R6.reuse, R36, PT ;  /* 0x000000240600720c */ /* 0x040fe20003f44070 */
[----:B------:R-:W-:Y:S01]  /*8920*/  @!P4 IMAD.IADD R39, R39, 0x1, -R6 ;  /* 0x000000012727c824 */ /* 0x000fe200078e0a06 */
[C---:B------:R-:W-:Y:S01]  /*8930*/  ISETP.GT.U32.AND P5, PT, R6.reuse, R35, PT ;  /* 0x000000230600720c */ /* 0x040fe20003fa4070 */
[----:B------:R-:W-:Y:S01]  /*8940*/  IMAD.MOV R10, RZ, RZ, -R10 ;  /* 0x000000ffff0a7224 */ /* 0x000fe200078e0a0a */
[C---:B------:R-:W-:Y:S01]  /*8950*/  ISETP.GT.U32.AND P4, PT, R6.reuse, R34, PT ;  /* 0x000000220600720c */ /* 0x040fe20003f84070 */
[----:B------:R-:W-:-:S02]  /*8960*/  IMAD R18, R6, R9, R18 ;  /* 0x0000000906127224 */ /* 0x000fc400078e0212 */
[----:B------:R-:W-:Y:S01]  /*8970*/  IMAD.HI.U32 R9, R7, R15, RZ ;  /* 0x0000000f07097227 */ /* 0x000fe200078e00ff */
[----:B------:R-:W-:-:S03]  /*8980*/  IABS R12, R93 ;  /* 0x0000005d000c7213 */ /* 0x000fc60000000000 */
[----:B------:R-:W-:Y:S01]  /*8990*/  @!P1 IMAD.IADD R37, R37, 0x1, -R6 ;  /* 0x0000000125259824 */ /* 0x000fe200078e0a06 */
[C---:B------:R-:W-:Y:S01]  /*89a0*/  ISETP.GT.U32.AND P1, PT, R6.reuse, R32, PT ;  /* 0x000000200600720c */ /* 0x040fe20003f24070 */
[----:B------:R-:W-:Y:S02]  /*89b0*/  IMAD R20, R6, R10, R20 ;  /* 0x0000000a06147224 */ /* 0x000fe400078e0214 */
[----:B------:R-:W-:-:S04]  /*89c0*/  IMAD.HI.U32 R10, R7, R17, RZ ;  /* 0x00000011070a7227 */ /* 0x000fc800078e00ff */
[----:B------:R-:W-:Y:S01]  /*89d0*/  IMAD.MOV R9, RZ, RZ, -R9 ;  /* 0x000000ffff097224 */ /* 0x000fe200078e0a09 */
[----:B------:R-:W-:Y:S01]  /*89e0*/  IABS R14, R91 ;  /* 0x0000005b000e7213 */ /* 0x000fe20000000000 */
[----:B------:R-:W-:Y:S01]  /*89f0*/  @!P0 IMAD.IADD R28, R28, 0x1, -R6 ;  /* 0x000000011c1c8824 */ /* 0x000fe200078e0a06 */
[C---:B------:R-:W-:Y:S01]  /*8a00*/  ISETP.GT.U32.AND P0, PT, R6.reuse, R23, PT ;  /* 0x000000170600720c */ /* 0x040fe20003f04070 */
[----:B------:R-:W-:Y:S02]  /*8a10*/  IMAD.MOV R10, RZ, RZ, -R10 ;  /* 0x000000ffff0a7224 */ /* 0x000fe400078e0a0a */
[----:B------:R-:W-:Y:S02]  /*8a20*/  IMAD R15, R6, R9, R15 ;  /* 0x00000009060f7224 */ /* 0x000fe400078e020f */
[----:B------:R-:W-:-:S04]  /*8a30*/  IMAD.HI.U32 R9, R7, R12, RZ ;  /* 0x0000000c07097227 */ /* 0x000fc800078e00ff */
[----:B------:R-:W-:Y:S02]  /*8a40*/  IMAD R17, R6, R10, R17 ;  /* 0x0000000a06117224 */ /* 0x000fe400078e0211 */
[--C-:B------:R-:W-:Y:S01]  /*8a50*/  @!P2 IMAD.IADD R36, R36, 0x1, -R6.reuse ;  /* 0x000000012424a824 */ /* 0x100fe200078e0a06 */
[C---:B------:R-:W-:Y:S01]  /*8a60*/  ISETP.GT.U32.AND P2, PT, R6.reuse, R31, PT ;  /* 0x0000001f0600720c */ /* 0x040fe20003f44070 */
[--C-:B------:R-:W-:Y:S01]  /*8a70*/  @!P5 IMAD.IADD R35, R35, 0x1, -R6.reuse ;  /* 0x000000012323d824 */ /* 0x100fe200078e0a06 */
[----:B------:R-:W-:Y:S01]  /*8a80*/  ISETP.GT.U32.AND P5, PT, R6, R30, PT ;  /* 0x0000001e0600720c */ /* 0x000fe20003fa4070 */
[----:B------:R-:W-:Y:S01]  /*8a90*/  @!P4 IMAD.IADD R34, R34, 0x1, -R6 ;  /* 0x000000012222c824 */ /* 0x000fe200078e0a06 */
[----:B------:R-:W-:Y:S01]  /*8aa0*/  ISETP.GT.U32.AND P4, PT, R6, R29, PT ;  /* 0x0000001d0600720c */ /* 0x000fe20003f84070 */
[----:B------:R-:W-:-:S04]  /*8ab0*/  IMAD.HI.U32 R10, R7, R14, RZ ;  /* 0x0000000e070a7227 */ /* 0x000fc800078e00ff */
[----:B------:R-:W-:Y:S01]  /*8ac0*/  IMAD.MOV R9, RZ, RZ, -R9 ;  /* 0x000000ffff097224 */ /* 0x000fe200078e0a09 */
[----:B------:R-:W-:Y:S01]  /*8ad0*/  IABS R11, R5 ;  /* 0x00000005000b7213 */ /* 0x000fe20000000000 */
[----:B------:R-:W-:Y:S01]  /*8ae0*/  @!P1 IMAD.IADD R32, R32, 0x1, -R6 ;  /* 0x0000000120209824 */ /* 0x000fe200078e0a06 */
[C---:B------:R-:W-:Y:S01]  /*8af0*/  ISETP.GT.U32.AND P1, PT, R6.reuse, R27, PT ;  /* 0x0000001b0600720c */ /* 0x040fe20003f24070 */
[----:B------:R-:W-:Y:S02]  /*8b00*/  IMAD.MOV R10, RZ, RZ, -R10 ;  /* 0x000000ffff0a7224 */ /* 0x000fe400078e0a0a */
[C---:B------:R-:W-:Y:S01]  /*8b10*/  IMAD R12, R6.reuse, R9, R12 ;  /* 0x00000009060c7224 */ /* 0x040fe200078e020c */
[----:B------:R-:W-:Y:S01]  /*8b20*/  IABS R9, R86 ;  /* 0x0000005600097213 */ /* 0x000fe20000000000 */
[C---:B------:R-:W-:Y:S02]  /*8b30*/  IMAD R14, R6.reuse, R10, R14 ;  /* 0x0000000a060e7224 */ /* 0x040fe400078e020e */
[----:B------:R-:W-:Y:S01]  /*8b40*/  @!P0 IMAD.IADD R23, R23, 0x1, -R6 ;  /* 0x0000000117178824 */ /* 0x000fe200078e0a06 */
[----:B------:R-:W-:Y:S01]  /*8b50*/  ISETP.GT.U32.AND P0, PT, R6, R18, PT ;  /* 0x000000120600720c */ /* 0x000fe20003f04070 */
[----:B------:R-:W-:-:S04]  /*8b60*/  IMAD.HI.U32 R10, R7, R11, RZ ;  /* 0x0000000b070a7227 */ /* 0x000fc800078e00ff */
[----:B------:R-:W-:-:S04]  /*8b70*/  IMAD.HI.U32 R72, R7, R9, RZ ;  /* 0x0000000907487227 */ /* 0x000fc800078e00ff */
[----:B------:R-:W-:Y:S02]  /*8b80*/  IMAD.MOV R10, RZ, RZ, -R10 ;  /* 0x000000ffff0a7224 */ /* 0x000fe400078e0a0a */
[--C-:B------:R-:W-:Y:S01]  /*8b90*/  @!P2 IMAD.IADD R31, R31, 0x1, -R6.reuse ;  /* 0x000000011f1fa824 */ /* 0x100fe200078e0a06 */
[----:B------:R-:W-:Y:S01]  /*8ba0*/  ISETP.GT.U32.AND P2, PT, R6, R26, PT ;  /* 0x0000001a0600720c */ /* 0x000fe20003f44070 */
[--C-:B------:R-:W-:Y:S01]  /*8bb0*/  @!P5 IMAD.IADD R30, R30, 0x1, -R6.reuse ;  /* 0x000000011e1ed824 */ /* 0x100fe200078e0a06 */
[C---:B------:R-:W-:Y:S01]  /*8bc0*/  ISETP.GT.U32.AND P5, PT, R6.reuse, R25, PT ;  /* 0x000000190600720c */ /* 0x040fe20003fa4070 */
[----:B------:R-:W-:Y:S01]  /*8bd0*/  @!P4 IMAD.IADD R29, R29, 0x1, -R6 ;  /* 0x000000011d1dc824 */ /* 0x000fe200078e0a06 */
[C---:B------:R-:W-:Y:S01]  /*8be0*/  ISETP.GT.U32.AND P4, PT, R6.reuse, R24, PT ;  /* 0x000000180600720c */ /* 0x040fe20003f84070 */
[----:B------:R-:W-:Y:S02]  /*8bf0*/  IMAD.MOV R72, RZ, RZ, -R72 ;  /* 0x000000ffff487224 */ /* 0x000fe400078e0a48 */
[C---:B------:R-:W-:Y:S01]  /*8c00*/  IMAD R11, R6.reuse, R10, R11 ;  /* 0x0000000a060b7224 */ /* 0x040fe200078e020b */
[----:B------:R-:W-:Y:S01]  /*8c10*/  IABS R10, R3 ;  /* 0x00000003000a7213 */ /* 0x000fe20000000000 */
[--C-:B------:R-:W-:Y:S01]  /*8c20*/  @!P1 IMAD.IADD R27, R27, 0x1, -R6.reuse ;  /* 0x000000011b1b9824 */ /* 0x100fe200078e0a06 */
[C---:B------:R-:W-:Y:S01]  /*8c30*/  ISETP.GT.U32.AND P1, PT, R6.reuse, R22, PT ;  /* 0x000000160600720c */ /* 0x040fe20003f24070 */
[----:B------:R-:W-:Y:S01]  /*8c40*/  IMAD R9, R6, R72, R9 ;  /* 0x0000004806097224 */ /* 0x000fe200078e0209 */
[----:B------:R-:W-:Y:S01]  /*8c50*/  IABS R72, R84 ;  /* 0x0000005400487213 */ /* 0x000fe20000000000 */
[----:B------:R-:W-:Y:S01]  /*8c60*/  @!P0 IMAD.IADD R18, R18, 0x1, -R6 ;  /* 0x0000000112128824 */ /* 0x000fe200078e0a06 */
[----:B------:R-:W-:Y:S01]  /*8c70*/  ISETP.GT.U32.AND P0, PT, R6, R13, PT ;  /* 0x0000000d0600720c */ /* 0x000fe20003f04070 */
[----:B------:R-:W-:-:S04]  /*8c80*/  IMAD.HI.U32 R73, R7, R10, RZ ;  /* 0x0000000a07497227 */ /* 0x000fc800078e00ff */
[----:B------:R-:W-:-:S04]  /*8c90*/  IMAD.HI.U32 R7, R7, R72, RZ ;  /* 0x0000004807077227 */ /* 0x000fc800078e00ff */
[--C-:B------:R-:W-:Y:S01]  /*8ca0*/  @!P2 IMAD.IADD R26, R26, 0x1, -R6.reuse ;  /* 0x000000011a1aa824 */ /* 0x100fe200078e0a06 */
[C---:B------:R-:W-:Y:S01]  /*8cb0*/  ISETP.GT.U32.AND P2, PT, R6.reuse, R21, PT ;  /* 0x000000150600720c */ /* 0x040fe20003f44070 */
[--C-:B------:R-:W-:Y:S01]  /*8cc0*/  @!P5 IMAD.IADD R25, R25, 0x1, -R6.reuse ;  /* 0x000000011919d824 */ /* 0x100fe200078e0a06 */
[----:B------:R-:W-:Y:S01]  /*8cd0*/  ISETP.GT.U32.AND P5, PT, R6, R20, PT ;  /* 0x000000140600720c */ /* 0x000fe20003fa4070 */
[--C-:B------:R-:W-:Y:S01]  /*8ce0*/  @!P4 IMAD.IADD R24, R24, 0x1, -R6.reuse ;  /* 0x000000011818c824 */ /* 0x100fe200078e0a06 */
[----:B------:R-:W-:Y:S01]  /*8cf0*/  ISETP.GT.U32.AND P4, PT, R6, R19, PT ;  /* 0x000000130600720c */ /* 0x000fe20003f84070 */
[----:B------:R-:W-:Y:S02]  /*8d00*/  IMAD.MOV R7, RZ, RZ, -R7 ;  /* 0x000000ffff077224 */ /* 0x000fe400078e0a07 */
[----:B------:R-:W-:Y:S01]  /*8d10*/  @!P1 IMAD.IADD R22, R22, 0x1, -R6 ;  /* 0x0000000116169824 */ /* 0x000fe200078e0a06 */
[C---:B------:R-:W-:Y:S01]  /*8d20*/  ISETP.GT.U32.AND P1, PT, R6.reuse, R17, PT ;  /* 0x000000110600720c */ /* 0x040fe20003f24070 */
[----:B------:R-:W-:-:S02]  /*8d30*/  IMAD R7, R6, R7, R72 ;  /* 0x0000000706077224 */ /* 0x000fc400078e0248 */
[----:B------:R-:W-:-:S03]  /*8d40*/  @!P0 IMAD.IADD R13, R13, 0x1, -R6 ;  /* 0x000000010d0d8824 */ /* 0x000fc600078e0a06 */
        /* <DEDUP_REMOVED lines=8> */
[----:B------:R-:W-:Y:S01]  /*8dd0*/  ISETP.GT.U32.AND P1, PT, R6, R12, PT ;  /* 0x0000000c0600720c */ /* 0x000fe20003f24070 */
[----:B------:R-:W-:-:S04]  /*8de0*/  IMAD.MOV R73, RZ, RZ, -R73 ;  /* 0x000000ffff497224 */ /* 0x000fc800078e0a49 */
[----:B------:R-:W-:Y:S01]  /*8df0*/  @!P0 IMAD.IADD R7, R7, 0x1, -R6 ;  /* 0x0000000107078824 */ /* 0x000fe200078e0a06 */
[C---:B------:R-:W-:Y:S01]  /*8e00*/  ISETP.GT.U32.AND P0, PT, R6.reuse, R67, PT ;  /* 0x000000430600720c */ /* 0x040fe20003f04070 */
[----:B------:R-:W-:Y:S02]  /*8e10*/  IMAD R10, R6, R73, R10 ;  /* 0x00000049060a7224 */ /* 0x000fe400078e020a */
[--C-:B------:R-:W-:Y:S01]  /*8e20*/  @!P2 IMAD.IADD R16, R16, 0x1, -R6.reuse ;  /* 0x000000011010a824 */ /* 0x100fe200078e0a06 */
[C---:B------:R-:W-:Y:S01]  /*8e30*/  ISETP.GT.U32.AND P2, PT, R6.reuse, R11, PT ;  /* 0x0000000b0600720c */ /* 0x040fe20003f44070 */
[--C-:B------:R-:W-:Y:S01]  /*8e40*/  @!P5 IMAD.IADD R15, R15, 0x1, -R6.reuse ;  /* 0x000000010f0fd824 */ /* 0x100fe200078e0a06 */
[----:B------:R-:W-:Y:S01]  /*8e50*/  ISETP.GT.U32.AND P5, PT, R6, R10, PT ;  /* 0x0000000a0600720c */ /* 0x000fe20003fa4070 */
[--C-:B------:R-:W-:Y:S01]  /*8e60*/  @!P4 IMAD.IADD R14, R14, 0x1, -R6.reuse ;  /* 0x000000010e0ec824 */ /* 0x100fe200078e0a06 */
[----:B------:R-:W-:Y:S01]  /*8e70*/  ISETP.GT.U32.AND P4, PT, R6, R9, PT ;  /* 0x000000090600720c */ /* 0x000fe20003f84070 */
[----:B------:R-:W-:Y:S01]  /*8e80*/  @!P1 IMAD.IADD R12, R12, 0x1, -R6 ;  /* 0x000000010c0c9824 */ /* 0x000fe200078e0a06 */
[----:B------:R-:W-:-:S03]  /*8e90*/  ISETP.GT.U32.AND P1, PT, R6, R71, PT ;  /* 0x000000470600720c */ /* 0x000fc60003f24070 */
[----:B------:R-:W-:Y:S01]  /*8ea0*/  @!P0 IMAD.IADD R67, R67, 0x1, -R6 ;  /* 0x0000000143438824 */ /* 0x000fe200078e0a06 */
[----:B------:R-:W-:-:S03]  /*8eb0*/  ISETP.GT.U32.AND P0, PT, R6, R62, PT ;  /* 0x0000003e0600720c */ /* 0x000fc60003f04070 */
[--C-:B------:R-:W-:Y:S01]  /*8ec0*/  @!P2 IMAD.IADD R11, R11, 0x1, -R6.reuse ;  /* 0x000000010b0ba824 */ /* 0x100fe200078e0a06 */
[----:B------:R-:W-:Y:S01]  /*8ed0*/  ISETP.GT.U32.AND P2, PT, R6, R8, PT ;  /* 0x000000080600720c */ /* 0x000fe20003f44070 */
[--C-:B------:R-:W-:Y:S01]  /*8ee0*/  @!P5 IMAD.IADD R10, R10, 0x1, -R6.reuse ;  /* 0x000000010a0ad824 */ /* 0x100fe200078e0a06 */
[C---:B------:R-:W-:Y:S01]  /*8ef0*/  ISETP.GT.U32.AND P5, PT, R6.reuse, R70, PT ;  /* 0x000000460600720c */ /* 0x040fe20003fa4070 */
[--C-:B------:R-:W-:Y:S01]  /*8f00*/  @!P4 IMAD.IADD R9, R9, 0x1, -R6.reuse ;  /* 0x000000010909c824 */ /* 0x100fe200078e0a06 */
[C---:B------:R-:W-:Y:S01]  /*8f10*/  ISETP.GT.U32.AND P4, PT, R6.reuse, R69, PT ;  /* 0x000000450600720c */ /* 0x040fe20003f84070 */
        /* <DEDUP_REMOVED lines=90> */
[--C-:B------:R-:W-:Y:S01]  /*94c0*/  @!P1 IMAD.IADD R26, R26, 0x1, -R6.reuse ;  /* 0x000000011a1a9824 */ /* 0x100fe200078e0a06 */
[----:B------:R-:W-:Y:S01]  /*94d0*/  ISETP.GT.U32.AND P1, PT, R6, R21, PT ;  /* 0x000000150600720c */ /* 0x000fe20003f24070 */
[----:B-1----:R-:W-:Y:S02]  /*94e0*/  VIADD R72, R78, 0xffffff99 ;  /* 0xffffff994e487836 */ /* 0x002fe40000000000 */
[----:B------:R-:W-:-:S03]  /*94f0*/  @!P0 IMAD.IADD R17, R17, 0x1, -R6 ;  /* 0x0000000111118824 */ /* 0x000fc600078e0a06 */
[----:B------:R-:W-:Y:S01]  /*9500*/  ISETP.GE.U32.AND P0, PT, R72, 0x7fffff1a, PT ;  /* 0x7fffff1a4800780c */ /* 0x000fe20003f06070 */
[----:B------:R-:W-:Y:S02]  /*9510*/  IMAD R72, R4, 0x66, RZ ;  /* 0x0000006604487824 */ /* 0x000fe400078e02ff */
[--C-:B------:R-:W-:Y:S01]  /*9520*/  @!P2 IMAD.IADD R25, R25, 0x1, -R6.reuse ;  /* 0x000000011919a824 */ /* 0x100fe200078e0a06 */
[----:B------:R-:W-:Y:S01]  /*9530*/  ISETP.GT.U32.AND P2, PT, R6, R20, PT ;  /* 0x000000140600720c */ /* 0x000fe20003f44070 */
[--C-:B------:R-:W-:Y:S01]  /*9540*/  @!P5 IMAD.IADD R24, R24, 0x1, -R6.reuse ;  /* 0x000000011818d824 */ /* 0x100fe200078e0a06 */
[C---:B------:R-:W-:Y:S01]  /*9550*/  ISETP.GT.U32.AND P5, PT, R6.reuse, R19, PT ;  /* 0x000000130600720c */ /* 0x040fe20003fa4070 */
[--C-:B------:R-:W-:Y:S01]  /*9560*/  @!P4 IMAD.IADD R23, R23, 0x1, -R6.reuse ;  /* 0x000000011717c824 */ /* 0x100fe200078e0a06 */
[----:B------:R-:W-:Y:S02]  /*9570*/  ISETP.GT.U32.AND P4, PT, R6, R18, PT ;  /* 0x000000120600720c */ /* 0x000fe40003f84070 */
[----:B------:R-:W-:Y:S01]  /*9580*/  IADD3 R73, P6, PT, R72, R0, RZ ;  /* 0x0000000048497210 */ /* 0x000fe20007fde0ff */
[----:B------:R-:W-:Y:S01]  /*9590*/  @!P1 IMAD.IADD R21, R21, 0x1, -R6 ;  /* 0x0000000115159824 */ /* 0x000fe200078e0a06 */
[----:B------:R-:W-:-:S02]  /*95a0*/  ISETP.GT.U32.AND P1, PT, R6, R16, PT ;  /* 0x000000100600720c */ /* 0x000fc40003f24070 */
[----:B------:R-:W-:Y:S01]  /*95b0*/  LEA.HI.X.SX32 R77, R72, R2, 0x1, P6 ;  /* 0x00000002484d7211 */ /* 0x000fe200030f0eff */
[----:B------:R0:W-:Y:S01]  /*95c0*/  STL [R1+0x488], R73 ;  /* 0x0004884901007387 */ /* 0x0001e20000100800 */
[----:B------:R-:W-:Y:S01]  /*95d0*/  PRMT R74, RZ, 0x7610, R74 ;  /* 0x00007610ff4a7816 */ /* 0x000fe2000000004a */
[----:B------:R-:W-:Y:S02]  /*95e0*/  @!P0 IMAD.MOV.U32 R72, RZ, RZ, R73 ;  /* 0x000000ffff488224 */ /* 0x000fe400078e0049 */
[--C-:B------:R-:W-:Y:S01]  /*95f0*/  @!P2 IMAD.IADD R20, R20, 0x1, -R6.reuse ;  /* 0x000000011414a824 */ /* 0x100fe200078e0a06 */
[C---:B------:R-:W-:Y:S01]  /*9600*/  ISETP.GT.U32.AND P2, PT, R6.reuse, R15, PT ;  /* 0x0000000f0600720c */ /* 0x040fe20003f44070 */
[--C-:B------:R-:W-:Y:S02]  /*9610*/  @!P5 IMAD.IADD R19, R19, 0x1, -R6.reuse ;  /* 0x000000011313d824 */ /* 0x100fe400078e0a06 */
[----:B0-----:R-:W-:Y:S01]  /*9620*/  @!P0 IMAD.MOV.U32 R73, RZ, RZ, R77 ;  /* 0x000000ffff498224 */ /* 0x001fe200078e004d */
[----:B------:R-:W-:Y:S01]  /*9630*/  ISETP.GT.U32.AND P5, PT, R6, R14, PT ;  /* 0x0000000e0600720c */ /* 0x000fe20003fa4070 */
[--C-:B------:R-:W-:Y:S01]  /*9640*/  @!P4 IMAD.IADD R18, R18, 0x1, -R6.reuse ;  /* 0x000000011212c824 */ /* 0x100fe200078e0a06 */
[----:B------:R-:W-:Y:S01]  /*9650*/  ISETP.GT.U32.AND P4, PT, R6, R13, PT ;  /* 0x0000000d0600720c */ /* 0x000fe20003f84070 */
[----:B------:R0:W-:Y:S01]  /*9660*/  STL [R1+0x484], R77 ;  /* 0x0004844d01007387 */ /* 0x0001e20000100800 */
[----:B------:R-:W-:-:S03]  /*9670*/  @!P1 IMAD.IADD R16, R16, 0x1, -R6 ;  /* 0x0000000110109824 */ /* 0x000fc600078e0a06 */
[----:B------:R1:W4:Y:S01]  /*9680*/  @!P0 LDG.E.U8 R74, desc[UR18][R72.64] ;  /* 0x00000012484a8981 */ /* 0x000322000c1e1100 */
[C---:B------:R-:W-:Y:S01]  /*9690*/  ISETP.GT.U32.AND P1, PT, R6.reuse, R12, PT ;  /* 0x0000000c0600720c */ /* 0x040fe20003f24070 */
[--C-:B------:R-:W-:Y:S01]  /*96a0*/  @!P2 IMAD.IADD R15, R15, 0x1, -R6.reuse ;  /* 0x000000010f0fa824 */ /* 0x100fe200078e0a06 */
[----:B------:R-:W-:Y:S01]  /*96b0*/  ISETP.GT.U32.AND P6, PT, R6, R7, PT ;  /* 0x000000070600720c */ /* 0x000fe20003fc4070 */
[----:B------:R-:W4:Y:S02]  /*96c0*/  LDL R78, [R1+0x760] ;  /* 0x00076000014e7983 */ /* 0x000f240000100800 */
[--C-:B------:R-:W-:Y:S02]  /*96d0*/  @!P5 IMAD.IADD R14, R14, 0x1, -R6.reuse ;  /* 0x000000010e0ed824 */ /* 0x100fe400078e0a06 */
[----:B------:R-:W-:Y:S01]  /*96e0*/  @!P4 IMAD.IADD R13, R13, 0x1, -R6 ;  /* 0x000000010d0dc824 */ /* 0x000fe200078e0a06 */
[----:B0-----:R-:W4:Y:S04]  /*96f0*/  LDL R77, [R1+0x75c] ;  /* 0x00075c00014d7983 */ /* 0x001f280000100800 */
[----:B------:R-:W4:Y:S04]  /*9700*/  LDL R72, [R1+0x748] ;  /* 0x0007480001487983 */ /* 0x000f280000100800 */
[----:B------:R-:W4:Y:S01]  /*9710*/  LDL R73, [R1+0x74c] ;  /* 0x00074c0001497983 */ /* 0x000f220000100800 */
[----:B------:R-:W-:-:S02]  /*9720*/  ISETP.GT.U32.AND P2, PT, R6, R11, PT ;  /* 0x0000000b0600720c */ /* 0x000fc40003f44070 */
[C---:B------:R-:W-:Y:S01]  /*9730*/  ISETP.GT.U32.AND P4, PT, R6.reuse, R10, PT ;  /* 0x0000000a0600720c */ /* 0x040fe20003f84070 */
[----:B------:R-:W4:Y:S01]  /*9740*/  LDL R81, [R1+0x764] ;  /* 0x0007640001517983 */ /* 0x000f220000100800 */
[----:B------:R-:W-:Y:S01]  /*9750*/  ISETP.GT.U32.AND P5, PT, R6, R9, PT ;  /* 0x000000090600720c */ /* 0x000fe20003fa4070 */
[--C-:B------:R-:W-:Y:S01]  /*9760*/  @!P1 IMAD.IADD R12, R12, 0x1, -R6.reuse ;  /* 0x000000010c0c9824 */ /* 0x100fe200078e0a06 */
[----:B------:R-:W-:Y:S02]  /*9770*/  ISETP.GE.AND P0, PT, R68, RZ, PT ;  /* 0x000000ff4400720c */ /* 0x000fe40003f06270 */
[----:B--2---:R-:W-:Y:S01]  /*9780*/  ISETP.GE.AND P1, PT, R80, RZ, PT ;  /* 0x000000ff5000720c */ /* 0x004fe20003f26270 */
[----:B------:R-:W-:-:S04]  /*9790*/  @!P6 IMAD.IADD R7, R7, 0x1, -R6 ;  /* 0x000000010707e824 */ /* 0x000fc800078e0a06 */
[--C-:B------:R-:W-:Y:S02]  /*97a0*/  @!P2 IMAD.IADD R11, R11, 0x1, -R6.reuse ;  /* 0x000000010b0ba824 */ /* 0x100fe400078e0a06 */
[--C-:B------:R-:W-:Y:S02]  /*97b0*/  @!P4 IMAD.IADD R10, R10, 0x1, -R6.reuse ;  /* 0x000000010a0ac824 */ /* 0x100fe400078e0a06 */
[----:B------:R-:W-:Y:S02]  /*97c0*/  @!P5 IMAD.IADD R9, R9, 0x1, -R6 ;  /* 0x000000010909d824 */ /* 0x000fe400078e0a06 */
[----:B------:R-:W2:Y:S01]  /*97d0*/  LDL R6, [R1+0x744] ;  /* 0x0007440001067983 */ /* 0x000ea20000100800 */
[----:B---3--:R-:W-:Y:S01]  /*97e0*/  ISETP.GE.AND P5, PT, R75, RZ, PT ;  /* 0x000000ff4b00720c */ /* 0x008fe20003fa6270 */
[----:B------:R-:W-:Y:S02]  /*97f0*/  @!P0 IMAD.MOV R71, RZ, RZ, -R71 ;  /* 0x000000ffff478224 */ /* 0x000fe400078e0a47 */
[----:B------:R0:W-:Y:S01]  /*9800*/  STL [R1+0x804], R68 ;  /* 0x0008044401007387 */ /* 0x0001e20000100800 */
[----:B----4-:R-:W-:Y:S01]  /*9810*/  ISETP.GE.AND P0, PT, R76, RZ, PT ;  /* 0x000000ff4c00720c */ /* 0x010fe20003f06270 */
[----:B------:R-:W-:-:S02]  /*9820*/  @!P1 IMAD.MOV R69, RZ, RZ, -R69 ;  /* 0x000000ffff459224 */ /* 0x000fc400078e0a45 */
[----:B------:R-:W3:Y:S01]  /*9830*/  LDL R80, [R1+0x76c] ;  /* 0x00076c0001507983 */ /* 0x000ee20000100800 */
[----:B------:R-:W-:-:S03]  /*9840*/  ISETP.GE.AND P1, PT, R79, RZ, PT ;  /* 0x000000ff4f00720c */ /* 0x000fc60003f26270 */
[----:B------:R-:W4:Y:S04]  /*9850*/  LDL R75, [R1+0x77c] ;  /* 0x00077c00014b7983 */ /* 0x000f280000100800 */
[----:B------:R-:W2:Y:S04]  /*9860*/  LDL R76, [R1+0x774] ;  /* 0x00077400014c7983 */ /* 0x000ea80000100800 */
[----:B------:R-:W2:Y:S01]  /*9870*/  LDL R79, [R1+0x770] ;  /* 0x00077000014f7983 */ /* 0x000ea20000100800 */
[----:B------:R-:W-:Y:S02]  /*9880*/  @!P5 IMAD.MOV R66, RZ, RZ, -R66 ;  /* 0x000000ffff42d224 */ /* 0x000fe400078e0a42 */
[----:B------:R-:W-:Y:S01]  /*9890*/  @!P0 IMAD.MOV R64, RZ, RZ, -R64 ;  /* 0x000000ffff408224 */ /* 0x000fe200078e0a40 */
[----:B0-----:R-:W2:Y:S01]  /*98a0*/  LDL R68, [R1+0x7a0] ;  /* 0x0007a00001447983 */ /* 0x001ea20000100800 */
[----:B------:R-:W-:Y:S01]  /*98b0*/  @!P1 IMAD.MOV R63, RZ, RZ, -R63 ;  /* 0x000000ffff3f9224 */ /* 0x000fe200078e0a3f */
[----:B------:R-:W-:-:S02]  /*98c0*/  ISETP.GE.AND P2, PT, R72, RZ, PT ;  /* 0x000000ff4800720c */ /* 0x000fc40003f46270 */
[----:B------:R-:W-:Y:S01]  /*98d0*/  ISETP.GE.AND P4, PT, R73, RZ, PT ;  /* 0x000000ff4900720c */ /* 0x000fe20003f86270 */
[----:B------:R-:W2:Y:S04]  /*98e0*/  LDL R72, [R1+0x798] ;  /* 0x0007980001487983 */ /* 0x000ea80000100800 */
[----:B------:R-:W2:Y:S01]  /*98f0*/  LDL R73, [R1+0x778] ;  /* 0x0007780001497983 */ /* 0x000ea20000100800 */
[----:B------:R-:W-:-:S05]  /*9900*/  ISETP.GE.AND P5, PT, R78, RZ, PT ;  /* 0x000000ff4e00720c */ /* 0x000fca0003fa6270 */
[----:B------:R-:W-:Y:S01]  /*9910*/  @!P2 IMAD.MOV R67, RZ, RZ, -R67 ;  /* 0x000000ffff43a224 */ /* 0x000fe200078e0a43 */
[----:B------:R-:W-:Y:S01]  /*9920*/  ISETP.GE.AND P2, PT, R77, RZ, PT ;  /* 0x000000ff4d00720c */ /* 0x000fe20003f46270 */
[----:B------:R-:W2:Y:S01]  /*9930*/  LDL R78, [R1+0x780] ;  /* 0x00078000014e7983 */ /* 0x000ea20000100800 */
[----:B------:R-:W-:-:S03]  /*9940*/  @!P4 IMAD.MOV R65, RZ, RZ, -R65 ;  /* 0x000000ffff41c224 */ /* 0x000fc600078e0a41 */
[----:B------:R-:W2:Y:S01]  /*9950*/  LDL R77, [R1+0x768] ;  /* 0x00076800014d7983 */ /* 0x000ea20000100800 */
[----:B------:R-:W-:-:S03]  /*9960*/  ISETP.GE.AND P4, PT, R81, RZ, PT ;  /* 0x000000ff5100720c */ /* 0x000fc60003f86270 */
[----:B------:R-:W2:Y:S01]  /*9970*/  LDL R81, [R1+0x790] ;  /* 0x0007900001517983 */ /* 0x000ea20000100800 */
[----:B------:R-:W-:Y:S01]  /*9980*/  @!P5 IMAD.MOV R61, RZ, RZ, -R61 ;  /* 0x000000ffff3dd224 */ /* 0x000fe200078e0a3d */
[----:B---3--:R-:W-:-:S08]  /*9990*/  ISETP.GE.AND P0, PT, R80, RZ, PT ;  /* 0x000000ff5000720c */ /* 0x008fd00003f06270 */
[----:B------:R-:W-:Y:S01]  /*99a0*/  @!P4 IMAD.MOV R60, RZ, RZ, -R60 ;  /* 0x000000ffff3cc224 */ /* 0x000fe200078e0a3c */
[----:B------:R-:W3:Y:S01]  /*99b0*/  LDL R80, [R1+0x78c] ;  /* 0x00078c0001507983 */ /* 0x000ee20000100800 */
[----:B----4-:R-:W-:-:S03]  /*99c0*/  ISETP.GE.AND P1, PT, R75, RZ, PT ;  /* 0x000000ff4b00720c */ /* 0x010fc60003f26270 */
[----:B------:R-:W4:Y:S01]  /*99d0*/  LDL R75, [R1+0x794] ;  /* 0x00079400014b7983 */ /* 0x000f220000100800 */
[----:B--2---:R-:W-:-:S03]  /*99e0*/  ISETP.GE.AND P5, PT, R76, RZ, PT ;  /* 0x000000ff4c00720c */ /* 0x004fc60003fa6270 */
[----:B------:R-:W2:Y:S01]  /*99f0*/  LDL R76, [R1+0x7a8] ;  /* 0x0007a800014c7983 */ /* 0x000ea20000100800 */
[----:B------:R-:W-:-:S03]  /*9a00*/  ISETP.GE.AND P4, PT, R79, RZ, PT ;  /* 0x000000ff4f00720c */ /* 0x000fc60003f86270 */
[----:B------:R-:W2:Y:S01]  /*9a10*/  LDL R79, [R1+0x7a4] ;  /* 0x0007a400014f7983 */ /* 0x000ea20000100800 */
[----:B------:R-:W-:Y:S02]  /*9a20*/  @!P2 IMAD.MOV R62, RZ, RZ, -R62 ;  /* 0x000000ffff3ea224 */ /* 0x000fe400078e0a3e */
[----:B------:R-:W-:Y:S02]  /*9a30*/  @!P0 IMAD.MOV R59, RZ, RZ, -R59 ;  /* 0x000000ffff3b8224 */ /* 0x000fe400078e0a3b */
[----:B------:R-:W-:Y:S02]  /*9a40*/  @!P1 IMAD.MOV R58, RZ, RZ, -R58 ;  /* 0x000000ffff3a9224 */ /* 0x000fe400078e0a3a */
[----:B------:R-:W-:-:S03]  /*9a50*/  @!P5 IMAD.MOV R56, RZ, RZ, -R56 ;  /* 0x000000ffff38d224 */ /* 0x000fc600078e0a38 */
[----:B------:R-:W-:Y:S01]  /*9a60*/  @!P4 IMAD.MOV R55, RZ, RZ, -R55 ;  /* 0x000000ffff37c224 */ /* 0x000fe200078e0a37 */
[----:B------:R-:W-:Y:S02]  /*9a70*/  ISETP.GE.AND P2, PT, R73, RZ, PT ;  /* 0x000000ff4900720c */ /* 0x000fe40003f46270 */
[----:B------:R-:W2:Y:S01]  /*9a80*/  LDL R73, [R1+0x7c0] ;  /* 0x0007c00001497983 */ /* 0x000ea20000100800 */
[----:B------:R-:W-:-:S03]  /*9a90*/  ISETP.GE.AND P1, PT, R78, RZ, PT ;  /* 0x000000ff4e00720c */ /* 0x000fc60003f26270 */
[----:B------:R-:W2:Y:S01]  /*9aa0*/  LDL R78, [R1+0x7b0] ;  /* 0x0007b000014e7983 */ /* 0x000ea20000100800 */
[----:B------:R-:W-:-:S03]  /*9ab0*/  ISETP.GE.AND P0, PT, R77, RZ, PT ;  /* 0x000000ff4d00720c */ /* 0x000fc60003f06270 */
[----:B------:R-:W2:Y:S03]  /*9ac0*/  LDL R77, [R1+0x7ac] ;  /* 0x0007ac00014d7983 */ /* 0x000ea60000100800 */
[----:B------:R-:W-:Y:S01]  /*9ad0*/  @!P2 IMAD.MOV R57, RZ, RZ, -R57 ;  /* 0x000000ffff39a224 */ /* 0x000fe200078e0a39 */
[----:B------:R-:W-:Y:S02]  /*9ae0*/  ISETP.GE.AND P2, PT, R81, RZ, PT ;  /* 0x000000ff5100720c */ /* 0x000fe40003f46270 */
[----:B------:R-:W2:Y:S01]  /*9af0*/  LDL R81, [R1+0x7bc] ;  /* 0x0007bc0001517983 */ /* 0x000ea20000100800 */
[----:B------:R-:W-:Y:S01]  /*9b00*/  @!P1 IMAD.MOV R53, RZ, RZ, -R53 ;  /* 0x000000ffff359224 */ /* 0x000fe200078e0a35 */
[----:B---3--:R-:W-:Y:S02]  /*9b10*/  ISETP.GE.AND P5, PT, R80, RZ, PT ;  /* 0x000000ff5000720c */ /* 0x008fe40003fa6270 */
[----:B------:R-:W3:Y:S07]  /*9b20*/  LDL R80, [R1+0x7c4] ;  /* 0x0007c40001507983 */ /* 0x000eee0000100800 */
[----:B------:R-:W-:Y:S01]  /*9b30*/  @!P2 IMAD.MOV R52, RZ, RZ, -R52 ;  /* 0x000000ffff34a224 */ /* 0x000fe200078e0a34 */
[----:B----4-:R-:W-:-:S02]  /*9b40*/  ISETP.GE.AND P4, PT, R75, RZ, PT ;  /* 0x000000ff4b00720c */ /* 0x010fc40003f86270 */
[----:B------:R-:W4:Y:S01]  /*9b50*/  LDL R75, [R1+0x7c8] ;  /* 0x0007c800014b7983 */ /* 0x000f220000100800 */
[----:B--2---:R-:W-:-:S03]  /*9b60*/  ISETP.GE.AND P1, PT, R76, RZ, PT ;  /* 0x000000ff4c00720c */ /* 0x004fc60003f26270 */
[----:B------:R-:W2:Y:S01]  /*9b70*/  LDL R76, [R1+0x7d8] ;  /* 0x0007d800014c7983 */ /* 0x000ea20000100800 */
[----:B------:R-:W-:-:S03]  /*9b80*/  ISETP.GE.AND P2, PT, R79, RZ, PT ;  /* 0x000000ff4f00720c */ /* 0x000fc60003f46270 */
[----:B------:R-:W2:Y:S01]  /*9b90*/  LDL R79, [R1+0x7d4] ;  /* 0x0007d400014f7983 */ /* 0x000ea20000100800 */
[----:B------:R-:W-:Y:S01]  /*9ba0*/  @!P0 IMAD.MOV R54, RZ, RZ, -R54 ;  /* 0x000000ffff368224 */ /* 0x000fe200078e0a36 */
[----:B------:R-:W-:Y:S01]  /*9bb0*/  ISETP.GE.AND P0, PT, R72, RZ, PT ;  /* 0x000000ff4800720c */ /* 0x000fe20003f06270 */
[----:B------:R-:W-:Y:S01]  /*9bc0*/  @!P5 IMAD.MOV R51, RZ, RZ, -R51 ;  /* 0x000000ffff33d224 */ /* 0x000fe200078e0a33 */
[----:B------:R-:W2:Y:S01]  /*9bd0*/  LDL R72, [R1+0x7f0] ;  /* 0x0007f00001487983 */ /* 0x000ea20000100800 */
[----:B------:R-:W-:-:S10]  /*9be0*/  @!P4 IMAD.MOV R50, RZ, RZ, -R50 ;  /* 0x000000ffff32c224 */ /* 0x000fd400078e0a32 */
[----:B------:R-:W-:Y:S02]  /*9bf0*/  @!P0 IMAD.MOV R49, RZ, RZ, -R49 ;  /* 0x000000ffff318224 */ /* 0x000fe400078e0a31 */
[----:B------:R-:W-:Y:S02]  /*9c00*/  @!P1 IMAD.MOV R48, RZ, RZ, -R48 ;  /* 0x000000ffff309224 */ /* 0x000fe400078e0a30 */
[----:B------:R-:W-:Y:S01]  /*9c10*/  @!P2 IMAD.MOV R47, RZ, RZ, -R47 ;  /* 0x000000ffff2fa224 */ /* 0x000fe200078e0a2f */
[----:B------:R-:W-:Y:S02]  /*9c20*/  ISETP.GE.AND P0, PT, R73, RZ, PT ;  /* 0x000000ff4900720c */ /* 0x000fe40003f06270 */
[----:B------:R-:W2:Y:S01]  /*9c30*/  LDL R73, [R1+0x7ec] ;  /* 0x0007ec0001497983 */ /* 0x000ea20000100800 */
[----:B------:R-:W-:-:S03]  /*9c40*/  ISETP.GE.AND P4, PT, R78, RZ, PT ;  /* 0x000000ff4e00720c */ /* 0x000fc60003f86270 */
[----:B------:R-:W2:Y:S01]  /*9c50*/  LDL R78, [R1+0x7e0] ;  /* 0x0007e000014e7983 */ /* 0x000ea20000100800 */
[----:B------:R-:W-:-:S03]  /*9c60*/  ISETP.GE.AND P5, PT, R77, RZ, PT ;  /* 0x000000ff4d00720c */ /* 0x000fc60003fa6270 */
[----:B------:R-:W2:Y:S01]  /*9c70*/  LDL R77, [R1+0x7dc] ;  /* 0x0007dc00014d7983 */ /* 0x000ea20000100800 */
[----:B------:R-:W-:-:S03]  /*9c80*/  ISETP.GE.AND P1, PT, R81, RZ, PT ;  /* 0x000000ff5100720c */ /* 0x000fc60003f26270 */
[----:B------:R-:W2:Y:S01]  /*9c90*/  LDL R81, [R1+0x7f4] ;  /* 0x0007f40001517983 */ /* 0x000ea20000100800 */
[----:B------:R-:W-:Y:S02]  /*9ca0*/  @!P0 IMAD.MOV R44, RZ, RZ, -R44 ;  /* 0x000000ffff2c8224 */ /* 0x000fe400078e0a2c */
[----:B------:R-:W-:-:S03]  /*9cb0*/  @!P4 IMAD.MOV R45, RZ, RZ, -R45 ;  /* 0x000000ffff2dc224 */ /* 0x000fc600078e0a2d */
[----:B------:R-:W-:Y:S01]  /*9cc0*/  @!P5 IMAD.MOV R46, RZ, RZ, -R46 ;  /* 0x000000ffff2ed224 */ /* 0x000fe200078e0a2e */
[----:B---3--:R-:W-:Y:S02]  /*9cd0*/  ISETP.GE.AND P2, PT, R80, RZ, PT ;  /* 0x000000ff5000720c */ /* 0x008fe40003f46270 */
        /* <DEDUP_REMOVED lines=9> */
[----:B------:R-:W-:Y:S01]  /*9d70*/  @!P5 IMAD.MOV R41, RZ, RZ, -R41 ;  /* 0x000000ffff29d224 */ /* 0x000fe200078e0a29 */
[----:B------:R-:W-:Y:S01]  /*9d80*/  ISETP.GE.AND P5, PT, R72, RZ, PT ;  /* 0x000000ff4800720c */ /* 0x000fe20003fa6270 */
[----:B------:R-:W-:Y:S01]  /*9d90*/  @!P4 IMAD.MOV R40, RZ, RZ, -R40 ;  /* 0x000000ffff28c224 */ /* 0x000fe200078e0a28 */
[----:B------:R-:W-:Y:S01]  /*9da0*/  ISETP.GE.AND P6, PT, R6, RZ, PT ;  /* 0x000000ff0600720c */ /* 0x000fe20003fc6270 */
[----:B------:R-:W2:Y:S04]  /*9db0*/  LDL R72, [R1+0x788] ;  /* 0x0007880001487983 */ /* 0x000ea80000100800 */
[----:B------:R-:W2:Y:S01]  /*9dc0*/  LDL R6, [R1+0x79c] ;  /* 0x00079c0001067983 */ /* 0x000ea20000100800 */
[----:B------:R-:W-:-:S05]  /*9dd0*/  @!P0 IMAD.MOV R39, RZ, RZ, -R39 ;  /* 0x000000ffff278224 */ /* 0x000fca00078e0a27 */
        /* <DEDUP_REMOVED lines=8> */
[----:B------:R-:W2:Y:S01]  /*9e60*/  LDL.LU R81, [R1+0x8d8] ;  /* 0x0008d80001517983 */ /* 0x000ea20000300800 */
[----:B------:R-:W-:Y:S02]  /*9e70*/  @!P4 IMAD.MOV R35, RZ, RZ, -R35 ;  /* 0x000000ffff23c224 */ /* 0x000fe400078e0a23 */
[----:B------:R-:W-:-:S03]  /*9e80*/  @!P2 IMAD.MOV R37, RZ, RZ, -R37 ;  /* 0x000000ffff25a224 */ /* 0x000fc600078e0a25 */
[----:B------:R-:W-:Y:S01]  /*9e90*/  @!P1 IMAD.MOV R38, RZ, RZ, -R38 ;  /* 0x000000ffff269224 */ /* 0x000fe200078e0a26 */
[----:B---3--:R-:W-:Y:S02]  /*9ea0*/  ISETP.GE.AND P1, PT, R80, RZ, PT ;  /* 0x000000ff5000720c */ /* 0x008fe40003f26270 */
[----:B------:R-:W3:Y:S01]  /*9eb0*/  LDL.LU R80, [R1+0x8d4] ;  /* 0x0008d40001507983 */ /* 0x000ee20000300800 */
[----:B----4-:R-:W-:-:S03]  /*9ec0*/  ISETP.GE.AND P2, PT, R75, RZ, PT ;  /* 0x000000ff4b00720c */ /* 0x010fc60003f46270 */
[----:B------:R-:W4:Y:S01]  /*9ed0*/  LDL.LU R75, [R1+0x8d0] ;  /* 0x0008d000014b7983 */ /* 0x000f220000300800 */
[----:B--2---:R-:W-:-:S03]  /*9ee0*/  ISETP.GE.AND P5, PT, R76, RZ, PT ;  /* 0x000000ff4c00720c */ /* 0x004fc60003fa6270 */
[----:B------:R-:W2:Y:S01]  /*9ef0*/  LDL.LU R76, [R1+0x8cc] ;  /* 0x0008cc00014c7983 */ /* 0x000ea20000300800 */
[----:B------:R-:W-:-:S03]  /*9f00*/  ISETP.GE.AND P4, PT, R79, RZ, PT ;  /* 0x000000ff4f00720c */ /* 0x000fc60003f86270 */
[----:B------:R-:W2:Y:S01]  /*9f10*/  LDL.LU R79, [R1+0x8c8] ;  /* 0x0008c800014f7983 */ /* 0x000ea20000300800 */
[----:B------:R-:W-:Y:S02]  /*9f20*/  @!P0 IMAD.MOV R34, RZ, RZ, -R34 ;  /* 0x000000ffff228224 */ /* 0x000fe400078e0a22 */
[----:B------:R-:W-:Y:S02]  /*9f30*/  @!P1 IMAD.MOV R33, RZ, RZ, -R33 ;  /* 0x000000ffff219224 */ /* 0x000fe400078e0a21 */
[----:B------:R-:W-:Y:S01]  /*9f40*/  @!P2 IMAD.MOV R32, RZ, RZ, -R32 ;  /* 0x000000ffff20a224 */ /* 0x000fe200078e0a20 */
[----:B------:R-:W-:Y:S01]  /*9f50*/  ISETP.GE.AND P2, PT, R68, RZ, PT ;  /* 0x000000ff4400720c */ /* 0x000fe20003f46270 */
[----:B------:R-:W-:Y:S01]  /*9f60*/  @!P5 IMAD.MOV R31, RZ, RZ, -R31 ;  /* 0x000000ffff1fd224 */ /* 0x000fe200078e0a1f */
[----:B------:R-:W-:Y:S02]  /*9f70*/  ISETP.GE.AND P5, PT, R6, RZ, PT ;  /* 0x000000ff0600720c */ /* 0x000fe40003fa6270 */
[----:B------:R-:W-:Y:S01]  /*9f80*/  @!P4 IMAD.MOV R30, RZ, RZ, -R30 ;  /* 0x000000ffff1ec224 */ /* 0x000fe200078e0a1e */
[----:B------:R-:W-:-:S08]  /*9f90*/  ISETP.GE.AND P4, PT, R72, RZ, PT ;  /* 0x000000ff4800720c */ /* 0x000fd00003f86270 */
[----:B------:R-:W-:Y:S02]  /*9fa0*/  @!P2 IMAD.MOV R27, RZ, RZ, -R27 ;  /* 0x000000ffff1ba224 */ /* 0x000fe400078e0a1b */
[----:B------:R-:W-:-:S03]  /*9fb0*/  @!P5 IMAD.MOV R26, RZ, RZ, -R26 ;  /* 0x000000ffff1ad224 */ /* 0x000fc600078e0a1a */
[----:B------:R-:W-:Y:S01]  /*9fc0*/  @!P4 IMAD.MOV R25, RZ, RZ, -R25 ;  /* 0x000000ffff19c224 */ /* 0x000fe200078e0a19 */
[----:B------:R-:W-:-:S13]  /*9fd0*/  ISETP.GE.AND P4, PT, R83, RZ, PT ;  /* 0x000000ff5300720c */ /* 0x000fda0003f86270 */
[----:B------:R-:W-:Y:S01]  /*9fe0*/  @!P4 IMAD.MOV R20, RZ, RZ, -R20 ;  /* 0x000000ffff14c224 */ /* 0x000fe200078e0a14 */
[----:B------:R-:W-:-:S13]  /*9ff0*/  ISETP.GE.AND P4, PT, R89, RZ, PT ;  /* 0x000000ff5900720c */ /* 0x000fda0003f86270 */
[----:B------:R-:W-:Y:S01]  /*a000*/  @!P4 IMAD.MOV R15, RZ, RZ, -R15 ;  /* 0x000000ffff0fc224 */ /* 0x000fe200078e0a0f */
[----:B------:R-:W-:Y:S02]  /*a010*/  ISETP.GE.AND P4, PT, R3, RZ, PT ;  /* 0x000000ff0300720c */ /* 0x000fe40003f86270 */
[----:B------:R-:W-:Y:S02]  /*a020*/  ISETP.GE.AND P1, PT, R78, RZ, PT ;  /* 0x000000ff4e00720c */ /* 0x000fe40003f26270 */
[----:B------:R-:W-:Y:S02]  /*a030*/  ISETP.GE.AND P0, PT, R77, RZ, PT ;  /* 0x000000ff4d00720c */ /* 0x000fe40003f06270 */
[----:B------:R-:W4:Y:S01]  /*a040*/  LDL.LU R77, [R1+0x8c4] ;  /* 0x0008c400014d7983 */ /* 0x000f220000300800 */
[----:B------:R-:W-:-:S03]  /*a050*/  ISETP.GE.AND P5, PT, R81, RZ, PT ;  /* 0x000000ff5100720c */ /* 0x000fc60003fa6270 */
[----:B------:R-:W4:Y:S05]  /*a060*/  LDL.LU R78, [R1+0x8c0] ;  /* 0x0008c000014e7983 */ /* 0x000f2a0000300800 */
[----:B------:R-:W-:Y:S02]  /*a070*/  @!P1 IMAD.MOV R28, RZ, RZ, -R28 ;  /* 0x000000ffff1c9224 */ /* 0x000fe400078e0a1c */
[----:B------:R-:W-:Y:S01]  /*a080*/  @!P0 IMAD.MOV R29, RZ, RZ, -R29 ;  /* 0x000000ffff1d8224 */ /* 0x000fe200078e0a1d */
[----:B------:R-:W-:Y:S02]  /*a090*/  ISETP.GE.AND P0, PT, R73, RZ, PT ;  /* 0x000000ff4900720c */ /* 0x000fe40003f06270 */
[----:B---3--:R-:W-:-:S02]  /*a0a0*/  ISETP.GE.AND P2, PT, R80, RZ, PT ;  /* 0x000000ff5000720c */ /* 0x008fc40003f46270 */
[----:B--2---:R-:W-:-:S09]  /*a0b0*/  ISETP.GE.AND P1, PT, R79, RZ, PT ;  /* 0x000000ff4f00720c */ /* 0x004fd20003f26270 */
[----:B------:R-:W-:Y:S01]  /*a0c0*/  @!P0 IMAD.MOV R24, RZ, RZ, -R24 ;  /* 0x000000ffff188224 */ /* 0x000fe200078e0a18 */
[----:B------:R-:W-:Y:S01]  /*a0d0*/  ISETP.GE.AND P0, PT, R85, RZ, PT ;  /* 0x000000ff5500720c */ /* 0x000fe20003f06270 */
[----:B------:R-:W-:Y:S01]  /*a0e0*/  @!P2 IMAD.MOV R22, RZ, RZ, -R22 ;  /* 0x000000ffff16a224 */ /* 0x000fe200078e0a16 */
[----:B------:R-:W-:Y:S01]  /*a0f0*/  ISETP.GE.AND P2, PT, R88, RZ, PT ;  /* 0x000000ff5800720c */ /* 0x000fe20003f46270 */
[----:B------:R-:W-:Y:S01]  /*a100*/  @!P5 IMAD.MOV R21, RZ, RZ, -R21 ;  /* 0x000000ffff15d224 */ /* 0x000fe200078e0a15 */
[----:B------:R-:W-:Y:S01]  /*a110*/  ISETP.GE.AND P5, PT, R90, RZ, PT ;  /* 0x000000ff5a00720c */ /* 0x000fe20003fa6270 */
[----:B------:R-:W2:Y:S04]  /*a120*/  LDL.LU R79, [R1+0x8bc] ;  /* 0x0008bc00014f7983 */ /* 0x000ea80000300800 */
[----:B------:R-:W3:Y:S01]  /*a130*/  LDL.LU R80, [R1+0x8b8] ;  /* 0x0008b80001507983 */ /* 0x000ee20000300800 */
[----:B------:R-:W-:Y:S01]  /*a140*/  @!P1 IMAD.MOV R23, RZ, RZ, -R23 ;  /* 0x000000ffff179224 */ /* 0x000fe200078e0a17 */
[----:B------:R-:W-:-:S02]  /*a150*/  ISETP.GE.AND P1, PT, R87, RZ, PT ;  /* 0x000000ff5700720c */ /* 0x000fc40003f26270 */
[----:B------:R-:W2:Y:S04]  /*a160*/  LDL.LU R81, [R1+0x8b4] ;  /* 0x0008b40001517983 */ /* 0x000ea80000300800 */
[----:B------:R-:W2:Y:S01]  /*a170*/  LDL.LU R83, [R1+0x8b0] ;  /* 0x0008b00001537983 */ /* 0x000ea20000300800 */
[----:B------:R-:W-:-:S03]  /*a180*/  @!P0 IMAD.MOV R19, RZ, RZ, -R19 ;  /* 0x000000ffff138224 */ /* 0x000fc600078e0a13 */
[----:B------:R-:W2:Y:S01]  /*a190*/  LDL.LU R85, [R1+0x8ac] ;  /* 0x0008ac0001557983 */ /* 0x000ea20000300800 */
[----:B------:R-:W-:-:S03]  /*a1a0*/  ISETP.GE.AND P0, PT, R91, RZ, PT ;  /* 0x000000ff5b00720c */ /* 0x000fc60003f06270 */
[----:B------:R-:W2:Y:S01]  /*a1b0*/  LDL.LU R87, [R1+0x8a8] ;  /* 0x0008a80001577983 */ /* 0x000ea20000300800 */
[----:B------:R-:W-:-:S03]  /*a1c0*/  @!P1 IMAD.MOV R18, RZ, RZ, -R18 ;  /* 0x000000ffff129224 */ /* 0x000fc600078e0a12 */
[----:B------:R-:W2:Y:S01]  /*a1d0*/  LDL.LU R88, [R1+0x8a4] ;  /* 0x0008a40001587983 */ /* 0x000ea20000300800 */
[----:B------:R-:W-:Y:S01]  /*a1e0*/  ISETP.GE.AND P1, PT, R92, RZ, PT ;  /* 0x000000ff5c00720c */ /* 0x000fe20003f26270 */
[----:B------:R-:W-:Y:S02]  /*a1f0*/  @!P2 IMAD.MOV R17, RZ, RZ, -R17 ;  /* 0x000000ffff11a224 */ /* 0x000fe400078e0a11 */
[----:B------:R-:W2:Y:S01]  /*a200*/  LDL.LU R90, [R1+0x8a0] ;  /* 0x0008a000015a7983 */ /* 0x000ea20000300800 */
[----:B------:R-:W-:Y:S01]  /*a210*/  ISETP.GE.AND P2, PT, R93, RZ, PT ;  /* 0x000000ff5d00720c */ /* 0x000fe20003f46270 */
[----:B------:R-:W-:Y:S02]  /*a220*/  @!P5 IMAD.MOV R16, RZ, RZ, -R16 ;  /* 0x000000ffff10d224 */ /* 0x000fe400078e0a10 */
[----:B------:R-:W2:Y:S01]  /*a230*/  LDL.LU R89, [R1+0x89c] ;  /* 0x00089c0001597983 */ /* 0x000ea20000300800 */
[----:B------:R-:W-:-:S03]  /*a240*/  ISETP.GE.AND P5, PT, R5, RZ, PT ;  /* 0x000000ff0500720c */ /* 0x000fc60003fa6270 */
[----:B------:R-:W2:Y:S04]  /*a250*/  LDL.LU R91, [R1+0x898] ;  /* 0x00089800015b7983 */ /* 0x000ea80000300800 */
[----:B------:R-:W2:Y:S04]  /*a260*/  LDL.LU R92, [R1+0x894] ;  /* 0x00089400015c7983 */ /* 0x000ea80000300800 */
[----:B------:R-:W2:Y:S04]  /*a270*/  LDL.LU R93, [R1+0x890] ;  /* 0x00089000015d7983 */ /* 0x000ea80000300800 */
[----:B------:R-:W2:Y:S04]  /*a280*/  LDL.LU R5, [R1+0x88c] ;  /* 0x00088c0001057983 */ /* 0x000ea80000300800 */
[----:B------:R-:W2:Y:S01]  /*a290*/  LDL.LU R3, [R1+0x888] ;  /* 0x0008880001037983 */ /* 0x000ea20000300800 */
[----:B------:R-:W-:-:S02]  /*a2a0*/  @!P2 IMAD.MOV R12, RZ, RZ, -R12 ;  /* 0x000000ffff0ca224 */ /* 0x000fc400078e0a0c */
[----:B------:R-:W-:Y:S01]  /*a2b0*/  @!P6 IMAD.MOV R70, RZ, RZ, -R70 ;  /* 0x000000ffff46e224 */ /* 0x000fe200078e0a46 */
[----:B--2---:R-:W-:Y:S02]  /*a2c0*/  ISETP.NE.AND P2, PT, R3, RZ, PT ;  /* 0x000000ff0300720c */ /* 0x004fe40003f45270 */
[----:B------:R-:W-:-:S04]  /*a2d0*/  LOP3.LUT R3, RZ, R3, RZ, 0x33, !PT ;  /* 0x00000003ff037212 */ /* 0x000fc800078e33ff */
[C---:B------:R-:W-:Y:S02]  /*a2e0*/  SEL R6, R3.reuse, R71, !P2 ;  /* 0x0000004703067207 */ /* 0x040fe40005000000 */
[----:B------:R-:W-:-:S03]  /*a2f0*/  SEL R68, R3, R70, !P2 ;  /* 0x0000004603447207 */ /* 0x000fc60005000000 */
[----:B------:R0:W-:Y:S01]  /*a300*/  STL [R1+0x210], R6 ;  /* 0x0002100601007387 */ /* 0x0001e20000100800 */
[C---:B------:R-:W-:Y:S02]  /*a310*/  SEL R67, R3.reuse, R67, !P2 ;  /* 0x0000004303437207 */ /* 0x040fe40005000000 */
[C---:B------:R-:W-:Y:S01]  /*a320*/  SEL R66, R3.reuse, R66, !P2 ;  /* 0x0000004203427207 */ /* 0x040fe20005000000 */
[----:B------:R-:W-:Y:S01]  /*a330*/  STL [R1+0x20c], R68 ;  /* 0x00020c4401007387 */ /* 0x000fe20000100800 */
[----:B0-----:R-:W-:-:S05]  /*a340*/  SEL R6, R3, R69, !P2 ;  /* 0x0000004503067207 */ /* 0x001fca0005000000 */
[----:B------:R0:W-:Y:S01]  /*a350*/  STL [R1+0x208], R6 ;  /* 0x0002080601007387 */ /* 0x0001e20000100800 */
[----:B------:R-:W-:-:S03]  /*a360*/  SEL R64, R3, R64, !P2 ;  /* 0x0000004003407207 */ /* 0x000fc60005000000 */
[----:B------:R-:W-:Y:S01]  /*a370*/  STL [R1+0x204], R67 ;  /* 0x0002044301007387 */ /* 0x000fe20000100800 */
[C---:B------:R-:W-:Y:S02]  /*a380*/  SEL R63, R3.reuse, R63, !P2 ;  /* 0x0000003f033f7207 */ /* 0x040fe40005000000 */
[C---:B0-----:R-:W-:Y:S01]  /*a390*/  SEL R6, R3.reuse, R65, !P2 ;  /* 0x0000004103067207 */ /* 0x041fe20005000000 */
[----:B------:R-:W-:Y:S04]  /*a3a0*/  STL [R1+0x200], R66 ;  /* 0x0002004201007387 */ /* 0x000fe80000100800 */
        /* <DEDUP_REMOVED lines=30> */
[----:B------:R0:W-:Y:S04]  /*a590*/  STL [R1+0xe0], R6 ;  /* 0x0000e00601007387 */ /* 0x0001e80000100800 */
[----:B------:R-:W-:Y:S01]  /*a5a0*/  STL [R1+0xdc], R49 ;  /* 0x0000dc3101007387 */ /* 0x000fe20000100800 */
[----:B0-----:R-:W-:-:S03]  /*a5b0*/  SEL R6, R3, R47, !P2 ;  /* 0x0000002f03067207 */ /* 0x001fc60005000000 */
[----:B------:R-:W-:Y:S04]  /*a5c0*/  STL [R1+0xd8], R48 ;  /* 0x0000d83001007387 */ /* 0x000fe80000100800 */
[----:B------:R0:W-:Y:S04]  /*a5d0*/  STL [R1+0xc8], R6 ;  /* 0x0000c80601007387 */ /* 0x0001e80000100800 */
[----:B0-----:R-:W2:Y:S01]  /*a5e0*/  LDL.LU R6, [R1+0x1a8] ;  /* 0x0001a80001067983 */ /* 0x001ea20000300800 */
[C---:B-1----:R-:W-:Y:S02]  /*a5f0*/  SEL R72, R3.reuse, R42, !P2 ;  /* 0x0000002a03487207 */ /* 0x042fe40005000000 */
[----:B------:R-:W-:-:S02]  /*a600*/  SEL R42, R3, R41, !P2 ;  /* 0x00000029032a7207 */ /* 0x000fc40005000000 */
[----:B------:R-:W0:Y:S01]  /*a610*/  S2R R41, SR_TID.X ;  /* 0x0000000000297919 */ /* 0x000e220000002100 */
[C---:B------:R-:W-:Y:S02]  /*a620*/  SEL R73, R3.reuse, R43, !P2 ;  /* 0x0000002b03497207 */ /* 0x040fe40005000000 */
[----:B------:R-:W-:Y:S02]  /*a630*/  SEL R43, R3, R40, !P2 ;  /* 0x00000028032b7207 */ /* 0x000fe40005000000 */
[----:B------:R-:W1:Y:S01]  /*a640*/  LDC R40, c[0x0][0x3a0] ;  /* 0x0000e800ff287b82 */ /* 0x000e620000000800 */
[----:B------:R-:W-:Y:S01]  /*a650*/  @!P0 IMAD.MOV R14, RZ, RZ, -R14 ;  /* 0x000000ffff0e8224 */ /* 0x000fe200078e0a0e */
[----:B------:R-:W-:Y:S01]  /*a660*/  ISETP.GE.AND P0, PT, R86, RZ, PT ;  /* 0x000000ff5600720c */ /* 0x000fe20003f06270 */
[----:B------:R-:W-:Y:S01]  /*a670*/  @!P1 IMAD.MOV R13, RZ, RZ, -R13 ;  /* 0x000000ffff0d9224 */ /* 0x000fe200078e0a0d */
[----:B------:R-:W-:Y:S02]  /*a680*/  ISETP.GE.AND P1, PT, R84, RZ, PT ;  /* 0x000000ff5400720c */ /* 0x000fe40003f26270 */
[----:B------:R-:W-:-:S02]  /*a690*/  ISETP.GE.AND P6, PT, R82, RZ, PT ;  /* 0x000000ff5200720c */ /* 0x000fc40003fc6270 */
[C---:B------:R-:W-:Y:S02]  /*a6a0*/  SEL R46, R3.reuse, R46, !P2 ;  /* 0x0000002e032e7207 */ /* 0x040fe40005000000 */
[C---:B------:R-:W-:Y:S02]  /*a6b0*/  SEL R45, R3.reuse, R45, !P2 ;  /* 0x0000002d032d7207 */ /* 0x040fe40005000000 */
[C---:B------:R-:W-:Y:S01]  /*a6c0*/  SEL R48, R3.reuse, R36, !P2 ;  /* 0x0000002403307207 */ /* 0x040fe20005000000 */
[----:B------:R0:W-:Y:S01]  /*a6d0*/  STL [R1+0xc4], R46 ;  /* 0x0000c42e01007387 */ /* 0x0001e20000100800 */
[----:B------:R-:W-:-:S03]  /*a6e0*/  SEL R49, R3, R35, !P2 ;  /* 0x0000002303317207 */ /* 0x000fc60005000000 */
[----:B------:R0:W-:Y:S01]  /*a6f0*/  STL [R1+0xc0], R45 ;  /* 0x0000c02d01007387 */ /* 0x0001e20000100800 */
[----:B------:R-:W-:-:S03]  /*a700*/  SEL R54, R3, R32, !P2 ;  /* 0x0000002003367207 */ /* 0x000fc60005000000 */
[----:B------:R-:W3:Y:S01]  /*a710*/  LDL.LU R36, [R1+0x1c8] ;  /* 0x0001c80001247983 */ /* 0x000ee20000300800 */
[----:B------:R-:W-:-:S03]  /*a720*/  SEL R55, R3, R31, !P2 ;  /* 0x0000001f03377207 */ /* 0x000fc60005000000 */
[----:B------:R-:W3:Y:S01]  /*a730*/  LDL.LU R35, [R1+0x1cc] ;  /* 0x0001cc0001237983 */ /* 0x000ee20000300800 */
[----:B------:R-:W-:-:S03]  /*a740*/  SEL R57, R3, R30, !P2 ;  /* 0x0000001e03397207 */ /* 0x000fc60005000000 */
[----:B------:R-:W3:Y:S01]  /*a750*/  LDL.LU R32, [R1+0x27c] ;  /* 0x00027c0001207983 */ /* 0x000ee20000300800 */
[----:B------:R-:W-:Y:S01]  /*a760*/  SEL R64, R3, R27, !P2 ;  /* 0x0000001b03407207 */ /* 0x000fe20005000000 */
[----:B------:R-:W-:Y:S02]  /*a770*/  @!P5 IMAD.MOV R11, RZ, RZ, -R11 ;  /* 0x000000ffff0bd224 */ /* 0x000fe400078e0a0b */
[----:B------:R-:W3:Y:S01]  /*a780*/  LDL.LU R31, [R1+0x1b8] ;  /* 0x0001b800011f7983 */ /* 0x000ee20000300800 */
[----:B------:R-:W-:Y:S02]  /*a790*/  @!P4 IMAD.MOV R10, RZ, RZ, -R10 ;  /* 0x000000ffff0ac224 */ /* 0x000fe400078e0a0a */
[----:B------:R-:W-:Y:S01]  /*a7a0*/  @!P0 IMAD.MOV R9, RZ, RZ, -R9 ;  /* 0x000000ffff098224 */ /* 0x000fe200078e0a09 */
[----:B------:R-:W3:Y:S01]  /*a7b0*/  LDL.LU R30, [R1+0x1bc] ;  /* 0x0001bc00011e7983 */ /* 0x000ee20000300800 */
[----:B------:R-:W-:Y:S02]  /*a7c0*/  @!P1 IMAD.MOV R7, RZ, RZ, -R7 ;  /* 0x000000ffff079224 */ /* 0x000fe400078e0a07 */
[----:B------:R-:W-:Y:S01]  /*a7d0*/  @!P6 IMAD.MOV R8, RZ, RZ, -R8 ;  /* 0x000000ffff08e224 */ /* 0x000fe200078e0a08 */
[----:B------:R-:W3:Y:S01]  /*a7e0*/  LDL.LU R27, [R1+0x280] ;  /* 0x00028000011b7983 */ /* 0x000ee20000300800 */
[----:B------:R-:W-:-:S04]  /*a7f0*/  @!UP1 UIADD3 UR4, UPT, UPT, -UR7, 0x100000, URZ ;  /* 0x0010000007049890 */ /* 0x000fc8000fffe1ff */
[----:B------:R-:W-:Y:S02]  /*a800*/  @!UP1 USHF.L.U32 UR5, UR4, 0xb, URZ ;  /* 0x0000000b04059899 */ /* 0x000fe400080006ff */
[----:B------:R-:W-:Y:S01]  /*a810*/  @!UP1 USHF.L.U32 UR4, UR4, 0x1, URZ ;  /* 0x0000000104049899 */ /* 0x000fe200080006ff */
[----:B------:R-:W-:Y:S01]  /*a820*/  VOTEU.ALL UP2, P3 ;  /* 0x0000000000ff7886 */ /* 0x000fe20001840000 */
[C---:B------:R-:W-:Y:S01]  /*a830*/  SEL R86, R3.reuse, R44, !P2 ;  /* 0x0000002c03567207 */ /* 0x040fe20005000000 */
[----:B------:R-:W1:Y:S01]  /*a840*/  LDCU UR7, c[0x0][0x3b0] ;  /* 0x00007600ff0777ac */ /* 0x000e620008000800 */
[C---:B0-----:R-:W-:Y:S02]  /*a850*/  SEL R46, R3.reuse, R37, !P2 ;  /* 0x00000025032e7207 */ /* 0x041fe40005000000 */
[C---:B------:R-:W-:Y:S02]  /*a860*/  SEL R51, R3.reuse, R34, !P2 ;  /* 0x0000002203337207 */ /* 0x040fe40005000000 */
[----:B------:R-:W-:-:S02]  /*a870*/  SEL R53, R3, R33, !P2 ;  /* 0x0000002103357207 */ /* 0x000fc40005000000 */
[C---:B------:R-:W-:Y:S02]  /*a880*/  SEL R44, R3.reuse, R39, !P2 ;  /* 0x00000027032c7207 */ /* 0x040fe40005000000 */
[C---:B------:R-:W-:Y:S01]  /*a890*/  SEL R45, R3.reuse, R38, !P2 ;  /* 0x00000026032d7207 */ /* 0x040fe20005000000 */
[----:B------:R0:W1:Y:S01]  /*a8a0*/  @!UP2 SYNCS.EXCH.64 URZ, [UR9+0xc008], UR4 ;  /* 0x00c0080409ffa5b2 */ /* 0x0000620008000100 */
[C---:B------:R-:W-:Y:S02]  /*a8b0*/  SEL R60, R3.reuse, R29, !P2 ;  /* 0x0000001d033c7207 */ /* 0x040fe40005000000 */
[C---:B------:R-:W-:Y:S02]  /*a8c0*/  SEL R61, R3.reuse, R28, !P2 ;  /* 0x0000001c033d7207 */ /* 0x040fe40005000000 */
[C---:B------:R-:W-:Y:S02]  /*a8d0*/  SEL R65, R3.reuse, R26, !P2 ;  /* 0x0000001a03417207 */ /* 0x040fe40005000000 */
[----:B------:R-:W-:-:S02]  /*a8e0*/  SEL R67, R3, R25, !P2 ;  /* 0x0000001903437207 */ /* 0x000fc40005000000 */
[C---:B------:R-:W-:Y:S02]  /*a8f0*/  SEL R71, R3.reuse, R24, !P2 ;  /* 0x0000001803477207 */ /* 0x040fe40005000000 */
[C---:B------:R-:W-:Y:S01]  /*a900*/  SEL R70, R3.reuse, R23, !P2 ;  /* 0x0000001703467207 */ /* 0x040fe20005000000 */
[----:B0-----:R-:W0:Y:S01]  /*a910*/  LDCU UR4, c[0x0][0x3b0] ;  /* 0x00007600ff0477ac */ /* 0x001e220008000800 */
[C---:B------:R-:W-:Y:S02]  /*a920*/  SEL R69, R3.reuse, R22, !P2 ;  /* 0x0000001603457207 */ /* 0x040fe40005000000 */
[C---:B------:R-:W-:Y:S01]  /*a930*/  SEL R66, R3.reuse, R21, !P2 ;  /* 0x0000001503427207 */ /* 0x040fe20005000000 */
[----:B------:R-:W0:Y:S01]  /*a940*/  LDCU UR5, c[0x0][0x3b0] ;  /* 0x00007600ff0577ac */ /* 0x000e220008000800 */
[C---:B------:R-:W-:Y:S02]  /*a950*/  SEL R63, R3.reuse, R20, !P2 ;  /* 0x00000014033f7207 */ /* 0x040fe40005000000 */
[----:B------:R-:W-:-:S02]  /*a960*/  SEL R62, R3, R19, !P2 ;  /* 0x00000013033e7207 */ /* 0x000fc40005000000 */
[C---:B------:R-:W-:Y:S02]  /*a970*/  SEL R59, R3.reuse, R18, !P2 ;  /* 0x00000012033b7207 */ /* 0x040fe40005000000 */
[C---:B------:R-:W-:Y:S02]  /*a980*/  SEL R58, R3.reuse, R17, !P2 ;  /* 0x00000011033a7207 */ /* 0x040fe40005000000 */
[C---:B------:R-:W-:Y:S02]  /*a990*/  SEL R56, R3.reuse, R16, !P2 ;  /* 0x0000001003387207 */ /* 0x040fe40005000000 */
[C---:B------:R-:W-:Y:S02]  /*a9a0*/  SEL R52, R3.reuse, R15, !P2 ;  /* 0x0000000f03347207 */ /* 0x040fe40005000000 */
[C---:B------:R-:W-:Y:S02]  /*a9b0*/  SEL R50, R3.reuse, R14, !P2 ;  /* 0x0000000e03327207 */ /* 0x040fe40005000000 */
[----:B------:R-:W-:-:S02]  /*a9c0*/  SEL R47, R3, R13, !P2 ;  /* 0x0000000d032f7207 */ /* 0x000fc40005000000 */
[C---:B------:R-:W-:Y:S02]  /*a9d0*/  SEL R37, R3.reuse, R12, !P2 ;  /* 0x0000000c03257207 */ /* 0x040fe40005000000 */
[C---:B------:R-:W-:Y:S02]  /*a9e0*/  SEL R34, R3.reuse, R11, !P2 ;  /* 0x0000000b03227207 */ /* 0x040fe40005000000 */
[C---:B------:R-:W-:Y:S02]  /*a9f0*/  SEL R33, R3.reuse, R10, !P2 ;  /* 0x0000000a03217207 */ /* 0x040fe40005000000 */
[C---:B------:R-:W-:Y:S02]  /*aa00*/  SEL R84, R3.reuse, R9, !P2 ;  /* 0x0000000903547207 */ /* 0x040fe40005000000 */
[C---:B------:R-:W-:Y:S02]  /*aa10*/  SEL R82, R3.reuse, R7, !P2 ;  /* 0x0000000703527207 */ /* 0x040fe40005000000 */
[----:B------:R-:W-:Y:S01]  /*aa20*/  SEL R68, R3, R8, !P2 ;  /* 0x0000000803447207 */ /* 0x000fe20005000000 */
[----:B-1----:R-:W-:Y:S01]  /*aa30*/  VIADD R3, R40, 0xffffff91 ;  /* 0xffffff9128037836 */ /* 0x002fe20000000000 */
[----:B------:R-:W-:-:S04]  /*aa40*/  LOP3.LUT R41, R41, 0x7f, RZ, 0xc0, !PT ;  /* 0x0000007f29297812 */ /* 0x000fc800078ec0ff */
[----:B------:R-:W-:Y:S01]  /*aa50*/  ISETP.GE.U32.AND P0, PT, R3, 0x7fffff12, PT ;  /* 0x7fffff120300780c */ /* 0x000fe20003f06070 */
[----:B------:R-:W-:Y:S01]  /*aa60*/  IMAD R3, R4, 0x6e, RZ ;  /* 0x0000006e04037824 */ /* 0x000fe200078e02ff */
[----:B--2---:R1:W-:Y:S04]  /*aa70*/  STS.U8 [R41+UR9], R6 ;  /* 0x0000000629007988 */ /* 0x0043e80008000009 */
[----:B-1----:R-:W-:-:S04]  /*aa80*/  IADD3 R6, P1, PT, R3, R0, RZ ;  /* 0x0000000003067210 */ /* 0x002fc80007f3e0ff */
[----:B------:R-:W-:Y:S01]  /*aa90*/  LEA.HI.X.SX32 R7, R3, R2, 0x1, P1 ;  /* 0x0000000203077211 */ /* 0x000fe200008f0eff */
[----:B------:R1:W-:Y:S04]  /*aaa0*/  STL [R1+0x1ac], R6 ;  /* 0x0001ac0601007387 */ /* 0x0003e80000100800 */
[----:B------:R2:W-:Y:S04]  /*aab0*/  STL [R1+0x1a8], R7 ;  /* 0x0001a80701007387 */ /* 0x0005e80000100800 */
[----:B------:R-:W4:Y:S04]  /*aac0*/  LDL.LU R38, [R1+0x274] ;  /* 0x0002740001267983 */ /* 0x000f280000300800 */
[----:B------:R-:W4:Y:S04]  /*aad0*/  LDL.LU R29, [R1+0x60] ;  /* 0x00006000011d7983 */ /* 0x000f280000300800 */
[----:B------:R-:W4:Y:S01]  /*aae0*/  LDL.LU R39, [R1+0x58] ;  /* 0x0000580001277983 */ /* 0x000f220000300800 */
[----:B------:R-:W-:Y:S01]  /*aaf0*/  PRMT R9, RZ, 0x7610, R9 ;  /* 0x00007610ff097816 */ /* 0x000fe20000000009 */
[----:B------:R-:W-:-:S05]  /*ab00*/  VIADD R3, R40, 0xffffff89 ;  /* 0xffffff8928037836 */ /* 0x000fca0000000000 */
[----:B------:R1:W4:Y:S01]  /*ab10*/  @!P0 LDG.E.U8 R9, desc[UR18][R6.64] ;  /* 0x0000001206098981 */ /* 0x000322000c1e1100 */
[----:B------:R-:W-:Y:S01]  /*ab20*/  ISETP.GE.U32.AND P0, PT, R3, 0x7fffff0a, PT ;  /* 0x7fffff0a0300780c */ /* 0x000fe20003f06070 */
[----:B------:R-:W-:Y:S01]  /*ab30*/  IMAD R3, R4, 0x76, RZ ;  /* 0x0000007604037824 */ /* 0x000fe200078e02ff */
[----:B------:R-:W-:-:S04]  /*ab40*/  PRMT R8, RZ, 0x7610, R8 ;  /* 0x00007610ff087816 */ /* 0x000fc80000000008 */
[C---:B-1----:R-:W-:Y:S01]  /*ab50*/  IADD3 R6, P1, PT, R3.reuse, R0, RZ ;  /* 0x0000000003067210 */ /* 0x042fe20007f3e0ff */
[----:B---3--:R-:W-:Y:S03]  /*ab60*/  STS.U8 [R41+UR9+0x400], R27 ;  /* 0x0004001b29007988 */ /* 0x008fe60008000009 */
[----:B--2---:R-:W-:Y:S01]  /*ab70*/  LEA.HI.X.SX32 R7, R3, R2, 0x1, P1 ;  /* 0x0000000203077211 */ /* 0x004fe200008f0eff */
[----:B------:R1:W-:Y:S01]  /*ab80*/  STS.U8 [R41+UR9+0x800], R30 ;  /* 0x0008001e29007988 */ /* 0x0003e20008000009 */
[----:B------:R-:W-:-:S03]  /*ab90*/  VIADD R3, R40, 0xffffff81 ;  /* 0xffffff8128037836 */ /* 0x000fc60000000000 */
[----:B------:R2:W-:Y:S04]  /*aba0*/  STS.U8 [R41+UR9+0xc00], R31 ;  /* 0x000c001f29007988 */ /* 0x0005e80008000009 */
[----:B------:R3:W4:Y:S04]  /*abb0*/  @!P0 LDG.E.U8 R8, desc[UR18][R6.64] ;  /* 0x0000001206088981 */ /* 0x000728000c1e1100 */
[----:B-1----:R-:W4:Y:S04]  /*abc0*/  LDL.LU R30, [R1+0x278] ;  /* 0x00027800011e7983 */ /* 0x002f280000300800 */
[----:B--2---:R-:W2:Y:S01]  /*abd0*/  LDL.LU R31, [R1+0xf0] ;  /* 0x0000f000011f7983 */ /* 0x004ea20000300800 */
[----:B------:R-:W-:Y:S01]  /*abe0*/  ISETP.GE.U32.AND P0, PT, R3, 0x7fffff02, PT ;  /* 0x7fffff020300780c */ /* 0x000fe20003f06070 */
[----:B------:R-:W-:-:S02]  /*abf0*/  IMAD R3, R4, 0x7e, RZ ;  /* 0x0000007e04037824 */ /* 0x000fc400078e02ff */
[----:B------:R3:W-:Y:S04]  /*ac00*/  STL [R1+0x1bc], R6 ;  /* 0x0001bc0601007387 */ /* 0x0007e80000100800 */
[----:B------:R-:W-:Y:S01]  /*ac10*/  STL [R1+0x1b8], R7 ;  /* 0x0001b80701007387 */ /* 0x000fe20000100800 */
[----:B---3--:R-:W-:-:S03]  /*ac20*/  IADD3 R6, P1, PT, R3, R0, RZ ;  /* 0x0000000003067210 */ /* 0x008fc60007f3e0ff */
[----:B------:R1:W-:Y:S01]  /*ac30*/  STS.U8 [R41+UR9+0x1000], R32 ;  /* 0x0010002029007988 */ /* 0x0003e20008000009 */
[----:B------:R-:W-:-:S03]  /*ac40*/  LEA.HI.X.SX32 R10, R3, R2, 0x1, P1 ;  /* 0x00000002030a7211 */ /* 0x000fc600008f0eff */
[----:B------:R3:W-:Y:S04]  /*ac50*/  STS.U8 [R41+UR9+0x1400], R35 ;  /* 0x0014002329007988 */ /* 0x0007e80008000009 */
[----:B-1----:R-:W2:Y:S04]  /*ac60*/  LDL.LU R32, [R1+0xec] ;  /* 0x0000ec0001207983 */ /* 0x002ea80000300800 */
[----:B---3--:R-:W3:Y:S04]  /*ac70*/  LDL.LU R35, [R1+0x270] ;  /* 0x0002700001237983 */ /* 0x008ee80000300800 */
[----:B------:R-:W-:Y:S04]  /*ac80*/  STL [R1+0x1cc], R6 ;  /* 0x0001cc0601007387 */ /* 0x000fe80000100800 */
[----:B------:R1:W-:Y:S04]  /*ac90*/  STS.U8 [R41+UR9+0x1800], R36 ;  /* 0x0018002429007988 */ /* 0x0003e80008000009 */
[----:B------:R-:W-:Y:S04]  /*aca0*/  STL [R1+0x1c8], R10 ;  /* 0x0001c80a01007387 */ /* 0x000fe80000100800 */
[----:B-1----:R-:W3:Y:S04]  /*acb0*/  LDL.LU R36, [R1+0x26c] ;  /* 0x00026c0001247983 */ /* 0x002ee80000300800 */
[----:B----4-:R1:W-:Y:S04]  /*acc0*/  STS.U8 [R41+UR9+0x1c00], R38 ;  /* 0x001c002629007988 */ /* 0x0103e80008000009 */
[----:B------:R-:W-:Y:S04]  /*acd0*/  STS.U8 [R41+UR9+0x2000], R29 ;  /* 0x0020001d29007988 */ /* 0x000fe80008000009 */
[----:B-1----:R-:W4:Y:S04]  /*ace0*/  LDL.LU R38, [R1+0x150] ;  /* 0x0001500001267983 */ /* 0x002f280000300800 */
[----:B------:R1:W-:Y:S04]  /*acf0*/  STS.U8 [R41+UR9+0x2400], R39 ;  /* 0x0024002729007988 */ /* 0x0003e80008000009 */
[----:B-1----:R-:W4:Y:S01]  /*ad00*/  LDL.LU R39, [R1+0x14c] ;  /* 0x00014c0001277983 */ /* 0x002f220000300800 */
[----:B------:R-:W-:Y:S01]  /*ad10*/  PRMT R7, RZ, 0x7610, R7 ;  /* 0x00007610ff077816 */ /* 0x000fe20000000007 */
[----:B------:R-:W-:-:S02]  /*ad20*/  @!P0 IMAD.MOV.U32 R11, RZ, RZ, R10 ;  /* 0x000000ffff0b8224 */ /* 0x000fc400078e000a */
[----:B------:R-:W-:Y:S02]  /*ad30*/  @!P0 IMAD.MOV.U32 R10, RZ, RZ, R6 ;  /* 0x000000ffff0a8224 */ /* 0x000fe400078e0006 */
[----:B------:R-:W-:-:S03]  /*ad40*/  VIADD R3, R40, 0xfffffff8 ;  /* 0xfffffff828037836 */ /* 0x000fc60000000000 */
[----:B------:R1:W4:Y:S02]  /*ad50*/  @!P0 LDG.E.U8 R7, desc[UR18][R10.64] ;  /* 0x000000120a078981 */ /* 0x000324000c1e1100 */
[----:B------:R-:W-:Y:S01]  /*ad60*/  ISETP.GE.U32.AND P0, PT, R3, 0x7fffff79, PT ;  /* 0x7fffff790300780c */ /* 0x000fe20003f06070 */
[----:B------:R-:W-:-:S05]  /*ad70*/  IMAD R3, R4, 0x7, RZ ;  /* 0x0000000704037824 */ /* 0x000fca00078e02ff */
[----:B------:R-:W-:-:S04]  /*ad80*/  IADD3 R6, P1, PT, R3, R0, RZ ;  /* 0x0000000003067210 */ /* 0x000fc80007f3e0ff */
[----:B-1----:R-:W-:Y:S01]  /*ad90*/  LEA.HI.X.SX32 R10, R3, R2, 0x1, P1 ;  /* 0x00000002030a7211 */ /* 0x002fe200008f0eff */
[----:B------:R-:W-:Y:S01]  /*ada0*/  STL [R1+0x60], R6 ;  /* 0x0000600601007387 */ /* 0x000fe20000100800 */
[----:B------:R-:W-:Y:S01]  /*adb0*/  PRMT R22, RZ, 0x7610, R22 ;  /* 0x00007610ff167816 */ /* 0x000fe20000000016 */
[----:B------:R-:W-:Y:S02]  /*adc0*/  VIADD R3, R40, 0xfffffff0 ;  /* 0xfffffff028037836 */ /* 0x000fe40000000000 */
[----:B------:R1:W-:Y:S01]  /*add0*/  STL [R1+0x58], R10 ;  /* 0x0000580a01007387 */ /* 0x0003e20000100800 */
[----:B------:R-:W-:-:S03]  /*ade0*/  @!P0 IMAD.MOV.U32 R11, RZ, RZ, R10 ;  /* 0x000000ffff0b8224 */ /* 0x000fc600078e000a */
[----:B------:R0:W-:Y:S04]  /*adf0*/  STS.U8 [R41+UR9+0x2800], R30 ;  /* 0x0028001e29007988 */ /* 0x0001e80008000009 */
[----:B------:R-:W4:Y:S01]  /*ae00*/  LDL.LU R27, [R1+0x268] ;  /* 0x00026800011b7983 */ /* 0x000f220000300800 */
[----:B-1----:R-:W-:-:S03]  /*ae10*/  @!P0 IMAD.MOV.U32 R10, RZ, RZ, R6 ;  /* 0x000000ffff0a8224 */ /* 0x002fc600078e0006 */
[----:B--2---:R1:W-:Y:S04]  /*ae20*/  STS.U8 [R41+UR9+0x2c00], R31 ;  /* 0x002c001f29007988 */ /* 0x0043e80008000009 */
[----:B------:R2:W4:Y:S01]  /*ae30*/  @!P0 LDG.E.U8 R22, desc[UR18][R10.64] ;  /* 0x000000120a168981 */ /* 0x000522000c1e1100 */
[----:B------:R-:W-:Y:S01]  /*ae40*/  ISETP.GE.U32.AND P0, PT, R3, 0x7fffff71, PT ;  /* 0x7fffff710300780c */ /* 0x000fe20003f06070 */
[----:B------:R-:W-:Y:S02]  /*ae50*/  IMAD R3, R4, 0xf, RZ ;  /* 0x0000000f04037824 */ /* 0x000fe400078e02ff */
[----:B0-----:R-:W4:Y:S03]  /*ae60*/  LDL.LU R30, [R1+0x15c] ;  /* 0x00015c00011e7983 */ /* 0x001f260000300800 */
[C---:B------:R-:W-:Y:S01]  /*ae70*/  IADD3 R6, P1, PT, R3.reuse, R0, RZ ;  /* 0x0000000003067210 */ /* 0x040fe20007f3e0ff */
[----:B-1----:R-:W4:Y:S03]  /*ae80*/  LDL.LU R31, [R1+0x158] ;  /* 0x00015800011f7983 */ /* 0x002f260000300800 */
[----:B--2---:R-:W-:Y:S01]  /*ae90*/  LEA.HI.X.SX32 R10, R3, R2, 0x1, P1 ;  /* 0x00000002030a7211 */ /* 0x004fe200008f0eff */
[----:B------:R-:W-:Y:S01]  /*aea0*/  STL [R1+0xf0], R6 ;  /* 0x0000f00601007387 */ /* 0x000fe20000100800 */
[----:B------:R-:W-:Y:S01]  /*aeb0*/  PRMT R21, RZ, 0x7610, R21 ;  /* 0x00007610ff157816 */ /* 0x000fe20000000015 */
[----:B------:R-:W-:-:S02]  /*aec0*/  VIADD R3, R40, 0xffffffe8 ;  /* 0xffffffe828037836 */ /* 0x000fc40000000000 */
[----:B------:R0:W-:Y:S01]  /*aed0*/  STL [R1+0xec], R10 ;  /* 0x0000ec0a01007387 */ /* 0x0001e20000100800 */
[----:B------:R-:W-:Y:S02]  /*aee0*/  @!P0 IMAD.MOV.U32 R11, RZ, RZ, R10 ;  /* 0x000000ffff0b8224 */ /* 0x000fe400078e000a */
[----:B0-----:R-:W-:-:S05]  /*aef0*/  @!P0 IMAD.MOV.U32 R10, RZ, RZ, R6 ;  /* 0x000000ffff0a8224 */ /* 0x001fca00078e0006 */
[----:B------:R0:W2:Y:S01]  /*af00*/  @!P0 LDG.E.U8 R21, desc[UR18][R10.64] ;  /* 0x000000120a158981 */ /* 0x0000a2000c1e1100 */
[----:B------:R-:W-:Y:S01]  /*af10*/  ISETP.GE.U32.AND P0, PT, R3, 0x7fffff69, PT ;  /* 0x7fffff690300780c */ /* 0x000fe20003f06070 */
[----:B------:R-:W-:Y:S02]  /*af20*/  IMAD R3, R4, 0x17, RZ ;  /* 0x0000001704037824 */ /* 0x000fe400078e02ff */
[----:B------:R1:W-:Y:S03]  /*af30*/  STS.U8 [R41+UR9+0x3000], R32 ;  /* 0x0030002029007988 */ /* 0x0003e60008000009 */
[C---:B0-----:R-:W-:Y:S01]  /*af40*/  IADD3 R10, P1, PT, R3.reuse, R0, RZ ;  /* 0x00000000030a7210 */ /* 0x041fe20007f3e0ff */
[----:B---3--:R0:W-:Y:S03]  /*af50*/  STS.U8 [R41+UR9+0x3400], R35 ;  /* 0x0034002329007988 */ /* 0x0081e60008000009 */
[----:B------:R-:W-:Y:S01]  /*af60*/  LEA.HI.X.SX32 R11, R3, R2, 0x1, P1 ;  /* 0x00000002030b7211 */ /* 0x000fe200008f0eff */
[----:B-1----:R-:W3:Y:S04]  /*af70*/  LDL.LU R32, [R1+0x264] ;  /* 0x0002640001207983 */ /* 0x002ee80000300800 */
[----:B------:R1:W-:Y:S04]  /*af80*/  STS.U8 [R41+UR9+0x3800], R36 ;  /* 0x0038002429007988 */ /* 0x0003e80008000009 */
[----:B0-----:R-:W2:Y:S01]  /*af90*/  LDL.LU R35, [R1+0x164] ;  /* 0x0001640001237983 */ /* 0x001ea20000300800 */
[----:B------:R-:W-:-:S03]  /*afa0*/  LOP3.LUT R6, R41, 0x10, RZ, 0x3c, !PT ;  /* 0x0000001029067812 */ /* 0x000fc600078e3cff */
[----:B-1----:R-:W2:Y:S04]  /*afb0*/  LDL.LU R36, [R1+0x160] ;  /* 0x0001600001247983 */ /* 0x002ea80000300800 */
[----:B------:R-:W-:Y:S04]  /*afc0*/  STL [R1+0x150], R10 ;  /* 0x0001500a01007387 */ /* 0x000fe80000100800 */
[----:B------:R-:W-:Y:S04]  /*afd0*/  STL [R1+0x14c], R11 ;  /* 0x00014c0b01007387 */ /* 0x000fe80000100800 */
[----:B----4-:R0:W-:Y:S04]  /*afe0*/  STS.U8 [R41+UR9+0x3c00], R38 ;  /* 0x003c002629007988 */ /* 0x0101e80008000009 */
[----:B0-----:R-:W4:Y:S04]  /*aff0*/  LDL.LU R38, [R1+0x260] ;  /* 0x0002600001267983 */ /* 0x001f280000300800 */
[----:B------:R0:W-:Y:S04]  /*b000*/  STS.U8 [R6+UR9+0x480], R39 ;  /* 0x0004802706007988 */ /* 0x0001e80008000009 */
[----:B------:R-:W4:Y:S04]  /*b010*/  LDL.LU R29, [R1+0x16c] ;  /* 0x00016c00011d7983 */ /* 0x000f280000300800 */
[----:B0-----:R-:W4:Y:S01]  /*b020*/  LDL.LU R39, [R1+0x168] ;  /* 0x0001680001277983 */ /* 0x001f220000300800 */
[----:B------:R-:W-:Y:S01]  /*b030*/  PRMT R20, RZ, 0x7610, R20 ;  /* 0x00007610ff147816 */ /* 0x000fe20000000014 */
[----:B------:R-:W-:-:S05]  /*b040*/  VIADD R3, R40, 0xffffffe0 ;  /* 0xffffffe028037836 */ /* 0x000fca0000000000 */
[----:B------:R0:W4:Y:S01]  /*b050*/  @!P0 LDG.E.U8 R20, desc[UR18][R10.64] ;  /* 0x000000120a148981 */ /* 0x000122000c1e1100 */
[----:B------:R-:W-:Y:S01]  /*b060*/  ISETP.GE.U32.AND P0, PT, R3, 0x7fffff61, PT ;  /* 0x7fffff610300780c */ /* 0x000fe20003f06070 */
[----:B------:R-:W-:Y:S01]  /*b070*/  IMAD R3, R4, 0x1f, RZ ;  /* 0x0000001f04037824 */ /* 0x000fe200078e02ff */
[----:B------:R-:W-:-:S04]  /*b080*/  PRMT R19, RZ, 0x7610, R19 ;  /* 0x00007610ff137816 */ /* 0x000fc80000000013 */
[----:B0-----:R-:W-:-:S04]  /*b090*/  IADD3 R10, P1, PT, R3, R0, RZ ;  /* 0x00000000030a7210 */ /* 0x001fc80007f3e0ff */
[----:B------:R-:W-:Y:S01]  /*b0a0*/  LEA.HI.X.SX32 R11, R3, R2, 0x1, P1 ;  /* 0x00000002030b7211 */ /* 0x000fe200008f0eff */
[----:B------:R-:W-:Y:S01]  /*b0b0*/  VIADD R3, R40, 0xffffffd8 ;  /* 0xffffffd828037836 */ /* 0x000fe20000000000 */
[----:B------:R-:W-:Y:S04]  /*b0c0*/  STS.U8 [R6+UR9+0x880], R27 ;  /* 0x0008801b06007988 */ /* 0x000fe80008000009 */
[----:B------:R0:W4:Y:S01]  /*b0d0*/  @!P0 LDG.E.U8 R19, desc[UR18][R10.64] ;  /* 0x000000120a138981 */ /* 0x000122000c1e1100 */
[----:B------:R-:W-:Y:S01]  /*b0e0*/  ISETP.GE.U32.AND P0, PT, R3, 0x7fffff59, PT ;  /* 0x7fffff590300780c */ /* 0x000fe20003f06070 */
[----:B------:R-:W-:Y:S02]  /*b0f0*/  IMAD R3, R4, 0x27, RZ ;  /* 0x0000002704037824 */ /* 0x000fe400078e02ff */
[----:B------:R1:W-:Y:S04]  /*b100*/  STS.U8 [R6+UR9+0xc80], R30 ;  /* 0x000c801e06007988 */ /* 0x0003e80008000009 */
[----:B------:R0:W-:Y:S04]  /*b110*/  STS.U8 [R6+UR9+0x1080], R31 ;  /* 0x0010801f06007988 */ /* 0x0001e80008000009 */
[----:B-1----:R-:W4:Y:S04]  /*b120*/  LDL.LU R30, [R1+0x25c] ;  /* 0x00025c00011e7983 */ /* 0x002f280000300800 */
[----:B0-----:R-:W4:Y:S04]  /*b130*/  LDL.LU R31, [R1+0x174] ;  /* 0x00017400011f7983 */ /* 0x001f280000300800 */
[----:B------:R0:W-:Y:S04]  /*b140*/  STL [R1+0x15c], R10 ;  /* 0x00015c0a01007387 */ /* 0x0001e80000100800 */
[----:B------:R1:W-:Y:S01]  /*b150*/  STL [R1+0x158], R11 ;  /* 0x0001580b01007387 */ /* 0x0003e20000100800 */
[----:B0-----:R-:W-:-:S04]  /*b160*/  IADD3 R10, P1, PT, R3, R0, RZ ;  /* 0x00000000030a7210 */ /* 0x001fc80007f3e0ff */
[----:B-1----:R-:W-:Y:S01]  /*b170*/  LEA.HI.X.SX32 R11, R3, R2, 0x1, P1 ;  /* 0x00000002030b7211 */ /* 0x002fe200008f0eff */
[----:B---3--:R0:W-:Y:S04]  /*b180*/  STS.U8 [R6+UR9+0x1480], R32 ;  /* 0x0014802006007988 */ /* 0x0081e80008000009 */
[----:B--2---:R1:W-:Y:S04]  /*b190*/  STS.U8 [R6+UR9+0x1880], R35 ;  /* 0x0018802306007988 */ /* 0x0043e80008000009 */
[----:B0-----:R-:W2:Y:S04]  /*b1a0*/  LDL.LU R32, [R1+0x170] ;  /* 0x0001700001207983 */ /* 0x001ea80000300800 */
[----:B-1----:R-:W3:Y:S04]  /*b1b0*/  LDL.LU R35, [R1+0x258] ;  /* 0x0002580001237983 */ /* 0x002ee80000300800 */
[----:B------:R-:W-:Y:S04]  /*b1c0*/  STL [R1+0x164], R10 ;  /* 0x0001640a01007387 */ /* 0x000fe80000100800 */
[----:B------:R0:W-:Y:S04]  /*b1d0*/  STS.U8 [R6+UR9+0x1c80], R36 ;  /* 0x001c802406007988 */ /* 0x0001e80008000009 */
[----:B------:R-:W-:Y:S04]  /*b1e0*/  STL [R1+0x160], R11 ;  /* 0x0001600b01007387 */ /* 0x000fe80000100800 */
[----:B0-----:R-:W3:Y:S04]  /*b1f0*/  LDL.LU R36, [R1+0x250] ;  /* 0x0002500001247983 */ /* 0x001ee80000300800 */
[----:B----4-:R0:W-:Y:S04]  /*b200*/  STS.U8 [R6+UR9+0x2080], R38 ;  /* 0x0020802606007988 */ /* 0x0101e80008000009 */
[----:B0-----:R-:W4:Y:S04]  /*b210*/  LDL.LU R38, [R1+0x17c] ;  /* 0x00017c0001267983 */ /* 0x001f280000300800 */
[----:B------:R-:W-:Y:S04]  /*b220*/  STS.U8 [R6+UR9+0x2480], R29 ;  /* 0x0024801d06007988 */ /* 0x000fe80008000009 */
[----:B------:R0:W-:Y:S04]  /*b230*/  STS.U8 [R6+UR9+0x2880], R39 ;  /* 0x0028802706007988 */ /* 0x0001e80008000009 */
        /* <DEDUP_REMOVED lines=9> */
[----:B------:R-:W-:-:S04]  /*b2d0*/  VIADD R3, R40, 0xffffffc8 ;  /* 0xffffffc828037836 */ /* 0x000fc80000000000 */
[----:B------:R0:W4:Y:S01]  /*b2e0*/  @!P0 LDG.E.U8 R17, desc[UR18][R10.64] ;  /* 0x000000120a118981 */ /* 0x000122000c1e1100 */
[----:B------:R-:W-:Y:S01]  /*b2f0*/  ISETP.GE.U32.AND P0, PT, R3, 0x7fffff49, PT ;  /* 0x7fffff490300780c */ /* 0x000fe20003f06070 */
[----:B------:R-:W-:Y:S02]  /*b300*/  IMAD R3, R4, 0x37, RZ ;  /* 0x0000003704037824 */ /* 0x000fe400078e02ff */
[----:B------:R0:W-:Y:S01]  /*b310*/  STL [R1+0x16c], R10 ;  /* 0x00016c0a01007387 */ /* 0x0001e20000100800 */
[----:B------:R-:W-:-:S03]  /*b320*/  PRMT R16, RZ, 0x7610, R16 ;  /* 0x00007610ff107816 */ /* 0x000fc60000000010 */
[----:B------:R1:W-:Y:S04]  /*b330*/  STL [R1+0x168], R11 ;  /* 0x0001680b01007387 */ /* 0x0003e80000100800 */
[----:B------:R1:W-:Y:S01]  /*b340*/  STS.U8 [R6+UR9+0x2c80], R30 ;  /* 0x002c801e06007988 */ /* 0x0003e20008000009 */
[----:B0-----:R-:W-:-:S03]  /*b350*/  IADD3 R10, P1, PT, R3, R0, RZ ;  /* 0x00000000030a7210 */ /* 0x001fc60007f3e0ff */
[----:B------:R-:W4:Y:S01]  /*b360*/  LDL.LU R27, [R1+0x254] ;  /* 0x00025400011b7983 */ /* 0x000f220000300800 */
[----:B-1----:R-:W-:Y:S01]  /*b370*/  LEA.HI.X.SX32 R11, R3, R2, 0x1, P1 ;  /* 0x00000002030b7211 */ /* 0x002fe200008f0eff */
[----:B------:R-:W-:Y:S02]  /*b380*/  VIADD R3, R40, 0xffffffc0 ;  /* 0xffffffc028037836 */ /* 0x000fe40000000000 */
[----:B------:R0:W-:Y:S04]  /*b390*/  STS.U8 [R6+UR9+0x3080], R31 ;  /* 0x0030801f06007988 */ /* 0x0001e80008000009 */
[----:B------:R-:W4:Y:S04]  /*b3a0*/  LDL.LU R30, [R1+0x184] ;  /* 0x00018400011e7983 */ /* 0x000f280000300800 */
[----:B------:R1:W4:Y:S04]  /*b3b0*/  @!P0 LDG.E.U8 R16, desc[UR18][R10.64] ;  /* 0x000000120a108981 */ /* 0x000328000c1e1100 */
[----:B0-----:R-:W4:Y:S01]  /*b3c0*/  LDL.LU R31, [R1+0x180] ;  /* 0x00018000011f7983 */ /* 0x001f220000300800 */
[----:B------:R-:W-:Y:S01]  /*b3d0*/  ISETP.GE.U32.AND P0, PT, R3, 0x7fffff41, PT ;  /* 0x7fffff410300780c */ /* 0x000fe20003f06070 */
[----:B------:R-:W-:-:S02]  /*b3e0*/  IMAD R3, R4, 0x3f, RZ ;  /* 0x0000003f04037824 */ /* 0x000fc400078e02ff */
[----:B------:R1:W-:Y:S04]  /*b3f0*/  STL [R1+0x174], R10 ;  /* 0x0001740a01007387 */ /* 0x0003e80000100800 */
[----:B------:R0:W-:Y:S01]  /*b400*/  STL [R1+0x170], R11 ;  /* 0x0001700b01007387 */ /* 0x0001e20000100800 */
[----:B-1----:R-:W-:-:S03]  /*b410*/  IADD3 R10, P1, PT, R3, R0, RZ ;  /* 0x00000000030a7210 */ /* 0x002fc60007f3e0ff */
[----:B--2---:R-:W-:Y:S04]  /*b420*/  STS.U8 [R6+UR9+0x3480], R32 ;  /* 0x0034802006007988 */ /* 0x004fe80008000009 */
[----:B---3--:R1:W-:Y:S01]  /*b430*/  STS.U8 [R6+UR9+0x3880], R35 ;  /* 0x0038802306007988 */ /* 0x0083e20008000009 */
[----:B0-----:R-:W-:-:S03]  /*b440*/  LEA.HI.X.SX32 R11, R3, R2, 0x1, P1 ;  /* 0x00000002030b7211 */ /* 0x001fc600008f0eff */
[----:B-1----:R-:W2:Y:S04]  /*b450*/  LDL.LU R35, [R1+0x24c] ;  /* 0x00024c0001237983 */ /* 0x002ea80000300800 */
[----:B------:R-:W3:Y:S04]  /*b460*/  LDL.LU R32, [R1+0x18c] ;  /* 0x00018c0001207983 */ /* 0x000ee80000300800 */
[----:B------:R0:W-:Y:S04]  /*b470*/  STS.U8 [R6+UR9+0x3c80], R36 ;  /* 0x003c802406007988 */ /* 0x0001e80008000009 */
[----:B0-----:R-:W3:Y:S04]  /*b480*/  LDL.LU R36, [R1+0x188] ;  /* 0x0001880001247983 */ /* 0x001ee80000300800 */
[----:B----4-:R0:W-:Y:S04]  /*b490*/  STS.U8 [R6+UR9+0x80], R38 ;  /* 0x0000802606007988 */ /* 0x0101e80008000009 */
[----:B0-----:R-:W4:Y:S01]  /*b4a0*/  LDL.LU R38, [R1+0x248] ;  /* 0x0002480001267983 */ /* 0x001f220000300800 */
[----:B------:R-:W-:-:S03]  /*b4b0*/  LOP3.LUT R6, R41, 0x20, RZ, 0x3c, !PT ;  /* 0x0000002029067812 */ /* 0x000fc600078e3cff */
[----:B------:R-:W-:Y:S04]  /*b4c0*/  STL [R1+0x17c], R10 ;  /* 0x00017c0a01007387 */ /* 0x000fe80000100800 */
[----:B------:R-:W-:Y:S04]  /*b4d0*/  STL [R1+0x178], R11 ;  /* 0x0001780b01007387 */ /* 0x000fe80000100800 */
        /* <DEDUP_REMOVED lines=15> */
[----:B------:R-:W-:Y:S04]  /*b5d0*/  STS.U8 [R6+UR9+0x500], R27 ;  /* 0x0005001b06007988 */ /* 0x000fe80008000009 */
        /* <DEDUP_REMOVED lines=8> */
[----:B--2---:R0:W-:Y:S04]  /*b660*/  STS.U8 [R6+UR9+0x1100], R35 ;  /* 0x0011002306007988 */ /* 0x0041e80008000009 */
[----:B---3--:R1:W-:Y:S04]  /*b670*/  STS.U8 [R6+UR9+0x1500], R32 ;  /* 0x0015002006007988 */ /* 0x0083e80008000009 */
[----:B0-----:R-:W2:Y:S04]  /*b680*/  LDL.LU R35, [R1+0x198] ;  /* 0x0001980001237983 */ /* 0x001ea80000300800 */
[----:B------:R-:W-:Y:S04]  /*b690*/  STL [R1+0x18c], R10 ;  /* 0x00018c0a01007387 */ /* 0x000fe80000100800 */
[----:B------:R-:W-:Y:S04]  /*b6a0*/  STL [R1+0x188], R11 ;  /* 0x0001880b01007387 */ /* 0x000fe80000100800 */
[----:B------:R0:W-:Y:S04]  /*b6b0*/  STS.U8 [R6+UR9+0x1900], R36 ;  /* 0x0019002406007988 */ /* 0x0001e80008000009 */
[----:B-1----:R-:W3:Y:S04]  /*b6c0*/  LDL.LU R32, [R1+0x240] ;  /* 0x0002400001207983 */ /* 0x002ee80000300800 */
[----:B0-----:R-:W3:Y:S01]  /*b6d0*/  LDL.LU R36, [R1+0x238] ;  /* 0x0002380001247983 */ /* 0x001ee20000300800 */
[----:B------:R-:W-:Y:S01]  /*b6e0*/  PRMT R13, RZ, 0x7610, R13 ;  /* 0x00007610ff0d7816 */ /* 0x000fe2000000000d */
[----:B------:R-:W-:-:S05]  /*b6f0*/  VIADD R3, R40, 0xffffffa8 ;  /* 0xffffffa828037836 */ /* 0x000fca0000000000 */
[----:B------:R0:W3:Y:S01]  /*b700*/  @!P0 LDG.E.U8 R13, desc[UR18][R10.64] ;  /* 0x000000120a0d8981 */ /* 0x0000e2000c1e1100 */
[----:B------:R-:W-:Y:S01]  /*b710*/  ISETP.GE.U32.AND P0, PT, R3, 0x7fffff29, PT ;  /* 0x7fffff290300780c */ /* 0x000fe20003f06070 */
[----:B------:R-:W-:-:S05]  /*b720*/  IMAD R3, R4, 0x57, RZ ;  /* 0x0000005704037824 */ /* 0x000fca00078e02ff */
[----:B0-----:R-:W-:-:S04]  /*b730*/  IADD3 R10, P1, PT, R3, R0, RZ ;  /* 0x00000000030a7210 */ /* 0x001fc80007f3e0ff */
[----:B------:R-:W-:Y:S01]  /*b740*/  LEA.HI.X.SX32 R11, R3, R2, 0x1, P1 ;  /* 0x00000002030b7211 */ /* 0x000fe200008f0eff */
[----:B----4-:R0:W-:Y:S04]  /*b750*/  STS.U8 [R6+UR9+0x1d00], R38 ;  /* 0x001d002606007988 */ /* 0x0101e80008000009 */
[----:B0-----:R-:W4:Y:S04]  /*b760*/  LDL.LU R38, [R1+0x1a4] ;  /* 0x0001a40001267983 */ /* 0x001f280000300800 */
[----:B------:R-:W-:Y:S04]  /*b770*/  STS.U8 [R6+UR9+0x2100], R29 ;  /* 0x0021001d06007988 */ /* 0x000fe80008000009 */
[----:B------:R0:W-:Y:S04]  /*b780*/  STS.U8 [R6+UR9+0x2500], R39 ;  /* 0x0025002706007988 */ /* 0x0001e80008000009 */
[----:B0-----:R-:W4:Y:S04]  /*b790*/  LDL.LU R39, [R1+0x1a0] ;  /* 0x0001a00001277983 */ /* 0x001f280000300800 */
[----:B------:R-:W-:Y:S04]  /*b7a0*/  STL [R1+0x194], R10 ;  /* 0x0001940a01007387 */ /* 0x000fe80000100800 */
[----:B------:R0:W-:Y:S04]  /*b7b0*/  STL [R1+0x190], R11 ;  /* 0x0001900b01007387 */ /* 0x0001e80000100800 */
[----:B------:R-:W4:Y:S01]  /*b7c0*/  LDL.LU R26, [R1+0x23c] ;  /* 0x00023c00011a7983 */ /* 0x000f220000300800 */
[----:B------:R-:W-:Y:S01]  /*b7d0*/  PRMT R12, RZ, 0x7610, R12 ;  /* 0x00007610ff0c7816 */ /* 0x000fe2000000000c */
[----:B------:R-:W-:-:S02]  /*b7e0*/  VIADD R3, R40, 0xffffffa0 ;  /* 0xffffffa028037836 */ /* 0x000fc40000000000 */
[----:B------:R-:W4:Y:S04]  /*b7f0*/  LDL.LU R27, [R1+0x1b4] ;  /* 0x0001b400011b7983 */ /* 0x000f280000300800 */
[----:B------:R0:W4:Y:S01]  /*b800*/  @!P0 LDG.E.U8 R12, desc[UR18][R10.64] ;  /* 0x000000120a0c8981 */ /* 0x000122000c1e1100 */
[----:B------:R-:W-:Y:S01]  /*b810*/  ISETP.GE.U32.AND P0, PT, R3, 0x7fffff21, PT ;  /* 0x7fffff210300780c */ /* 0x000fe20003f06070 */
[----:B------:R-:W-:Y:S02]  /*b820*/  IMAD R3, R4, 0x5f, RZ ;  /* 0x0000005f04037824 */ /* 0x000fe400078e02ff */
[----:B------:R-:W4:Y:S03]  /*b830*/  LDL.LU R29, [R1+0x1b0] ;  /* 0x0001b000011d7983 */ /* 0x000f260000300800 */
[----:B------:R-:W-:-:S02]  /*b840*/  IADD3 R24, P1, PT, R3, R0, RZ ;  /* 0x0000000003187210 */ /* 0x000fc40007f3e0ff */
[----:B0-----:R-:W-:Y:S02]  /*b850*/  PRMT R11, RZ, 0x7610, R11 ;  /* 0x00007610ff0b7816 */ /* 0x001fe4000000000b */
[----:B------:R-:W-:Y:S01]  /*b860*/  LEA.HI.X.SX32 R25, R3, R2, 0x1, P1 ;  /* 0x0000000203197211 */ /* 0x000fe200008f0eff */
[----:B------:R-:W-:-:S04]  /*b870*/  VIADD R3, R40, 0xffffff98 ;  /* 0xffffff9828037836 */ /* 0x000fc80000000000 */
[----:B------:R0:W4:Y:S01]  /*b880*/  @!P0 LDG.E.U8 R11, desc[UR18][R24.64] ;  /* 0x00000012180b8981 */ /* 0x000122000c1e1100 */
[----:B------:R-:W-:Y:S01]  /*b890*/  ISETP.GE.U32.AND P0, PT, R3, 0x7fffff19, PT ;  /* 0x7fffff190300780c */ /* 0x000fe20003f06070 */
[----:B------:R-:W-:Y:S02]  /*b8a0*/  IMAD R3, R4, 0x67, RZ ;  /* 0x0000006704037824 */ /* 0x000fe400078e02ff */
[----:B------:R1:W-:Y:S04]  /*b8b0*/  STS.U8 [R6+UR9+0x2900], R30 ;  /* 0x0029001e06007988 */ /* 0x0003e80008000009 */
[----:B------:R0:W-:Y:S04]  /*b8c0*/  STS.U8 [R6+UR9+0x2d00], R31 ;  /* 0x002d001f06007988 */ /* 0x0001e80008000009 */
[----:B------:R-:W-:Y:S04]  /*b8d0*/  STL [R1+0x19c], R24 ;  /* 0x00019c1801007387 */ /* 0x000fe80000100800 */
[----:B------:R-:W-:Y:S04]  /*b8e0*/  STL [R1+0x198], R25 ;  /* 0x0001981901007387 */ /* 0x000fe80000100800 */
[----:B-1----:R-:W4:Y:S04]  /*b8f0*/  LDL.LU R30, [R1+0x234] ;  /* 0x00023400011e7983 */ /* 0x002f280000300800 */
[----:B0-----:R-:W4:Y:S01]  /*b900*/  LDL.LU R31, [R1+0x1c4] ;  /* 0x0001c400011f7983 */ /* 0x001f220000300800 */
[----:B------:R-:W-:-:S03]  /*b910*/  PRMT R10, RZ, 0x7610, R10 ;  /* 0x00007610ff0a7816 */ /* 0x000fc6000000000a */
[----:B--2---:R0:W-:Y:S04]  /*b920*/  STS.U8 [R6+UR9+0x3100], R35 ;  /* 0x0031002306007988 */ /* 0x0041e80008000009 */
[----:B0-----:R-:W2:Y:S04]  /*b930*/  LDL.LU R35, [R1+0x1c0] ;  /* 0x0001c00001237983 */ /* 0x001ea80000300800 */
[----:B---3--:R0:W-:Y:S04]  /*b940*/  STS.U8 [R6+UR9+0x3500], R32 ;  /* 0x0035002006007988 */ /* 0x0081e80008000009 */
[----:B------:R1:W-:Y:S01]  /*b950*/  STS.U8 [R6+UR9+0x3900], R36 ;  /* 0x0039002406007988 */ /* 0x0003e20008000009 */
[----:B0-----:R-:W-:-:S03]  /*b960*/  LOP3.LUT R32, R41, 0x30, RZ, 0x3c, !PT ;  /* 0x0000003029207812 */ /* 0x001fc600078e3cff */
[----:B-1----:R-:W3:Y:S01]  /*b970*/  LDL.LU R36, [R1+0x230] ;  /* 0x0002300001247983 */ /* 0x002ee20000300800 */
[----:B------:R-:W-:-:S03]  /*b980*/  PRMT R28, RZ, 0x7610, R28 ;  /* 0x00007610ff1c7816 */ /* 0x000fc6000000001c */
[----:B----4-:R0:W-:Y:S02]  /*b990*/  STS.U8 [R6+UR9+0x3d00], R38 ;  /* 0x003d002606007988 */ /* 0x0101e40008000009 */
[C---:B0-----:R-:W-:Y:S02]  /*b9a0*/  IADD3 R6, P1, PT, R3.reuse, R0, RZ ;  /* 0x0000000003067210 */ /* 0x041fe40007f3e0ff */
[----:B------:R-:W4:Y:S02]  /*b9b0*/  LDL.LU R38, [R1+0x1d4] ;  /* 0x0001d40001267983 */ /* 0x000f240000300800 */
[----:B------:R-:W-:Y:S01]  /*b9c0*/  LEA.HI.X.SX32 R24, R3, R2, 0x1, P1 ;  /* 0x0000000203187211 */ /* 0x000fe200008f0eff */
[----:B------:R-:W-:-:S04]  /*b9d0*/  VIADD R3, R40, 0xffffff90 ;  /* 0xffffff9028037836 */ /* 0x000fc80000000000 */
[----:B------:R-:W-:Y:S01]  /*b9e0*/  @!P0 IMAD.MOV.U32 R25, RZ, RZ, R24 ;  /* 0x000000ffff198224 */ /* 0x000fe200078e0018 */
[----:B------:R0:W-:Y:S04]  /*b9f0*/  STS.U8 [R32+UR9+0x180], R39 ;  /* 0x0001802720007988 */ /* 0x0001e80008000009 */
[----:B0-----:R-:W4:Y:S04]  /*ba00*/  LDL.LU R39, [R1+0x1d0] ;  /* 0x0001d00001277983 */ /* 0x001f280000300800 */
[----:B------:R-:W-:Y:S04]  /*ba10*/  STL [R1+0x1a4], R6 ;  /* 0x0001a40601007387 */ /* 0x000fe80000100800 */
[----:B------:R0:W-:Y:S02]  /*ba20*/  STL [R1+0x1a0], R24 ;  /* 0x0001a01801007387 */ /* 0x0001e40000100800 */
[----:B0-----:R-:W-:-:S05]  /*ba30*/  @!P0 IMAD.MOV.U32 R24, RZ, RZ, R6 ;  /* 0x000000ffff188224 */ /* 0x001fca00078e0006 */
[----:B------:R0:W4:Y:S01]  /*ba40*/  @!P0 LDG.E.U8 R10, desc[UR18][R24.64] ;  /* 0x00000012180a8981 */ /* 0x000122000c1e1100 */
[----:B------:R-:W-:Y:S01]  /*ba50*/  ISETP.GE.U32.AND P0, PT, R3, 0x7fffff11, PT ;  /* 0x7fffff110300780c */ /* 0x000fe20003f06070 */
[----:B------:R-:W-:-:S05]  /*ba60*/  IMAD R3, R4, 0x6f, RZ ;  /* 0x0000006f04037824 */ /* 0x000fca00078e02ff */
[----:B------:R-:W-:-:S04]  /*ba70*/  IADD3 R6, P1, PT, R3, R0, RZ ;  /* 0x0000000003067210 */ /* 0x000fc80007f3e0ff */
[----:B0-----:R-:W-:Y:S01]  /*ba80*/  LEA.HI.X.SX32 R24, R3, R2, 0x1, P1 ;  /* 0x0000000203187211 */ /* 0x001fe200008f0eff */
[----:B------:R-:W-:Y:S01]  /*ba90*/  STL [R1+0x1b4], R6 ;  /* 0x0001b40601007387 */ /* 0x000fe20000100800 */
[----:B------:R-:W-:-:S03]  /*baa0*/  VIADD R3, R40, 0xffffff88 ;  /* 0xffffff8828037836 */ /* 0x000fc60000000000 */
[----:B------:R0:W-:Y:S01]  /*bab0*/  STL [R1+0x1b0], R24 ;  /* 0x0001b01801007387 */ /* 0x0001e20000100800 */
[----:B------:R-:W-:Y:S02]  /*bac0*/  @!P0 IMAD.MOV.U32 R25, RZ, RZ, R24 ;  /* 0x000000ffff198224 */ /* 0x000fe400078e0018 */
[----:B0-----:R-:W-:-:S05]  /*bad0*/  @!P0 IMAD.MOV.U32 R24, RZ, RZ, R6 ;  /* 0x000000ffff188224 */ /* 0x001fca00078e0006 */
[----:B------:R0:W4:Y:S01]  /*bae0*/  @!P0 LDG.E.U8 R28, desc[UR18][R24.64] ;  /* 0x00000012181c8981 */ /* 0x000122000c1e1100 */
[----:B------:R-:W-:Y:S01]  /*baf0*/  ISETP.GE.U32.AND P0, PT, R3, 0x7fffff09, PT ;  /* 0x7fffff090300780c */ /* 0x000fe20003f06070 */
[----:B------:R-:W-:-:S05]  /*bb00*/  IMAD R3, R4, 0x77, RZ ;  /* 0x0000007704037824 */ /* 0x000fca00078e02ff */
[----:B------:R-:W-:-:S04]  /*bb10*/  IADD3 R6, P1, PT, R3, R0, RZ ;  /* 0x0000000003067210 */ /* 0x000fc80007f3e0ff */
[----:B0-----:R-:W-:Y:S01]  /*bb20*/  LEA.HI.X.SX32 R25, R3, R2, 0x1, P1 ;  /* 0x0000000203197211 */ /* 0x001fe200008f0eff */
[----:B------:R0:W-:Y:S04]  /*bb30*/  STS.U8 [R32+UR9+0x580], R26 ;  /* 0x0005801a20007988 */ /* 0x0001e80008000009 */
[----:B------:R1:W-:Y:S04]  /*bb40*/  STL [R1+0x1c4], R6 ;  /* 0x0001c40601007387 */ /* 0x0003e80000100800 */
[----:B------:R-:W-:Y:S01]  /*bb50*/  STL [R1+0x1c0], R25 ;  /* 0x0001c01901007387 */ /* 0x000fe20000100800 */
[----:B0-----:R-:W-:-:S03]  /*bb60*/  @!P0 IMAD.MOV.U32 R26, RZ, RZ, R6 ;  /* 0x000000ffff1a8224 */ /* 0x001fc600078e0006 */
[----:B-1----:R-:W4:Y:S01]  /*bb70*/  LDL.LU R6, [R1+0x22c] ;  /* 0x00022c0001067983 */ /* 0x002f220000300800 */
[----:B------:R-:W-:Y:S01]  /*bb80*/  PRMT R24, RZ, 0x7610, R24 ;  /* 0x00007610ff187816 */ /* 0x000fe20000000018 */
[----:B------:R-:W-:Y:S02]  /*bb90*/  VIADD R3, R40, 0xffffff80 ;  /* 0xffffff8028037836 */ /* 0x000fe40000000000 */
[----:B------:R0:W-:Y:S02]  /*bba0*/  STS.U8 [R32+UR9+0x980], R27 ;  /* 0x0009801b20007988 */ /* 0x0001e40008000009 */
[----:B0-----:R-:W-:-:S05]  /*bbb0*/  @!P0 IMAD.MOV.U32 R27, RZ, RZ, R25 ;  /* 0x000000ffff1b8224 */ /* 0x001fca00078e0019 */
[----:B------:R0:W4:Y:S01]  /*bbc0*/  @!P0 LDG.E.U8 R24, desc[UR18][R26.64] ;  /* 0x000000121a188981 */ /* 0x000122000c1e1100 */
[----:B------:R-:W-:Y:S01]  /*bbd0*/  ISETP.GE.U32.AND P0, PT, R3, 0x7fffff01, PT ;  /* 0x7fffff010300780c */ /* 0x000fe20003f06070 */
[----:B------:R-:W-:Y:S02]  /*bbe0*/  IMAD R3, R4, 0x7f, RZ ;  /* 0x0000007f04037824 */ /* 0x000fe400078e02ff */
[----:B------:R1:W-:Y:S03]  /*bbf0*/  STS.U8 [R32+UR9+0xd80], R29 ;  /* 0x000d801d20007988 */ /* 0x0003e60008000009 */
[C---:B------:R-:W-:Y:S01]  /*bc00*/  IADD3 R25, P1, PT, R3.reuse, R0, RZ ;  /* 0x0000000003197210 */ /* 0x040fe20007f3e0ff */
[----:B------:R2:W-:Y:S04]  /*bc10*/  STS.U8 [R32+UR9+0x1180], R30 ;  /* 0x0011801e20007988 */ /* 0x0005e80008000009 */
[----:B------:R3:W-:Y:S04]  /*bc20*/  STS.U8 [R32+UR9+0x1580], R31 ;  /* 0x0015801f20007988 */ /* 0x0007e80008000009 */
[----:B-1----:R-:W4:Y:S01]  /*bc30*/  LDL.LU R29, [R1+0x228] ;  /* 0x00022800011d7983 */ /* 0x002f220000300800 */
[----:B0-----:R-:W-:-:S03]  /*bc40*/  LEA.HI.X.SX32 R26, R3, R2, 0x1, P1 ;  /* 0x00000002031a7211 */ /* 0x001fc600008f0eff */
[----:B--2---:R-:W2:Y:S04]  /*bc50*/  LDL.LU R30, [R1+0x220] ;  /* 0x00022000011e7983 */ /* 0x004ea80000300800 */
[----:B------:R0:W-:Y:S04]  /*bc60*/  STS.U8 [R32+UR9+0x1980], R35 ;  /* 0x0019802320007988 */ /* 0x0001e80008000009 */
[----:B---3--:R-:W3:Y:S04]  /*bc70*/  LDL.LU R31, [R1+0x218] ;  /* 0x00021800011f7983 */ /* 0x008ee80000300800 */
[----:B0-----:R-:W3:Y:S04]  /*bc80*/  LDL.LU R35, [R1+0x1dc] ;  /* 0x0001dc0001237983 */ /* 0x001ee80000300800 */
[----:B------:R0:W-:Y:S04]  /*bc90*/  STL [R1+0x808], R4 ;  /* 0x0008080401007387 */ /* 0x0001e80000100800 */
[----:B------:R1:W-:Y:S04]  /*bca0*/  STS.U8 [R32+UR9+0x1d80], R36 ;  /* 0x001d802420007988 */ /* 0x0003e80008000009 */
[----:B0-----:R-:W3:Y:S04]  /*bcb0*/  LDL.LU R4, [R1+0x1f4] ;  /* 0x0001f40001047983 */ /* 0x001ee80000300800 */
[----:B------:R-:W-:Y:S04]  /*bcc0*/  STL [R1+0x80c], R0 ;  /* 0x00080c0001007387 */ /* 0x000fe80000100800 */
[----:B------:R-:W-:Y:S04]  /*bcd0*/  STL [R1+0x810], R2 ;  /* 0x0008100201007387 */ /* 0x000fe80000100800 */
[----:B------:R-:W-:Y:S04]  /*bce0*/  STL [R1+0x1d4], R25 ;  /* 0x0001d41901007387 */ /* 0x000fe80000100800 */
[----:B------:R0:W-:Y:S04]  /*bcf0*/  STL [R1+0x1d0], R26 ;  /* 0x0001d01a01007387 */ /* 0x0001e80000100800 */
[----:B-1----:R-:W3:Y:S01]  /*bd00*/  LDL.LU R36, [R1+0x1e4] ;  /* 0x0001e40001247983 */ /* 0x002ee20000300800 */
[----:B------:R-:W-:-:S02]  /*bd10*/  @!P0 IMAD.MOV.U32 R27, RZ, RZ, R26 ;  /* 0x000000ffff1b8224 */ /* 0x000fc400078e001a */
[----:B0-----:R-:W-:Y:S01]  /*bd20*/  @!P0 IMAD.MOV.U32 R26, RZ, RZ, R25 ;  /* 0x000000ffff1a8224 */ /* 0x001fe200078e0019 */
[----:B----4-:R0:W-:Y:S04]  /*bd30*/  STS.U8 [R32+UR9+0x2180], R38 ;  /* 0x0021802620007988 */ /* 0x0101e80008000009 */
[----:B0-----:R-:W4:Y:S04]  /*bd40*/  LDL.LU R38, [R1+0xe4] ;  /* 0x0000e40001267983 */ /* 0x001f280000300800 */
[----:B------:R0:W-:Y:S04]  /*bd50*/  STS.U8 [R32+UR9+0x2580], R39 ;  /* 0x0025802720007988 */ /* 0x0001e80008000009 */
[----:B0-----:R-:W4:Y:S04]  /*bd60*/  LDL.LU R39, [R1+0xbc] ;  /* 0x0000bc0001277983 */ /* 0x001f280000300800 */
[----:B------:R-:W4:Y:S04]  /*bd70*/  LDL.LU R40, [R1+0xa8] ;  /* 0x0000a80001287983 */ /* 0x000f280000300800 */
[----:B------:R-:W4:Y:S04]  /*bd80*/  LDL.LU R25, [R1+0xa4] ;  /* 0x0000a40001197983 */ /* 0x000f280000300800 */
[----:B------:R0:W-:Y:S04]  /*bd90*/  STS.U8 [R32+UR9+0x2980], R6 ;  /* 0x0029800620007988 */ /* 0x0001e80008000009 */
[----:B0-----:R-:W4:Y:S01]  /*bda0*/  LDL.LU R6, [R1+0x9c] ;  /* 0x00009c0001067983 */ /* 0x001f220000300800 */
[----:B------:R-:W-:-:S03]  /*bdb0*/  LOP3.LUT R0, R41, 0x40, RZ, 0x3c, !PT ;  /* 0x0000004029007812 */ /* 0x000fc600078e3cff */
[----:B------:R0:W-:Y:S04]  /*bdc0*/  STS.U8 [R32+UR9+0x2d80], R29 ;  /* 0x002d801d20007988 */ /* 0x0001e80008000009 */
[----:B--2---:R1:W-:Y:S04]  /*bdd0*/  STS.U8 [R32+UR9+0x3180], R30 ;  /* 0x0031801e20007988 */ /* 0x0043e80008000009 */
[----:B0-----:R-:W2:Y:S04]  /*bde0*/  LDL.LU R29, [R1+0x90] ;  /* 0x00009000011d7983 */ /* 0x001ea80000300800 */
[----:B---3--:R0:W-:Y:S04]  /*bdf0*/  STS.U8 [R32+UR9+0x3580], R31 ;  /* 0x0035801f20007988 */ /* 0x0081e80008000009 */
[----:B-1----:R-:W3:Y:S04]  /*be00*/  LDL.LU R30, [R1+0x8c] ;  /* 0x00008c00011e7983 */ /* 0x002ee80000300800 */
[----:B0-----:R-:W3:Y:S04]  /*be10*/  LDL.LU R31, [R1+0x84] ;  /* 0x00008400011f7983 */ /* 0x001ee80000300800 */
[----:B------:R-:W-:Y:S04]  /*be20*/  STS.U8 [R32+UR9+0x3980], R4 ;  /* 0x0039800420007988 */ /* 0x000fe80008000009 */
[----:B------:R0:W-:Y:S04]  /*be30*/  STS.U8 [R32+UR9+0x3d80], R35 ;  /* 0x003d802320007988 */ /* 0x0001e80008000009 */
[----:B0-----:R-:W3:Y:S04]  /*be40*/  LDL.LU R32, [R1+0x80] ;  /* 0x0000800001207983 */ /* 0x001ee80000300800 */
[----:B------:R-:W3:Y:S04]  /*be50*/  LDL.LU R35, [R1+0x7c] ;  /* 0x00007c0001237983 */ /* 0x000ee80000300800 */
[----:B------:R0:W-:Y:S04]  /*be60*/  STS.U8 [R0+UR9+0x200], R36 ;  /* 0x0002002400007988 */ /* 0x0001e80008000009 */
[----:B0-----:R-:W3:Y:S04]  /*be70*/  LDL.LU R36, [R1+0x70] ;  /* 0x0000700001247983 */ /* 0x001ee80000300800 */
[----:B----4-:R0:W-:Y:S04]  /*be80*/  STS.U8 [R0+UR9+0x600], R38 ;  /* 0x0006002600007988 */ /* 0x0101e80008000009 */
[----:B0-----:R-:W4:Y:S04]  /*be90*/  LDL.LU R38, [R1+0x6c] ;  /* 0x00006c0001267983 */ /* 0x001f280000300800 */
[----:B------:R0:W-:Y:S04]  /*bea0*/  STS.U8 [R0+UR9+0xa00], R39 ;  /* 0x000a002700007988 */ /* 0x0001e80008000009 */
[----:B------:R1:W-:Y:S04]  /*beb0*/  STS.U8 [R0+UR9+0xe00], R40 ;  /* 0x000e002800007988 */ /* 0x0003e80008000009 */
[----:B0-----:R-:W4:Y:S04]  /*bec0*/  LDL.LU R39, [R1+0x68] ;  /* 0x0000680001277983 */ /* 0x001f280000300800 */
[----:B-1----:R-:W4:Y:S04]  /*bed0*/  LDL.LU R40, [R1+0x5c] ;  /* 0x00005c0001287983 */ /* 0x002f280000300800 */
[----:B------:R0:W-:Y:S04]  /*bee0*/  STS.U8 [R0+UR9+0x1200], R25 ;  /* 0x0012001900007988 */ /* 0x0001e80008000009 */
[----:B------:R-:W4:Y:S04]  /*bef0*/  LDL.LU R4, [R1+0x50] ;  /* 0x0000500001047983 */ /* 0x000f280000300800 */
[----:B0-----:R-:W4:Y:S04]  /*bf00*/  LDL.LU R25, [R1+0x54] ;  /* 0x0000540001197983 */ /* 0x001f280000300800 */
[----:B------:R0:W-:Y:S04]  /*bf10*/  STS.U8 [R0+UR9+0x1600], R6 ;  /* 0x0016000600007988 */ /* 0x0001e80008000009 */
[----:B0-----:R-:W4:Y:S01]  /*bf20*/  LDL.LU R6, [R1+0x4c] ;  /* 0x00004c0001067983 */ /* 0x001f220000300800 */
[----:B------:R-:W-:-:S03]  /*bf30*/  LOP3.LUT R2, R41, 0x50, RZ, 0x3c, !PT ;  /* 0x0000005029027812 */ /* 0x000fc600078e3cff */
[----:B--2---:R0:W-:Y:S04]  /*bf40*/  STS.U8 [R0+UR9+0x1a00], R29 ;  /* 0x001a001d00007988 */ /* 0x0041e80008000009 */
[----:B---3--:R1:W-:Y:S04]  /*bf50*/  STS.U8 [R0+UR9+0x1e00], R30 ;  /* 0x001e001e00007988 */ /* 0x0083e80008000009 */
[----:B0-----:R-:W2:Y:S04]  /*bf60*/  LDL.LU R29, [R1+0x40] ;  /* 0x00004000011d7983 */ /* 0x001ea80000300800 */
[----:B------:R0:W-:Y:S04]  /*bf70*/  STS.U8 [R0+UR9+0x2200], R31 ;  /* 0x0022001f00007988 */ /* 0x0001e80008000009 */
[----:B-1----:R-:W3:Y:S04]  /*bf80*/  LDL.LU R30, [R1+0x34] ;  /* 0x00003400011e7983 */ /* 0x002ee80000300800 */
[----:B0-----:R-:W3:Y:S04]  /*bf90*/  LDL.LU R31, [R1+0x2c] ;  /* 0x00002c00011f7983 */ /* 0x001ee80000300800 */
[----:B------:R0:W-:Y:S04]  /*bfa0*/  STS.U8 [R0+UR9+0x2600], R32 ;  /* 0x0026002000007988 */ /* 0x0001e80008000009 */
[----:B------:R1:W-:Y:S04]  /*bfb0*/  STS.U8 [R0+UR9+0x2a00], R35 ;  /* 0x002a002300007988 */ /* 0x0003e80008000009 */
[----:B0-----:R-:W3:Y:S04]  /*bfc0*/  LDL.LU R32, [R1+0x28] ;  /* 0x0000280001207983 */ /* 0x001ee80000300800 */
[----:B-1----:R-:W3:Y:S04]  /*bfd0*/  LDL.LU R35, [R1+0x20] ;  /* 0x0000200001237983 */ /* 0x002ee80000300800 */
        /* <DEDUP_REMOVED lines=8> */
[----:B------:R-:W-:Y:S04]  /*c060*/  STS.U8 [R0+UR9+0x3e00], R4 ;  /* 0x003e000400007988 */ /* 0x000fe80008000009 */
[----:B------:R-:W-:Y:S04]  /*c070*/  STS.U8 [R2+UR9+0x280], R25 ;  /* 0x0002801902007988 */ /* 0x000fe80008000009 */
[----:B------:R-:W-:Y:S04]  /*c080*/  STS.U8 [R2+UR9+0x680], R6 ;  /* 0x0006800602007988 */ /* 0x000fe80008000009 */
[----:B------:R0:W-:Y:S04]  /*c090*/  STS.U8 [R2+UR9+0xa80], R5 ;  /* 0x000a800502007988 */ /* 0x0001e80008000009 */
[----:B0-----:R-:W4:Y:S01]  /*c0a0*/  LDL.LU R5, [R1+0x884] ;  /* 0x0008840001057983 */ /* 0x001f220000300800 */
[----:B------:R-:W-:-:S03]  /*c0b0*/  LOP3.LUT R0, R41, 0x60, RZ, 0x3c, !PT ;  /* 0x0000006029007812 */ /* 0x000fc600078e3cff */
[----:B--2---:R-:W-:Y:S04]  /*c0c0*/  STS.U8 [R2+UR9+0xe80], R29 ;  /* 0x000e801d02007988 */ /* 0x004fe80008000009 */
[----:B---3--:R-:W-:Y:S04]  /*c0d0*/  STS.U8 [R2+UR9+0x1280], R30 ;  /* 0x0012801e02007988 */ /* 0x008fe80008000009 */
[----:B------:R-:W-:Y:S01]  /*c0e0*/  STS.U8 [R2+UR9+0x1680], R31 ;  /* 0x0016801f02007988 */ /* 0x000fe20008000009 */
[----:B------:R-:W-:-:S06]  /*c0f0*/  PRMT R23, RZ, 0x7610, R23 ;  /* 0x00007610ff177816 */ /* 0x000fcc0000000017 */
[----:B------:R0:W2:Y:S04]  /*c100*/  @!P0 LDG.E.U8 R23, desc[UR18][R26.64] ;  /* 0x000000121a178981 */ /* 0x0000a8000c1e1100 */
[----:B------:R-:W-:Y:S04]  /*c110*/  STS.U8 [R2+UR9+0x1a80], R32 ;  /* 0x001a802002007988 */ /* 0x000fe80008000009 */
[----:B------:R-:W-:Y:S04]  /*c120*/  STS.U8 [R2+UR9+0x1e80], R35 ;  /* 0x001e802302007988 */ /* 0x000fe80008000009 */
[----:B------:R-:W-:Y:S04]  /*c130*/  STS.U8 [R2+UR9+0x2280], R36 ;  /* 0x0022802402007988 */ /* 0x000fe80008000009 */
[----:B----4-:R-:W-:Y:S04]  /*c140*/  STS.U8 [R2+UR9+0x2680], R38 ;  /* 0x0026802602007988 */ /* 0x010fe80008000009 */
[----:B------:R-:W-:Y:S04]  /*c150*/  STS.U8 [R2+UR9+0x2a80], R39 ;  /* 0x002a802702007988 */ /* 0x000fe80008000009 */
        /* <DEDUP_REMOVED lines=10> */
[----:B------:R1:W-:Y:S04]  /*c200*/  STS.U8 [R0+UR9+0x1700], R81 ;  /* 0x0017005100007988 */ /* 0x0003e80008000009 */
[----:B------:R-:W-:Y:S04]  /*c210*/  STS.U8 [R0+UR9+0x1b00], R80 ;  /* 0x001b005000007988 */ /* 0x000fe80008000009 */
[----:B------:R-:W-:Y:S04]  /*c220*/  STS.U8 [R0+UR9+0x1f00], R79 ;  /* 0x001f004f00007988 */ /* 0x000fe80008000009 */
[----:B------:R-:W-:Y:S04]  /*c230*/  STS.U8 [R0+UR9+0x2300], R78 ;  /* 0x0023004e00007988 */ /* 0x000fe80008000009 */
[----:B------:R-:W-:Y:S04]  /*c240*/  STS.U8 [R0+UR9+0x2700], R77 ;  /* 0x0027004d00007988 */ /* 0x000fe80008000009 */
[----:B------:R-:W-:Y:S04]  /*c250*/  STS.U8 [R0+UR9+0x2b00], R76 ;  /* 0x002b004c00007988 */ /* 0x000fe80008000009 */
[----:B------:R-:W-:Y:S04]  /*c260*/  STS.U8 [R0+UR9+0x2f00], R75 ;  /* 0x002f004b00007988 */ /* 0x000fe80008000009 */
[----:B------:R-:W-:Y:S04]  /*c270*/  STS.U8 [R0+UR9+0x3300], R74 ;  /* 0x0033004a00007988 */ /* 0x000fe80008000009 */
[----:B------:R3:W-:Y:S04]  /*c280*/  STL [R1+0x814], R5 ;  /* 0x0008140501007387 */ /* 0x0007e80000100800 */
[----:B-1----:R-:W4:Y:S04]  /*c290*/  LDL.LU R81, [R1+0x210] ;  /* 0x0002100001517983 */ /* 0x002f280000300800 */
[----:B------:R-:W2:Y:S04]  /*c2a0*/  LDL.LU R83, [R1+0x20c] ;  /* 0x00020c0001537983 */ /* 0x000ea80000300800 */
[----:B------:R-:W2:Y:S04]  /*c2b0*/  LDL.LU R85, [R1+0x208] ;  /* 0x0002080001557983 */ /* 0x000ea80000300800 */
[----:B------:R-:W2:Y:S04]  /*c2c0*/  LDL.LU R87, [R1+0x204] ;  /* 0x0002040001577983 */ /* 0x000ea80000300800 */
[----:B------:R-:W2:Y:S01]  /*c2d0*/  LDL.LU R88, [R1+0x200] ;  /* 0x0002000001587983 */ /* 0x000ea20000300800 */
[----:B------:R-:W-:-:S03]  /*c2e0*/  IMAD R3, R41, R5, RZ ;  /* 0x0000000529037224 */ /* 0x000fc600078e02ff */
[----:B------:R-:W2:Y:S04]  /*c2f0*/  LDL.LU R90, [R1+0x1fc] ;  /* 0x0001fc00015a7983 */ /* 0x000ea80000300800 */
[----:B------:R-:W2:Y:S04]  /*c300*/  LDL.LU R89, [R1+0x1f8] ;  /* 0x0001f80001597983 */ /* 0x000ea80000300800 */
[----:B------:R-:W2:Y:S04]  /*c310*/  LDL.LU R91, [R1+0x1f0] ;  /* 0x0001f000015b7983 */ /* 0x000ea80000300800 */
[----:B------:R-:W2:Y:S04]  /*c320*/  LDL.LU R92, [R1+0x1ec] ;  /* 0x0001ec00015c7983 */ /* 0x000ea80000300800 */
[----:B---3--:R-:W3:Y:S04]  /*c330*/  LDL.LU R5, [R1+0x1e8] ;  /* 0x0001e80001057983 */ /* 0x008ee80000300800 */
[----:B------:R-:W-:Y:S04]  /*c340*/  STS.U8 [R0+UR9+0x3700], R9 ;  /* 0x0037000900007988 */ /* 0x000fe80008000009 */
[----:B------:R-:W3:Y:S04]  /*c350*/  LDL.LU R26, [R1+0x1e0] ;  /* 0x0001e000011a7983 */ /* 0x000ee80000300800 */
[----:B------:R-:W-:Y:S04]  /*c360*/  STS.U8 [R0+UR9+0x3b00], R8 ;  /* 0x003b000800007988 */ /* 0x000fe80008000009 */
[----:B------:R-:W3:Y:S04]  /*c370*/  LDL.LU R27, [R1+0x1d8] ;  /* 0x0001d800011b7983 */ /* 0x000ee80000300800 */
[----:B------:R1:W-:Y:S04]  /*c380*/  STS.U8 [R0+UR9+0x3f00], R7 ;  /* 0x003f000700007988 */ /* 0x0003e80008000009 */
[----:B------:R-:W3:Y:S04]  /*c390*/  LDL.LU R2, [R1+0x11c] ;  /* 0x00011c0001027983 */ /* 0x000ee80000300800 */
[----:B-1----:R-:W3:Y:S04]  /*c3a0*/  LDL.LU R0, [R1+0x118] ;  /* 0x0001180001007983 */ /* 0x002ee80000300800 */
[----:B------:R-:W3:Y:S04]  /*c3b0*/  LDL.LU R4, [R1+0x114] ;  /* 0x0001140001047983 */ /* 0x000ee80000300800 */
[----:B------:R-:W3:Y:S04]  /*c3c0*/  LDL.LU R25, [R1+0x110] ;  /* 0x0001100001197983 */ /* 0x000ee80000300800 */
[----:B------:R-:W3:Y:S04]  /*c3d0*/  LDL.LU R29, [R1+0x100] ;  /* 0x00010000011d7983 */ /* 0x000ee80000300800 */
[----:B------:R-:W0:Y:S04]  /*c3e0*/  LDL.LU R30, [R1+0xfc] ;  /* 0x0000fc00011e7983 */ /* 0x000e280000300800 */
[----:B------:R-:W3:Y:S04]  /*c3f0*/  LDL.LU R31, [R1+0xf8] ;  /* 0x0000f800011f7983 */ /* 0x000ee80000300800 */
[----:B------:R-:W3:Y:S04]  /*c400*/  LDL.LU R32, [R1+0xf4] ;  /* 0x0000f40001207983 */ /* 0x000ee80000300800 */
[----:B------:R-:W3:Y:S04]  /*c410*/  LDL.LU R35, [R1+0xe0] ;  /* 0x0000e00001237983 */ /* 0x000ee80000300800 */
[----:B------:R-:W3:Y:S04]  /*c420*/  LDL.LU R36, [R1+0xdc] ;  /* 0x0000dc0001247983 */ /* 0x000ee80000300800 */
[----:B------:R-:W3:Y:S04]  /*c430*/  LDL.LU R38, [R1+0xd8] ;  /* 0x0000d80001267983 */ /* 0x000ee80000300800 */
[----:B------:R-:W3:Y:S04]  /*c440*/  LDL.LU R39, [R1+0xc8] ;  /* 0x0000c80001277983 */ /* 0x000ee80000300800 */
[----:B------:R-:W3:Y:S01]  /*c450*/  LDL.LU R40, [R1+0xc4] ;  /* 0x0000c40001287983 */ /* 0x000ee20000300800 */
[----:B------:R-:W-:-:S03]  /*c460*/  LOP3.LUT R93, R41, 0x70, RZ, 0x3c, !PT ;  /* 0x00000070295d7812 */ /* 0x000fc600078e3cff */
[----:B------:R-:W3:Y:S01]  /*c470*/  LDL.LU R41, [R1+0xc0] ;  /* 0x0000c00001297983 */ /* 0x000ee20000300800 */
[C---:B------:R-:W-:Y:S01]  /*c480*/  IADD3 R6, P0, PT, R3.reuse, UR14, RZ ;  /* 0x0000000e03067c10 */ /* 0x040fe2000ff1e0ff */
[----:B------:R-:W-:Y:S01]  /*c490*/  IMAD R74, R68, UR61, RZ ;  /* 0x0000003d444a7c24 */ /* 0x000fe2000f8e02ff */
[----:B------:R-:W1:Y:S01]  /*c4a0*/  LDCU UR14, c[0x0][0x3b0] ;  /* 0x00007600ff0e77ac */ /* 0x000e620008000800 */
[----:B------:R-:W-:Y:S04]  /*c4b0*/  STS.U8 [R93+UR9+0x380], R22 ;  /* 0x000380165d007988 */ /* 0x000fe80008000009 */
[----:B------:R-:W-:Y:S04]  /*c4c0*/  STS.U8 [R93+UR9+0x780], R21 ;  /* 0x000780155d007988 */ /* 0x000fe80008000009 */
[----:B------:R-:W-:Y:S04]  /*c4d0*/  STS.U8 [R93+UR9+0xb80], R20 ;  /* 0x000b80145d007988 */ /* 0x000fe80008000009 */
[----:B------:R-:W-:Y:S01]  /*c4e0*/  STS.U8 [R93+UR9+0xf80], R19 ;  /* 0x000f80135d007988 */ /* 0x000fe20008000009 */
[----:B------:R-:W-:Y:S01]  /*c4f0*/  LEA.HI.X.SX32 R3, R3, UR15, 0x1, P0 ;  /* 0x0000000f03037c11 */ /* 0x000fe200080f0eff */
[----:B------:R-:W-:Y:S01]  /*c500*/  IMAD R42, R42, UR29, RZ ;  /* 0x0000001d2a2a7c24 */ /* 0x000fe2000f8e02ff */
[----:B------:R-:W0:Y:S01]  /*c510*/  LDCU UR15, c[0x0][0x3b0] ;  /* 0x00007600ff0f77ac */ /* 0x000e220008000800 */
        /* <DEDUP_REMOVED lines=8> */
[----:B------:R1:W-:Y:S01]  /*c5a0*/  STS.U8 [R93+UR9+0x3380], R10 ;  /* 0x0033800a5d007988 */ /* 0x0003e20008000009 */
[----:B------:R-:W-:-:S02]  /*c5b0*/  IMAD R43, R43, UR30, RZ ;  /* 0x0000001e2b2b7c24 */ /* 0x000fc4000f8e02ff */
[----:B------:R-:W-:Y:S02]  /*c5c0*/  IMAD R44, R44, UR31, RZ ;  /* 0x0000001f2c2c7c24 */ /* 0x000fe4000f8e02ff */
[----:B------:R-:W-:Y:S02]  /*c5d0*/  IMAD R45, R45, UR32, RZ ;  /* 0x000000202d2d7c24 */ /* 0x000fe4000f8e02ff */
[----:B----4-:R-:W-:Y:S02]  /*c5e0*/  IMAD R7, R81, UR4, RZ ;  /* 0x0000000451077c24 */ /* 0x010fe4000f8e02ff */
[----:B--2---:R-:W-:Y:S02]  /*c5f0*/  IMAD R8, R83, UR4, RZ ;  /* 0x0000000453087c24 */ /* 0x004fe4000f8e02ff */
[----:B------:R-:W-:Y:S02]  /*c600*/  IMAD R9, R85, UR4, RZ ;  /* 0x0000000455097c24 */ /* 0x000fe4000f8e02ff */
[----:B-1----:R-:W-:-:S02]  /*c610*/  IMAD R10, R87, UR4, RZ ;  /* 0x00000004570a7c24 */ /* 0x002fc4000f8e02ff */
[----:B------:R-:W-:Y:S02]  /*c620*/  IMAD R11, R88, UR4, RZ ;  /* 0x00000004580b7c24 */ /* 0x000fe4000f8e02ff */
[----:B------:R-:W-:Y:S02]  /*c630*/  IMAD R12, R90, UR4, RZ ;  /* 0x000000045a0c7c24 */ /* 0x000fe4000f8e02ff */
[----:B------:R-:W-:Y:S02]  /*c640*/  IMAD R13, R89, UR4, RZ ;  /* 0x00000004590d7c24 */ /* 0x000fe4000f8e02ff */
[----:B------:R-:W-:Y:S02]  /*c650*/  IMAD R14, R91, UR4, RZ ;  /* 0x000000045b0e7c24 */ /* 0x000fe4000f8e02ff */
[----:B------:R-:W-:Y:S02]  /*c660*/  IMAD R15, R92, UR4, RZ ;  /* 0x000000045c0f7c24 */ /* 0x000fe4000f8e02ff */
[----:B---3--:R-:W-:-:S02]  /*c670*/  IMAD R17, R26, UR4, RZ ;  /* 0x000000041a117c24 */ /* 0x008fc4000f8e02ff */
[----:B------:R-:W-:Y:S02]  /*c680*/  IMAD R19, R2, UR4, RZ ;  /* 0x0000000402137c24 */ /* 0x000fe4000f8e02ff */
[----:B------:R-:W-:Y:S01]  /*c690*/  IMAD R20, R0, UR4, RZ ;  /* 0x0000000400147c24 */ /* 0x000fe2000f8e02ff */
[----:B------:R-:W-:Y:S01]  /*c6a0*/  IADD3 R0, P0, PT, R7, R6, RZ ;  /* 0x0000000607007210 */ /* 0x000fe20007f1e0ff */
[----:B------:R-:W-:-:S03]  /*c6b0*/  IMAD R21, R4, UR5, RZ ;  /* 0x0000000504157c24 */ /* 0x000fc6000f8e02ff */
[----:B------:R-:W-:Y:S02]  /*c6c0*/  LEA.HI.X.SX32 R4, R7, R3, 0x1, P0 ;  /* 0x0000000307047211 */ /* 0x000fe400000f0eff */
[-C--:B------:R-:W-:Y:S01]  /*c6d0*/  IADD3 R2, P2, PT, R8, R6.reuse, RZ ;  /* 0x0000000608027210 */ /* 0x080fe20007f5e0ff */
[----:B------:R1:W-:Y:S04]  /*c6e0*/  STL [R1+0x1dc], R0 ;  /* 0x0001dc0001007387 */ /* 0x0003e80000100800 */
[----:B------:R2:W-:Y:S04]  /*c6f0*/  STL [R1+0x1d8], R4 ;  /* 0x0001d80401007387 */ /* 0x0005e80000100800 */
[----:B------:R3:W-:Y:S01]  /*c700*/  STL [R1+0x1e4], R2 ;  /* 0x0001e40201007387 */ /* 0x0007e20000100800 */
[----:B-1----:R-:W-:-:S02]  /*c710*/  IADD3 R0, P6, PT, R9, R6, RZ ;  /* 0x0000000609007210 */ /* 0x002fc40007fde0ff */
[----:B--2---:R-:W-:-:S03]  /*c720*/  IADD3 R4, P5, PT, R10, R6, RZ ;  /* 0x000000060a047210 */ /* 0x004fc60007fbe0ff */
[----:B------:R1:W-:Y:S01]  /*c730*/  STL [R1+0x1ec], R0 ;  /* 0x0001ec0001007387 */ /* 0x0003e20000100800 */
[-C--:B---3--:R-:W-:Y:S01]  /*c740*/  IADD3 R2, P1, PT, R11, R6.reuse, RZ ;  /* 0x000000060b027210 */ /* 0x088fe20007f3e0ff */
[----:B0-----:R-:W-:Y:S02]  /*c750*/  IMAD R26, R30, UR13, RZ ;  /* 0x0000000d1e1a7c24 */ /* 0x001fe4000f8e02ff */
[----:B------:R-:W-:Y:S01]  /*c760*/  STL [R1+0x210], R4 ;  /* 0x0002100401007387 */ /* 0x000fe20000100800 */
[----:B------:R-:W-:Y:S01]  /*c770*/  IMAD R30, R35, UR20, RZ ;  /* 0x00000014231e7c24 */ /* 0x000fe2000f8e02ff */
[-C--:B-1----:R-:W-:Y:S02]  /*c780*/  IADD3 R0, P0, PT, R12, R6.reuse, RZ ;  /* 0x000000060c007210 */ /* 0x082fe40007f1e0ff */
[----:B------:R0:W-:Y:S01]  /*c790*/  STL [R1+0x218], R2 ;  /* 0x0002180201007387 */ /* 0x0001e20000100800 */
[----:B------:R-:W-:Y:S02]  /*c7a0*/  IMAD R35, R39, UR23, RZ ;  /* 0x0000001727237c24 */ /* 0x000fe4000f8e02ff */
[----:B------:R-:W-:Y:S01]  /*c7b0*/  IMAD R39, R86, UR26, RZ ;  /* 0x0000001a56277c24 */ /* 0x000fe2000f8e02ff */
[----:B------:R-:W-:-:S02]  /*c7c0*/  IADD3 R86, P4, PT, R13, R6, RZ ;  /* 0x000000060d567210 */ /* 0x000fc40007f9e0ff */
[-C--:B0-----:R-:W-:Y:S01]  /*c7d0*/  LEA.HI.X.SX32 R2, R8, R3.reuse, 0x1, P2 ;  /* 0x0000000308027211 */ /* 0x081fe200010f0eff */
[----:B------:R0:W-:Y:S01]  /*c7e0*/  STL [R1+0x220], R0 ;  /* 0x0002200001007387 */ /* 0x0001e20000100800 */
[----:B------:R-:W-:Y:S01]  /*c7f0*/  IADD3 R91, P2, PT, R14, R6, RZ ;  /* 0x000000060e5b7210 */ /* 0x000fe20007f5e0ff */
[----:B------:R-:W-:Y:S02]  /*c800*/  IMAD R16, R5, UR4, RZ ;  /* 0x0000000405107c24 */ /* 0x000fe4000f8e02ff */
[----:B------:R1:W-:Y:S01]  /*c810*/  STL [R1+0x1e0], R2 ;  /* 0x0001e00201007387 */ /* 0x0003e20000100800 */
[----:B0-----:R-:W-:-:S03]  /*c820*/  LEA.HI.X.SX32 R0, R9, R3, 0x1, P6 ;  /* 0x0000000309007211 */ /* 0x001fc600030f0eff */
[----:B------:R-:W-:Y:S01]  /*c830*/  STL [R1+0x228], R86 ;  /* 0x0002285601007387 */ /* 0x000fe20000100800 */
[----:B-1----:R-:W-:-:S03]  /*c840*/  IADD3 R2, P6, PT, R15, R6, RZ ;  /* 0x000000060f027210 */ /* 0x002fc60007fde0ff */
[----:B------:R-:W-:Y:S04]  /*c850*/  STL [R1+0x818], R86 ;  /* 0x0008185601007387 */ /* 0x000fe80000100800 */
[----:B------:R0:W-:Y:S01]  /*c860*/  STL [R1+0x1e8], R0 ;  /* 0x0001e80001007387 */ /* 0x0001e20000100800 */
[----:B------:R-:W-:-:S03]  /*c870*/  IMAD R18, R27, UR4, RZ ;  /* 0x000000041b127c24 */ /* 0x000fc6000f8e02ff */
[----:B------:R-:W-:Y:S04]  /*c880*/  STL [R1+0x230], R91 ;  /* 0x0002305b01007387 */ /* 0x000fe80000100800 */
[----:B------:R1:W-:Y:S01]  /*c890*/  STL [R1+0x238], R2 ;  /* 0x0002380201007387 */ /* 0x0003e20000100800 */
[-C--:B0-----:R-:W-:Y:S02]  /*c8a0*/  LEA.HI.X.SX32 R0, R10, R3.reuse, 0x1, P5 ;  /* 0x000000030a007211 */ /* 0x081fe400028f0eff */
[----:B------:R-:W-:Y:S01]  /*c8b0*/  IADD3 R4, P5, PT, R16, R6, RZ ;  /* 0x0000000610047210 */ /* 0x000fe20007fbe0ff */
[----:B------:R0:W-:Y:S01]  /*c8c0*/  STL [R1+0x81c], R91 ;  /* 0x00081c5b01007387 */ /* 0x0001e20000100800 */
[----:B-1----:R-:W-:-:S03]  /*c8d0*/  LEA.HI.X.SX32 R2, R11, R3, 0x1, P1 ;  /* 0x000000030b027211 */ /* 0x002fc600008f0eff */
[----:B------:R1:W-:Y:S04]  /*c8e0*/  STL [R1+0x1f0], R0 ;  /* 0x0001f00001007387 */ /* 0x0003e80000100800 */
[----:B------:R-:W-:Y:S01]  /*c8f0*/  STL [R1+0x240], R4 ;  /* 0x0002400401007387 */ /* 0x000fe20000100800 */
[----:B0-----:R-:W-:-:S03]  /*c900*/  LEA.HI.X.SX32 R91, R12, R3, 0x1, P0 ;  /* 0x000000030c5b7211 */ /* 0x001fc600000f0eff */
[----:B------:R0:W-:Y:S01]  /*c910*/  STL [R1+0x214], R2 ;  /* 0x0002140201007387 */ /* 0x0001e20000100800 */
[----:B-1----:R-:W-:Y:S02]  /*c920*/  IADD3 R0, P1, PT, R17, R6, RZ ;  /* 0x0000000611007210 */ /* 0x002fe40007f3e0ff */
[----:B------:R-:W-:-:S03]  /*c930*/  LEA.HI.X.SX32 R68, R13, R3, 0x1, P4 ;  /* 0x000000030d447211 */ /* 0x000fc600020f0eff */
[----:B------:R1:W-:Y:S01]  /*c940*/  STL [R1+0x248], R0 ;  /* 0x0002480001007387 */ /* 0x0003e20000100800 */
[----:B0-----:R-:W-:Y:S02]  /*c950*/  IADD3 R2, P0, PT, R18, R6, RZ ;  /* 0x0000000612027210 */ /* 0x001fe40007f1e0ff */
[----:B------:R-:W-:-:S03]  /*c960*/  LEA.HI.X.SX32 R92, R14, R3, 0x1, P2 ;  /* 0x000000030e5c7211 */ /* 0x000fc600010f0eff */
[----:B------:R-:W-:Y:S01]  /*c970*/  STL [R1+0x250], R2 ;  /* 0x0002500201007387 */ /* 0x000fe20000100800 */
[----:B-1----:R-:W-:-:S03]  /*c980*/  IADD3 R0, P4, PT, R19, R6, RZ ;  /* 0x0000000613007210 */ /* 0x002fc60007f9e0ff */
[----:B------:R-:W-:Y:S01]  /*c990*/  STL [R1+0x21c], R91 ;  /* 0x00021c5b01007387 */ /* 0x000fe20000100800 */
[----:B------:R-:W-:Y:S01]  /*c9a0*/  IADD3 R5, P2, PT, R20, R6, RZ ;  /* 0x0000000614057210 */ /* 0x000fe20007f5e0ff */
[----:B------:R-:W-:Y:S02]  /*c9b0*/  IMAD R27, R31, UR16, RZ ;  /* 0x000000101f1b7c24 */ /* 0x000fe4000f8e02ff */
[----:B------:R-:W-:Y:S01]  /*c9c0*/  STL [R1+0x820], R91 ;  /* 0x0008205b01007387 */ /* 0x000fe20000100800 */
[----:B------:R-:W-:-:S03]  /*c9d0*/  IMAD R31, R36, UR21, RZ ;  /* 0x00000015241f7c24 */ /* 0x000fc6000f8e02ff */
[----:B------:R0:W-:Y:S01]  /*c9e0*/  STL [R1+0x258], R0 ;  /* 0x0002580001007387 */ /* 0x0001e20000100800 */
[----:B------:R-:W-:Y:S02]  /*c9f0*/  IMAD R36, R40, UR24, RZ ;  /* 0x0000001828247c24 */ /* 0x000fe4000f8e02ff */
[----:B------:R-:W-:Y:S01]  /*ca00*/  IMAD R40, R73, UR27, RZ ;  /* 0x0000001b49287c24 */ /* 0x000fe2000f8e02ff */
[----:B------:R-:W-:Y:S01]  /*ca10*/  STL [R1+0x224], R68 ;  /* 0x0002244401007387 */ /* 0x000fe20000100800 */
[----:B------:R-:W-:Y:S01]  /*ca20*/  IMAD R22, R25, UR7, RZ ;  /* 0x0000000719167c24 */ /* 0x000fe2000f8e02ff */
[-C--:B0-----:R-:W-:Y:S02]  /*ca30*/  LEA.HI.X.SX32 R0, R15, R3.reuse, 0x1, P6 ;  /* 0x000000030f007211 */ /* 0x081fe400030f0eff */
[----:B------:R-:W-:Y:S01]  /*ca40*/  STL [R1+0x824], R68 ;  /* 0x0008244401007387 */ /* 0x000fe20000100800 */
[----:B------:R-:W-:Y:S01]  /*ca50*/  IMAD R73, R82, UR60, RZ ;  /* 0x0000003c52497c24 */ /* 0x000fe2000f8e02ff */
[----:B------:R-:W-:Y:S01]  /*ca60*/  IADD3 R82, P6, PT, R21, R6, RZ ;  /* 0x0000000615527210 */ /* 0x000fe20007fde0ff */
[----:B------:R-:W-:Y:S01]  /*ca70*/  IMAD R25, R29, UR12, RZ ;  /* 0x0000000c1d197c24 */ /* 0x000fe2000f8e02ff */
[----:B------:R-:W-:Y:S01]  /*ca80*/  STL [R1+0x260], R5 ;  /* 0x0002600501007387 */ /* 0x000fe20000100800 */
[----:B------:R-:W-:-:S03]  /*ca90*/  LEA.HI.X.SX32 R4, R17, R3, 0x1, P1 ;  /* 0x0000000311047211 */ /* 0x000fc600008f0eff */
[----:B------:R0:W-:Y:S01]  /*caa0*/  STL [R1+0x234], R0 ;  /* 0x0002340001007387 */ /* 0x0001e20000100800 */
[----:B------:R-:W-:-:S03]  /*cab0*/  IADD3 R2, P1, PT, R25, R6, RZ ;  /* 0x0000000619027210 */ /* 0x000fc60007f3e0ff */
[----:B------:R-:W-:Y:S04]  /*cac0*/  STL [R1+0x828], R5 ;  /* 0x0008280501007387 */ /* 0x000fe80000100800 */
[----:B------:R-:W-:Y:S01]  /*cad0*/  STL [R1+0x22c], R92 ;  /* 0x00022c5c01007387 */ /* 0x000fe20000100800 */
[----:B0-----:R-:W-:-:S03]  /*cae0*/  LEA.HI.X.SX32 R0, R16, R3, 0x1, P5 ;  /* 0x0000000310007211 */ /* 0x001fc600028f0eff */
[----:B------:R-:W-:Y:S01]  /*caf0*/  STL [R1+0x82c], R92 ;  /* 0x00082c5c01007387 */ /* 0x000fe20000100800 */
[----:B------:R-:W-:-:S03]  /*cb00*/  IADD3 R89, P5, PT, R22, R6, RZ ;  /* 0x0000000616597210 */ /* 0x000fc60007fbe0ff */
[----:B------:R-:W-:Y:S04]  /*cb10*/  STL [R1+0x268], R82 ;  /* 0x0002685201007387 */ /* 0x000fe80000100800 */
[----:B------:R0:W-:Y:S04]  /*cb20*/  STL [R1+0x23c], R0 ;  /* 0x00023c0001007387 */ /* 0x0001e80000100800 */
[----:B------:R1:W-:Y:S04]  /*cb30*/  STL [R1+0x830], R82 ;  /* 0x0008305201007387 */ /* 0x0003e80000100800 */
[----:B------:R-:W-:Y:S01]  /*cb40*/  STL [R1+0x244], R4 ;  /* 0x0002440401007387 */ /* 0x000fe20000100800 */
[----:B0-----:R-:W-:-:S03]  /*cb50*/  LEA.HI.X.SX32 R0, R18, R3, 0x1, P0 ;  /* 0x0000000312007211 */ /* 0x001fc600000f0eff */
[----:B------:R-:W-:Y:S04]  /*cb60*/  STL [R1+0x270], R89 ;  /* 0x0002705901007387 */ /* 0x000fe80000100800 */
[----:B------:R0:W-:Y:S01]  /*cb70*/  STL [R1+0x278], R2 ;  /* 0x0002780201007387 */ /* 0x0001e20000100800 */
[----:B------:R-:W-:-:S03]  /*cb80*/  IMAD R29, R32, UR17, RZ ;  /* 0x00000011201d7c24 */ /* 0x000fc6000f8e02ff */
[----:B------:R-:W-:Y:S01]  /*cb90*/  STL [R1+0x834], R89 ;  /* 0x0008345901007387 */ /* 0x000fe20000100800 */
[----:B-1----:R-:W-:-:S03]  /*cba0*/  LEA.HI.X.SX32 R82, R19, R3, 0x1, P4 ;  /* 0x0000000313527211 */ /* 0x002fc600020f0eff */
[----:B------:R1:W-:Y:S01]  /*cbb0*/  STL [R1+0x24c], R0 ;  /* 0x00024c0001007387 */ /* 0x0003e20000100800 */
[----:B------:R-:W-:Y:S01]  /*cbc0*/  IMAD R32, R38, UR22, RZ ;  /* 0x0000001626207c24 */ /* 0x000fe2000f8e02ff */
[-C--:B0-----:R-:W-:Y:S01]  /*cbd0*/  IADD3 R2, P4, PT, R27, R6.reuse, RZ ;  /* 0x000000061b027210 */ /* 0x081fe20007f9e0ff */
[----:B------:R-:W-:Y:S01]  /*cbe0*/  IMAD R38, R41, UR25, RZ ;  /* 0x0000001929267c24 */ /* 0x000fe2000f8e02ff */
[-C--:B------:R-:W-:Y:S02]  /*cbf0*/  LEA.HI.X.SX32 R86, R20, R3.reuse, 0x1, P2 ;  /* 0x0000000314567211 */ /* 0x080fe400010f0eff */
[----:B-1----:R-:W-:Y:S01]  /*cc00*/  IADD3 R0, P0, PT, R26, R6, RZ ;  /* 0x000000061a007210 */ /* 0x002fe20007f1e0ff */
[----:B------:R-:W-:Y:S02]  /*cc10*/  IMAD R41, R72, UR28, RZ ;  /* 0x0000001c48297c24 */ /* 0x000fe4000f8e02ff */
[----:B------:R-:W-:Y:S02]  /*cc20*/  IMAD R72, R84, UR59, RZ ;  /* 0x0000003b54487c24 */ /* 0x000fe4000f8e02ff */
[----:B------:R0:W-:Y:S01]  /*cc30*/  STL [R1+0x280], R0 ;  /* 0x0002800001007387 */ /* 0x0001e20000100800 */
[----:B------:R-:W-:-:S02]  /*cc40*/  LEA.HI.X.SX32 R84, R21, R3, 0x1, P6 ;  /* 0x0000000315547211 */ /* 0x000fc400030f0eff */
[-C--:B------:R-:W-:Y:S01]  /*cc50*/  IADD3 R5, P6, PT, R30, R6.reuse, RZ ;  /* 0x000000061e057210 */ /* 0x080fe20007fde0ff */
[----:B------:R1:W-:Y:S01]  /*cc60*/  STL [R1+0x288], R2 ;  /* 0x0002880201007387 */ /* 0x0003e20000100800 */
[----:B0-----:R-:W-:-:S03]  /*cc70*/  IADD3 R0, P2, PT, R29, R6, RZ ;  /* 0x000000061d007210 */ /* 0x001fc60007f5e0ff */
[----:B------:R-:W-:Y:S01]  /*cc80*/  STL [R1+0x254], R82 ;  /* 0x0002545201007387 */ /* 0x000fe20000100800 */
[----:B------:R-:W-:-:S03]  /*cc90*/  LEA.HI.X.SX32 R90, R22, R3, 0x1, P5 ;  /* 0x00000003165a7211 */ /* 0x000fc600028f0eff */
[----:B------:R-:W-:Y:S01]  /*cca0*/  STL [R1+0x838], R82 ;  /* 0x0008385201007387 */ /* 0x000fe20000100800 */
[----:B-1----:R-:W-:-:S03]  /*ccb0*/  LEA.HI.X.SX32 R2, R25, R3, 0x1, P1 ;  /* 0x0000000319027211 */ /* 0x002fc600008f0eff */
[----:B------:R0:W-:Y:S04]  /*ccc0*/  STL [R1+0x290], R0 ;  /* 0x0002900001007387 */ /* 0x0001e80000100800 */
[----:B------:R-:W-:Y:S04]  /*ccd0*/  STL [R1+0x25c], R86 ;  /* 0x00025c5601007387 */ /* 0x000fe80000100800 */
[----:B------:R-:W-:Y:S01]  /*cce0*/  STL [R1+0x83c], R86 ;  /* 0x00083c5601007387 */ /* 0x000fe20000100800 */
[----:B0-----:R-:W-:-:S03]  /*ccf0*/  IADD3 R0, P5, PT, R31, R6, RZ ;  /* 0x000000061f007210 */ /* 0x001fc60007fbe0ff */
[----:B------:R-:W-:Y:S04]  /*cd00*/  STL [R1+0x298], R5 ;  /* 0x0002980501007387 */ /* 0x000fe80000100800 */
[----:B------:R-:W-:Y:S04]  /*cd10*/  STL [R1+0x840], R5 ;  /* 0x0008400501007387 */ /* 0x000fe80000100800 */
[----:B------:R-:W-:Y:S01]  /*cd20*/  STL [R1+0x264], R84 ;  /* 0x0002645401007387 */ /* 0x000fe20000100800 */
[----:B------:R-:W-:-:S03]  /*cd30*/  IADD3 R21, P1, PT, R32, R6, RZ ;  /* 0x0000000620157210 */ /* 0x000fc60007f3e0ff */
[----:B------:R-:W-:Y:S04]  /*cd40*/  STL [R1+0x844], R84 ;  /* 0x0008445401007387 */ /* 0x000fe80000100800 */
[----:B------:R-:W-:Y:S04]  /*cd50*/  STL [R1+0x2a0], R0 ;  /* 0x0002a00001007387 */ /* 0x000fe80000100800 */
[----:B------:R0:W-:Y:S04]  /*cd60*/  STL [R1+0x274], R2 ;  /* 0x0002740201007387 */ /* 0x0001e80000100800 */
[----:B------:R1:W-:Y:S04]  /*cd70*/  STL [R1+0x848], R0 ;  /* 0x0008480001007387 */ /* 0x0003e80000100800 */
[----:B------:R-:W-:Y:S01]  /*cd80*/  STL [R1+0x26c], R90 ;  /* 0x00026c5a01007387 */ /* 0x000fe20000100800 */
[----:B0-----:R-:W-:-:S02]  /*cd90*/  LEA.HI.X.SX32 R2, R27, R3, 0x1, P4 ;  /* 0x000000031b027211 */ /* 0x001fc400020f0eff */
[----:B-1----:R-:W-:Y:S01]  /*cda0*/  LEA.HI.X.SX32 R0, R26, R3, 0x1, P0 ;  /* 0x000000031a007211 */ /* 0x002fe200000f0eff */
[----:B------:R-:W-:Y:S01]  /*cdb0*/  STL [R1+0x84c], R90 ;  /* 0x00084c5a01007387 */ /* 0x000fe20000100800 */
[----:B------:R-:W-:-:S03]  /*cdc0*/  IADD3 R87, P0, PT, R35, R6, RZ ;  /* 0x0000000623577210 */ /* 0x000fc60007f1e0ff */
[----:B------:R-:W-:Y:S04]  /*cdd0*/  STL [R1+0x2a8], R21 ;  /* 0x0002a81501007387 */ /* 0x000fe80000100800 */
[----:B------:R0:W-:Y:S01]  /*cde0*/  STL [R1+0x27c], R0 ;  /* 0x00027c0001007387 */ /* 0x0001e20000100800 */
[----:B------:R-:W-:-:S03]  /*cdf0*/  LEA.HI.X.SX32 R84, R29, R3, 0x1, P2 ;  /* 0x000000031d547211 */ /* 0x000fc600010f0eff */
[----:B------:R-:W-:Y:S01]  /*ce00*/  STL [R1+0x850], R21 ;  /* 0x0008501501007387 */ /* 0x000fe20000100800 */
[----:B0-----:R-:W-:-:S03]  /*ce10*/  IADD3 R0, P4, PT, R36, R6, RZ ;  /* 0x0000000624007210 */ /* 0x001fc60007f9e0ff */
[----:B------:R-:W-:Y:S04]  /*ce20*/  STL [R1+0x284], R2 ;  /* 0x0002840201007387 */ /* 0x000fe80000100800 */
[----:B------:R-:W-:Y:S04]  /*ce30*/  STL [R1+0x2b0], R87 ;  /* 0x0002b05701007387 */ /* 0x000fe80000100800 */
[----:B------:R0:W-:Y:S01]  /*ce40*/  STL [R1+0x2b8], R0 ;  /* 0x0002b80001007387 */ /* 0x0001e20000100800 */
[----:B------:R-:W-:-:S03]  /*ce50*/  LEA.HI.X.SX32 R92, R30, R3, 0x1, P6 ;  /* 0x000000031e5c7211 */ /* 0x000fc600030f0eff */
[----:B------:R-:W-:Y:S01]  /*ce60*/  STL [R1+0x854], R87 ;  /* 0x0008545701007387 */ /* 0x000fe20000100800 */
[----:B0-----:R-:W-:-:S03]  /*ce70*/  IADD3 R0, P2, PT, R38, R6, RZ ;  /* 0x0000000626007210 */ /* 0x001fc60007f5e0ff */
[----:B------:R-:W-:Y:S01]  /*ce80*/  STL [R1+0x28c], R84 ;  /* 0x00028c5401007387 */ /* 0x000fe20000100800 */
[----:B------:R-:W-:-:S03]  /*ce90*/  LEA.HI.X.SX32 R2, R31, R3, 0x1, P5 ;  /* 0x000000031f027211 */ /* 0x000fc600028f0eff */
[----:B------:R0:W-:Y:S01]  /*cea0*/  STL [R1+0x2c0], R0 ;  /* 0x0002c00001007387 */ /* 0x0001e20000100800 */
[----:B------:R-:W-:-:S03]  /*ceb0*/  IADD3 R86, P5, PT, R40, R6, RZ ;  /* 0x0000000628567210 */ /* 0x000fc60007fbe0ff */
[----:B------:R-:W-:Y:S01]  /*cec0*/  STL [R1+0x858], R84 ;  /* 0x0008585401007387 */ /* 0x000fe20000100800 */
[----:B0-----:R-:W-:Y:S02]  /*ced0*/  IADD3 R0, P6, PT, R39, R6, RZ ;  /* 0x0000000627007210 */ /* 0x001fe40007fde0ff */
[----:B------:R-:W-:-:S03]  /*cee0*/  LEA.HI.X.SX32 R22, R32, R3, 0x1, P1 ;  /* 0x0000000320167211 */ /* 0x000fc600008f0eff */
[----:B------:R0:W-:Y:S01]  /*cef0*/  STL [R1+0x2c8], R0 ;  /* 0x0002c80001007387 */ /* 0x0001e20000100800 */
[----:B------:R-:W-:-:S03]  /*cf00*/  IADD3 R91, P1, PT, R41, R6, RZ ;  /* 0x00000006295b7210 */ /* 0x000fc60007f3e0ff */
[----:B------:R-:W-:Y:S01]  /*cf10*/  STL [R1+0x294], R92 ;  /* 0x0002945c01007387 */ /* 0x000fe20000100800 */
[----:B------:R-:W-:-:S03]  /*cf20*/  LEA.HI.X.SX32 R88, R35, R3, 0x1, P0 ;  /* 0x0000000323587211 */ /* 0x000fc600000f0eff */
[----:B------:R-:W-:Y:S01]  /*cf30*/  STL [R1+0x85c], R92 ;  /* 0x00085c5c01007387 */ /* 0x000fe20000100800 */
[----:B------:R-:W-:-:S03]  /*cf40*/  IADD3 R4, P0, PT, R42, R6, RZ ;  /* 0x000000062a047210 */ /* 0x000fc60007f1e0ff */
[----:B------:R-:W-:Y:S01]  /*cf50*/  STL [R1+0x2d0], R86 ;  /* 0x0002d05601007387 */ /* 0x000fe20000100800 */
[----:B0-----:R-:W-:-:S03]  /*cf60*/  LEA.HI.X.SX32 R0, R36, R3, 0x1, P4 ;  /* 0x0000000324007211 */ /* 0x001fc600020f0eff */
[----:B------:R-:W-:Y:S04]  /*cf70*/  STL [R1+0x860], R86 ;  /* 0x0008605601007387 */ /* 0x000fe80000100800 */
[----:B------:R-:W-:Y:S04]  /*cf80*/  STL [R1+0x29c], R2 ;  /* 0x00029c0201007387 */ /* 0x000fe80000100800 */
[----:B------:R-:W-:Y:S04]  /*cf90*/  STL [R1+0x864], R2 ;  /* 0x0008640201007387 */ /* 0x000fe80000100800 */
[----:B------:R-:W-:Y:S04]  /*cfa0*/  STL [R1+0x2d8], R91 ;  /* 0x0002d85b01007387 */ /* 0x000fe80000100800 */
[----:B------:R-:W-:Y:S01]  /*cfb0*/  STL [R1+0x868], R91 ;  /* 0x0008685b01007387 */ /* 0x000fe20000100800 */
[----:B------:R-:W-:-:S03]  /*cfc0*/  IADD3 R19, P4, PT, R43, R6, RZ ;  /* 0x000000062b137210 */ /* 0x000fc60007f9e0ff */
[----:B------:R-:W-:Y:S04]  /*cfd0*/  STL [R1+0x2a4], R22 ;  /* 0x0002a41601007387 */ /* 0x000fe80000100800 */
[----:B------:R-:W-:Y:S04]  /*cfe0*/  STL [R1+0x86c], R22 ;  /* 0x00086c1601007387 */ /* 0x000fe80000100800 */
[----:B------:R-:W-:Y:S04]  /*cff0*/  STL [R1+0x2e0], R4 ;  /* 0x0002e00401007387 */ /* 0x000fe80000100800 */
[----:B------:R0:W-:Y:S04]  /*d000*/  STL [R1+0x2b4], R0 ;  /* 0x0002b40001007387 */ /* 0x0001e80000100800 */
[----:B------:R-:W-:Y:S01]  /*d010*/  STL [R1+0x870], R4 ;  /* 0x0008700401007387 */ /* 0x000fe20000100800 */
[----:B------:R-:W-:-:S03]  /*d020*/  LEA.HI.X.SX32 R84, R39, R3, 0x1, P6 ;  /* 0x0000000327547211 */ /* 0x000fc600030f0eff */
[----:B------:R-:W-:Y:S01]  /*d030*/  STL [R1+0x2ac], R88 ;  /* 0x0002ac5801007387 */ /* 0x000fe20000100800 */
[----:B0-----:R-:W-:-:S03]  /*d040*/  LEA.HI.X.SX32 R0, R38, R3, 0x1, P2 ;  /* 0x0000000326007211 */ /* 0x001fc600010f0eff */
[----:B------:R-:W-:Y:S01]  /*d050*/  STL [R1+0x874], R88 ;  /* 0x0008745801007387 */ /* 0x000fe20000100800 */
[----:B------:R-:W-:-:S03]  /*d060*/  IADD3 R83, P2, PT, R44, R6, RZ ;  /* 0x000000062c537210 */ /* 0x000fc60007f5e0ff */
[----:B------:R-:W-:Y:S01]  /*d070*/  STL [R1+0x2e8], R19 ;  /* 0x0002e81301007387 */ /* 0x000fe20000100800 */
[----:B------:R-:W-:-:S03]  /*d080*/  IMAD R46, R46, UR33, RZ ;  /* 0x000000212e2e7c24 */ /* 0x000fc6000f8e02ff */
[----:B------:R0:W-:Y:S01]  /*d090*/  STL [R1+0x2bc], R0 ;  /* 0x0002bc0001007387 */ /* 0x0001e20000100800 */
[----:B------:R-:W-:-:S03]  /*d0a0*/  LEA.HI.X.SX32 R5, R40, R3, 0x1, P5 ;  /* 0x0000000328057211 */ /* 0x000fc600028f0eff */
[----:B------:R-:W-:Y:S01]  /*d0b0*/  STL [R1+0x878], R19 ;  /* 0x0008781301007387 */ /* 0x000fe20000100800 */
[-C--:B------:R-:W-:Y:S02]  /*d0c0*/  LEA.HI.X.SX32 R68, R41, R3.reuse, 0x1, P1 ;  /* 0x0000000329447211 */ /* 0x080fe400008f0eff */
[-C--:B0-----:R-:W-:Y:S01]  /*d0d0*/  IADD3 R0, P6, PT, R45, R6.reuse, RZ ;  /* 0x000000062d007210 */ /* 0x081fe20007fde0ff */
[----:B------:R-:W-:Y:S01]  /*d0e0*/  STL [R1+0x2f0], R83 ;  /* 0x0002f05301007387 */ /* 0x000fe20000100800 */
[-C--:B------:R-:W-:Y:S01]  /*d0f0*/  LEA.HI.X.SX32 R42, R42, R3.reuse, 0x1, P0 ;  /* 0x000000032a2a7211 */ /* 0x080fe200000f0eff */
[----:B------:R-:W-:Y:S01]  /*d100*/  IMAD R48, R48, UR34, RZ ;  /* 0x0000002230307c24 */ /* 0x000fe2000f8e02ff */
[----:B------:R-:W-:Y:S01]  /*d110*/  IADD3 R91, P0, PT, R46, R6, RZ ;  /* 0x000000062e5b7210 */ /* 0x000fe20007f1e0ff */
[----:B------:R0:W-:Y:S01]  /*d120*/  STL [R1+0x2f8], R0 ;  /* 0x0002f80001007387 */ /* 0x0001e20000100800 */
[----:B------:R-:W-:Y:S01]  /*d130*/  IMAD R49, R49, UR35, RZ ;  /* 0x0000002331317c24 */ /* 0x000fe2000f8e02ff */
[----:B------:R-:W-:-:S02]  /*d140*/  LEA.HI.X.SX32 R20, R43, R3, 0x1, P4 ;  /* 0x000000032b147211 */ /* 0x000fc400020f0eff */
[----:B------:R1:W-:Y:S01]  /*d150*/  STL [R1+0x87c], R83 ;  /* 0x00087c5301007387 */ /* 0x0003e20000100800 */
[----:B------:R-:W-:-:S03]  /*d160*/  IMAD R51, R51, UR36, RZ ;  /* 0x0000002433337c24 */ /* 0x000fc6000f8e02ff */
[----:B------:R-:W-:Y:S01]  /*d170*/  STL [R1+0x2c4], R84 ;  /* 0x0002c45401007387 */ /* 0x000fe20000100800 */
[-C--:B------:R-:W-:Y:S02]  /*d180*/  LEA.HI.X.SX32 R85, R44, R3.reuse, 0x1, P2 ;  /* 0x000000032c557211 */ /* 0x080fe400010f0eff */
[-C--:B0-----:R-:W-:Y:S01]  /*d190*/  LEA.HI.X.SX32 R0, R45, R3.reuse, 0x1, P6 ;  /* 0x000000032d007211 */ /* 0x081fe200030f0eff */
[----:B------:R-:W-:Y:S01]  /*d1a0*/  STL [R1+0x880], R84 ;  /* 0x0008805401007387 */ /* 0x000fe20000100800 */
[----:B------:R-:W-:-:S03]  /*d1b0*/  LEA.HI.X.SX32 R22, R46, R3, 0x1, P0 ;  /* 0x000000032e167211 */ /* 0x000fc600000f0eff */
[----:B------:R-:W-:Y:S01]  /*d1c0*/  STL [R1+0x2cc], R5 ;  /* 0x0002cc0501007387 */ /* 0x000fe20000100800 */
[----:B------:R-:W-:-:S03]  /*d1d0*/  IADD3 R21, P0, PT, R48, R6, RZ ;  /* 0x0000000630157210 */ /* 0x000fc60007f1e0ff */
[----:B------:R-:W-:Y:S01]  /*d1e0*/  STL [R1+0x2d4], R68 ;  /* 0x0002d44401007387 */ /* 0x000fe20000100800 */
[----:B------:R-:W-:Y:S01]  /*d1f0*/  IMAD R53, R53, UR37, RZ ;  /* 0x0000002535357c24 */ /* 0x000fe2000f8e02ff */
[-C--:B------:R-:W-:Y:S02]  /*d200*/  IADD3 R89, P1, PT, R49, R6.reuse, RZ ;  /* 0x0000000631597210 */ /* 0x080fe40007f3e0ff */
[----:B------:R-:W-:Y:S01]  /*d210*/  STL [R1+0x300], R91 ;  /* 0x0003005b01007387 */ /* 0x000fe20000100800 */
[----:B------:R-:W-:-:S03]  /*d220*/  IADD3 R46, P2, PT, R51, R6, RZ ;  /* 0x00000006332e7210 */ /* 0x000fc60007f5e0ff */
[----:B------:R-:W-:Y:S01]  /*d230*/  STL [R1+0x2dc], R42 ;  /* 0x0002dc2a01007387 */ /* 0x000fe20000100800 */
[----:B------:R-:W-:Y:S01]  /*d240*/  IMAD R54, R54, UR38, RZ ;  /* 0x0000002636367c24 */ /* 0x000fe2000f8e02ff */
[----:B------:R-:W-:Y:S02]  /*d250*/  LEA.HI.X.SX32 R87, R48, R3, 0x1, P0 ;  /* 0x0000000330577211 */ /* 0x000fe400000f0eff */
[----:B------:R-:W-:Y:S01]  /*d260*/  STL [R1+0x2e4], R20 ;  /* 0x0002e41401007387 */ /* 0x000fe20000100800 */
[----:B------:R-:W-:-:S03]  /*d270*/  IMAD R55, R55, UR39, RZ ;  /* 0x0000002737377c24 */ /* 0x000fc6000f8e02ff */
[----:B------:R0:W-:Y:S01]  /*d280*/  STL [R1+0x2f4], R0 ;  /* 0x0002f40001007387 */ /* 0x0001e20000100800 */
[----:B------:R-:W-:-:S03]  /*d290*/  LEA.HI.X.SX32 R82, R49, R3, 0x1, P1 ;  /* 0x0000000331527211 */ /* 0x000fc600008f0eff */
[----:B------:R-:W-:Y:S01]  /*d2a0*/  STL [R1+0x2ec], R85 ;  /* 0x0002ec5501007387 */ /* 0x000fe20000100800 */
[----:B------:R-:W-:-:S03]  /*d2b0*/  LEA.HI.X.SX32 R51, R51, R3, 0x1, P2 ;  /* 0x0000000333337211 */ /* 0x000fc600010f0eff */
[----:B------:R-:W-:Y:S01]  /*d2c0*/  STL [R1+0x2fc], R22 ;  /* 0x0002fc1601007387 */ /* 0x000fe20000100800 */
[-C--:B------:R-:W-:Y:S01]  /*d2d0*/  IADD3 R35, P0, PT, R53, R6.reuse, RZ ;  /* 0x0000000635237210 */ /* 0x080fe20007f1e0ff */
[----:B------:R-:W-:Y:S02]  /*d2e0*/  IMAD R57, R57, UR40, RZ ;  /* 0x0000002839397c24 */ /* 0x000fe4000f8e02ff */
[----:B------:R-:W-:Y:S01]  /*d2f0*/  STL [R1+0x308], R21 ;  /* 0x0003081501007387 */ /* 0x000fe20000100800 */
[----:B------:R-:W-:-:S03]  /*d300*/  IADD3 R17, P1, PT, R54, R6, RZ ;  /* 0x0000000636117210 */ /* 0x000fc60007f3e0ff */
[----:B------:R-:W2:Y:S01]  /*d310*/  LDL R48, [R1+0x2f8] ;  /* 0x0002f80001307983 */ /* 0x000ea20000100800 */
[----:B------:R-:W-:-:S03]  /*d320*/  IMAD R60, R60, UR41, RZ ;  /* 0x000000293c3c7c24 */ /* 0x000fc6000f8e02ff */
[----:B------:R-:W3:Y:S01]  /*d330*/  LDL R49, [R1+0x2b8] ;  /* 0x0002b80001317983 */ /* 0x000ee20000100800 */
[----:B------:R-:W-:-:S03]  /*d340*/  IADD3 R80, P2, PT, R55, R6, RZ ;  /* 0x0000000637507210 */ /* 0x000fc60007f5e0ff */
[----:B------:R-:W-:Y:S01]  /*d350*/  STL [R1+0x310], R89 ;  /* 0x0003105901007387 */ /* 0x000fe20000100800 */
[----:B------:R-:W-:Y:S01]  /*d360*/  IMAD R61, R61, UR42, RZ ;  /* 0x0000002a3d3d7c24 */ /* 0x000fe2000f8e02ff */
[-C--:B------:R-:W-:Y:S02]  /*d370*/  LEA.HI.X.SX32 R36, R53, R3.reuse, 0x1, P0 ;  /* 0x0000000335247211 */ /* 0x080fe400000f0eff */
[----:B------:R-:W-:Y:S01]  /*d380*/  STL [R1+0x304], R87 ;  /* 0x0003045701007387 */ /* 0x000fe20000100800 */
[----:B------:R-:W-:-:S03]  /*d390*/  LEA.HI.X.SX32 R18, R54, R3, 0x1, P1 ;  /* 0x0000000336127211 */ /* 0x000fc600008f0eff */
[----:B------:R-:W-:Y:S01]  /*d3a0*/  STL [R1+0x318], R46 ;  /* 0x0003182e01007387 */ /* 0x000fe20000100800 */
[----:B-1----:R-:W-:-:S03]  /*d3b0*/  IADD3 R83, P0, PT, R57, R6, RZ ;  /* 0x0000000639537210 */ /* 0x002fc60007f1e0ff */
[----:B------:R-:W-:Y:S01]  /*d3c0*/  STL [R1+0x30c], R82 ;  /* 0x00030c5201007387 */ /* 0x000fe20000100800 */
[----:B------:R-:W-:-:S03]  /*d3d0*/  LEA.HI.X.SX32 R81, R55, R3, 0x1, P2 ;  /* 0x0000000337517211 */ /* 0x000fc600010f0eff */
[----:B------:R-:W-:Y:S01]  /*d3e0*/  STL [R1+0x314], R51 ;  /* 0x0003143301007387 */ /* 0x000fe20000100800 */
[----:B------:R-:W-:-:S03]  /*d3f0*/  IADD3 R86, P1, PT, R60, R6, RZ ;  /* 0x000000063c567210 */ /* 0x000fc60007f3e0ff */
[----:B------:R-:W4:Y:S01]  /*d400*/  LDL R53, [R1+0x2b4] ;  /* 0x0002b40001357983 */ /* 0x000f220000100800 */
[----:B------:R-:W-:Y:S01]  /*d410*/  IMAD R64, R64, UR43, RZ ;  /* 0x0000002b40407c24 */ /* 0x000fe2000f8e02ff */
[----:B0-----:R-:W-:Y:S02]  /*d420*/  IADD3 R0, P2, PT, R61, R6, RZ ;  /* 0x000000063d007210 */ /* 0x001fe40007f5e0ff */
[----:B------:R-:W-:Y:S01]  /*d430*/  STL [R1+0x320], R35 ;  /* 0x0003202301007387 */ /* 0x000fe20000100800 */
[----:B------:R-:W-:-:S03]  /*d440*/  LEA.HI.X.SX32 R84, R57, R3, 0x1, P0 ;  /* 0x0000000339547211 */ /* 0x000fc600000f0eff */
[----:B------:R-:W-:Y:S01]  /*d450*/  STL [R1+0x328], R17 ;  /* 0x0003281101007387 */ /* 0x000fe20000100800 */
[----:B------:R-:W-:-:S03]  /*d460*/  IMAD R65, R65, UR44, RZ ;  /* 0x0000002c41417c24 */ /* 0x000fc6000f8e02ff */
[----:B------:R-:W-:Y:S01]  /*d470*/  STL [R1+0x31c], R36 ;  /* 0x00031c2401007387 */ /* 0x000fe20000100800 */
[----:B------:R-:W-:Y:S01]  /*d480*/  IMAD R67, R67, UR45, RZ ;  /* 0x0000002d43437c24 */ /* 0x000fe2000f8e02ff */
[-C--:B------:R-:W-:Y:S02]  /*d490*/  LEA.HI.X.SX32 R2, R60, R3.reuse, 0x1, P1 ;  /* 0x000000033c027211 */ /* 0x080fe400008f0eff */
[----:B------:R-:W-:Y:S01]  /*d4a0*/  STL [R1+0x330], R80 ;  /* 0x0003305001007387 */ /* 0x000fe20000100800 */
[----:B------:R-:W-:-:S03]  /*d4b0*/  LEA.HI.X.SX32 R90, R61, R3, 0x1, P2 ;  /* 0x000000033d5a7211 */ /* 0x000fc600010f0eff */
[----:B------:R-:W-:Y:S01]  /*d4c0*/  STL [R1+0x324], R18 ;  /* 0x0003241201007387 */ /* 0x000fe20000100800 */
[----:B------:R-:W-:-:S03]  /*d4d0*/  IADD3 R60, P0, PT, R64, R6, RZ ;  /* 0x00000006403c7210 */ /* 0x000fc60007f1e0ff */
[----:B------:R-:W-:Y:S01]  /*d4e0*/  STL [R1+0x32c], R81 ;  /* 0x00032c5101007387 */ /* 0x000fe20000100800 */
[----:B------:R-:W-:-:S03]  /*d4f0*/  IMAD R71, R71, UR46, RZ ;  /* 0x0000002e47477c24 */ /* 0x000fc6000f8e02ff */
[----:B------:R-:W-:Y:S01]  /*d500*/  STL [R1+0x338], R83 ;  /* 0x0003385301007387 */ /* 0x000fe20000100800 */
[----:B------:R-:W-:-:S03]  /*d510*/  IADD3 R44, P1, PT, R65, R6, RZ ;  /* 0x00000006412c7210 */ /* 0x000fc60007f3e0ff */
[----:B------:R-:W-:Y:S01]  /*d520*/  STL [R1+0x340], R86 ;  /* 0x0003405601007387 */ /* 0x000fe20000100800 */
[----:B------:R-:W-:Y:S01]  /*d530*/  IMAD R70, R70, UR47, RZ ;  /* 0x0000002f46467c24 */ /* 0x000fe2000f8e02ff */
[----:B------:R-:W-:Y:S02]  /*d540*/  IADD3 R31, P2, PT, R67, R6, RZ ;  /* 0x00000006431f7210 */ /* 0x000fe40007f5e0ff */
[----:B------:R-:W-:Y:S01]  /*d550*/  STL [R1+0x334], R84 ;  /* 0x0003345401007387 */ /* 0x000fe20000100800 */
[----:B------:R-:W-:Y:S01]  /*d560*/  IMAD R69, R69, UR48, RZ ;  /* 0x0000003045457c24 */ /* 0x000fe2000f8e02ff */
[-C--:B------:R-:W-:Y:S02]  /*d570*/  LEA.HI.X.SX32 R61, R64, R3.reuse, 0x1, P0 ;  /* 0x00000003403d7211 */ /* 0x080fe400000f0eff */
[----:B------:R-:W-:Y:S01]  /*d580*/  STL [R1+0x348], R0 ;  /* 0x0003480001007387 */ /* 0x000fe20000100800 */
[----:B------:R-:W-:-:S03]  /*d590*/  LEA.HI.X.SX32 R45, R65, R3, 0x1, P1 ;  /* 0x00000003412d7211 */ /* 0x000fc600008f0eff */
[----:B------:R-:W-:Y:S01]  /*d5a0*/  STL [R1+0x33c], R2 ;  /* 0x00033c0201007387 */ /* 0x000fe20000100800 */
[----:B------:R-:W-:-:S03]  /*d5b0*/  LEA.HI.X.SX32 R32, R67, R3, 0x1, P2 ;  /* 0x0000000343207211 */ /* 0x000fc600010f0eff */
[----:B------:R-:W-:Y:S01]  /*d5c0*/  STL [R1+0x344], R90 ;  /* 0x0003445a01007387 */ /* 0x000fe20000100800 */
[----:B------:R-:W-:-:S03]  /*d5d0*/  IADD3 R15, P0, PT, R71, R6, RZ ;  /* 0x00000006470f7210 */ /* 0x000fc60007f1e0ff */
[----:B------:R-:W2:Y:S01]  /*d5e0*/  LDL R64, [R1+0x2f4] ;  /* 0x0002f40001407983 */ /* 0x000ea20000100800 */
[----:B------:R-:W-:-:S03]  /*d5f0*/  IADD3 R78, P1, PT, R70, R6, RZ ;  /* 0x00000006464e7210 */ /* 0x000fc60007f3e0ff */
[----:B------:R-:W-:Y:S01]  /*d600*/  STL [R1+0x350], R60 ;  /* 0x0003503c01007387 */ /* 0x000fe20000100800 */
[----:B------:R-:W-:Y:S01]  /*d610*/  IMAD R66, R66, UR49, RZ ;  /* 0x0000003142427c24 */ /* 0x000fe2000f8e02ff */
[----:B------:R-:W-:Y:S02]  /*d620*/  IADD3 R88, P2, PT, R69, R6, RZ ;  /* 0x0000000645587210 */ /* 0x000fe40007f5e0ff */
[----:B------:R-:W2:Y:S01]  /*d630*/  LDL R65, [R1+0x278] ;  /* 0x0002780001417983 */ /* 0x000ea20000100800 */
[----:B------:R-:W-:-:S03]  /*d640*/  IMAD R63, R63, UR14, RZ ;  /* 0x0000000e3f3f7c24 */ /* 0x000fc6000f8e02ff */
[----:B------:R-:W-:Y:S01]  /*d650*/  STL [R1+0x358], R44 ;  /* 0x0003582c01007387 */ /* 0x000fe20000100800 */
[----:B------:R-:W-:-:S03]  /*d660*/  LEA.HI.X.SX32 R16, R71, R3, 0x1, P0 ;  /* 0x0000000347107211 */ /* 0x000fc600000f0eff */
        /* <DEDUP_REMOVED lines=13> */
[----:B------:R-:W-:-:S03]  /*d740*/  IMAD R58, R58, UR51, RZ ;  /* 0x000000333a3a7c24 */ /* 0x000fc6000f8e02ff */
[----:B------:R-:W-:Y:S01]  /*d750*/  STL [R1+0x370], R78 ;  /* 0x0003704e01007387 */ /* 0x000fe20000100800 */
[----:B------:R-:W-:-:S03]  /*d760*/  LEA.HI.X.SX32 R92, R66, R3, 0x1, P0 ;  /* 0x00000003425c7211 */ /* 0x000fc600000f0eff */
[----:B------:R-:W-:Y:S01]  /*d770*/  STL [R1+0x364], R16 ;  /* 0x0003641001007387 */ /* 0x000fe20000100800 */
[----:B------:R-:W-:Y:S01]  /*d780*/  IMAD R56, R56, UR52, RZ ;  /* 0x0000003438387c24 */ /* 0x000fe2000f8e02ff */
[----:B------:R-:W-:Y:S02]  /*d790*/  LEA.HI.X.SX32 R69, R63, R3, 0x1, P1 ;  /* 0x000000033f457211 */ /* 0x000fe400008f0eff */
[----:B------:R-:W-:Y:S01]  /*d7a0*/  STL [R1+0x36c], R79 ;  /* 0x00036c4f01007387 */ /* 0x000fe20000100800 */
[----:B------:R-:W-:-:S03]  /*d7b0*/  IADD3 R25, P0, PT, R59, R6, RZ ;  /* 0x000000063b197210 */ /* 0x000fc60007f1e0ff */
[----:B------:R-:W-:Y:S01]  /*d7c0*/  STL [R1+0x374], R19 ;  /* 0x0003741301007387 */ /* 0x000fe20000100800 */
[----:B------:R-:W-:-:S03]  /*d7d0*/  LEA.HI.X.SX32 R57, R62, R3, 0x1, P2 ;  /* 0x000000033e397211 */ /* 0x000fc600010f0eff */
[----:B------:R-:W-:Y:S01]  /*d7e0*/  STL [R1+0x380], R67 ;  /* 0x0003804301007387 */ /* 0x000fe20000100800 */
[----:B------:R-:W-:-:S03]  /*d7f0*/  IADD3 R29, P1, PT, R58, R6, RZ ;  /* 0x000000063a1d7210 */ /* 0x000fc60007f3e0ff */
[----:B------:R-:W2:Y:S04]  /*d800*/  LDL R66, [R1+0x274] ;  /* 0x0002740001427983 */ /* 0x000ea80000100800 */
[----:B------:R-:W2:Y:S01]  /*d810*/  LDL R63, [R1+0x238] ;  /* 0x00023800013f7983 */ /* 0x000ea20000100800 */
[----:B------:R-:W-:-:S03]  /*d820*/  IMAD R52, R52, UR53, RZ ;  /* 0x0000003534347c24 */ /* 0x000fc6000f8e02ff */
[----:B------:R-:W-:Y:S01]  /*d830*/  STL [R1+0x388], R70 ;  /* 0x0003884601007387 */ /* 0x000fe20000100800 */
[----:B------:R-:W-:-:S03]  /*d840*/  IADD3 R13, P2, PT, R56, R6, RZ ;  /* 0x00000006380d7210 */ /* 0x000fc60007f5e0ff */
[----:B------:R-:W2:Y:S01]  /*d850*/  LDL R62, [R1+0x234] ;  /* 0x00023400013e7983 */ /* 0x000ea20000100800 */
[----:B------:R-:W-:-:S03]  /*d860*/  LEA.HI.X.SX32 R43, R59, R3, 0x1, P0 ;  /* 0x000000033b2b7211 */ /* 0x000fc600000f0eff */
[----:B------:R-:W-:Y:S01]  /*d870*/  STL [R1+0x37c], R92 ;  /* 0x00037c5c01007387 */ /* 0x000fe20000100800 */
[----:B------:R-:W-:-:S03]  /*d880*/  LEA.HI.X.SX32 R30, R58, R3, 0x1, P1 ;  /* 0x000000033a1e7211 */ /* 0x000fc600008f0eff */
[----:B------:R-:W-:Y:S01]  /*d890*/  STL [R1+0x390], R55 ;  /* 0x0003903701007387 */ /* 0x000fe20000100800 */
[----:B------:R-:W-:-:S03]  /*d8a0*/  LEA.HI.X.SX32 R14, R56, R3, 0x1, P2 ;  /* 0x00000003380e7211 */ /* 0x000fc600010f0eff */
[----:B------:R-:W-:Y:S01]  /*d8b0*/  STL [R1+0x384], R69 ;  /* 0x0003844501007387 */ /* 0x000fe20000100800 */
[----:B------:R-:W-:-:S03]  /*d8c0*/  IADD3 R76, P0, PT, R52, R6, RZ ;  /* 0x00000006344c7210 */ /* 0x000fc60007f1e0ff */
[----:B------:R-:W-:Y:S04]  /*d8d0*/  STL [R1+0x38c], R57 ;  /* 0x00038c3901007387 */ /* 0x000fe80000100800 */
[----:B------:R-:W-:Y:S04]  /*d8e0*/  STL [R1+0x398], R25 ;  /* 0x0003981901007387 */ /* 0x000fe80000100800 */
[----:B------:R-:W-:Y:S04]  /*d8f0*/  STL [R1+0x3a0], R29 ;  /* 0x0003a01d01007387 */ /* 0x000fe80000100800 */
[----:B------:R-:W-:Y:S01]  /*d900*/  STL [R1+0x394], R43 ;  /* 0x0003942b01007387 */ /* 0x000fe20000100800 */
[----:B------:R-:W-:-:S03]  /*d910*/  LEA.HI.X.SX32 R77, R52, R3, 0x1, P0 ;  /* 0x00000003344d7211 */ /* 0x000fc600000f0eff */
[----:B------:R-:W2:Y:S04]  /*d920*/  LDL R56, [R1+0x1dc] ;  /* 0x0001dc0001387983 */ /* 0x000ea80000100800 */
[----:B------:R-:W-:Y:S04]  /*d930*/  STL [R1+0x3a8], R13 ;  /* 0x0003a80d01007387 */ /* 0x000fe80000100800 */
[----:B------:R-:W-:Y:S04]  /*d940*/  STL [R1+0x39c], R30 ;  /* 0x00039c1e01007387 */ /* 0x000fe80000100800 */
[----:B------:R-:W-:Y:S04]  /*d950*/  STL [R1+0x3a4], R14 ;  /* 0x0003a40e01007387 */ /* 0x000fe80000100800 */
[----:B------:R-:W3:Y:S01]  /*d960*/  LDL R52, [R1+0x1d8] ;  /* 0x0001d80001347983 */ /* 0x000ee20000100800 */
[----:B------:R-:W-:Y:S01]  /*d970*/  IMAD R47, R47, UR55, RZ ;  /* 0x000000372f2f7c24 */ /* 0x000fe2000f8e02ff */
[----:B------:R-:W0:Y:S04]  /*d980*/  S2R R10, SR_TID.X ;  /* 0x00000000000a7919 */ /* 0x000e280000002100 */
[----:B------:R-:W-:-:S04]  /*d990*/  IADD3 R59, P2, PT, R47, R6, RZ ;  /* 0x000000062f3b7210 */ /* 0x000fc80007f5e0ff */
[----:B------:R-:W-:Y:S02]  /*d9a0*/  LEA.HI.X.SX32 R58, R47, R3, 0x1, P2 ;  /* 0x000000032f3a7211 */ /* 0x000fe400010f0eff */
[----:B------:R-:W1:Y:S01]  /*d9b0*/  LDC R47, c[0x0][0x3a0] ;  /* 0x0000e800ff2f7b82 */ /* 0x000e620000000800 */
[----:B------:R-:W-:Y:S02]  /*d9c0*/  IMAD R37, R37, UR56, RZ ;  /* 0x0000003825257c24 */ /* 0x000fe4000f8e02ff */
[----:B------:R-:W-:-:S03]  /*d9d0*/  IMAD R50, R50, UR54, RZ ;  /* 0x0000003632327c24 */ /* 0x000fc6000f8e02ff */
[CC--:B------:R-:W-:Y:S02]  /*d9e0*/  IADD3 R38, P0, PT, R37.reuse, R6.reuse, RZ ;  /* 0x0000000625267210 */ /* 0x0c0fe40007f1e0ff */
[-C--:B------:R-:W-:Y:S01]  /*d9f0*/  IADD3 R4, P1, PT, R50, R6.reuse, RZ ;  /* 0x0000000632047210 */ /* 0x080fe20007f3e0ff */
[----:B------:R-:W-:Y:S01]  /*da00*/  IMAD R34, R34, UR57, RZ ;  /* 0x0000003922227c24 */ /* 0x000fe2000f8e02ff */
[-C--:B------:R-:W-:Y:S01]  /*da10*/  LEA.HI.X.SX32 R71, R37, R3.reuse, 0x1, P0 ;  /* 0x0000000325477211 */ /* 0x080fe200000f0eff */
[----:B------:R-:W-:Y:S01]  /*da20*/  IMAD R33, R33, UR58, RZ ;  /* 0x0000003a21217c24 */ /* 0x000fe2000f8e02ff */
[----:B------:R-:W-:Y:S01]  /*da30*/  LEA.HI.X.SX32 R50, R50, R3, 0x1, P1 ;  /* 0x0000000332327211 */ /* 0x000fe200008f0eff */
[----:B------:R-:W-:Y:S01]  /*da40*/  STL [R1+0x3b8], R4 ;  /* 0x0003b80401007387 */ /* 0x000fe20000100800 */
[----:B------:R-:W-:-:S03]  /*da50*/  IADD3 R39, P1, PT, R34, R6, RZ ;  /* 0x0000000622277210 */ /* 0x000fc60007f3e0ff */
[----:B------:R-:W-:Y:S01]  /*da60*/  STL [R1+0x3b0], R76 ;  /* 0x0003b04c01007387 */ /* 0x000fe20000100800 */
[----:B-1----:R-:W-:Y:S01]  /*da70*/  VIADD R75, R47, 0x7f ;  /* 0x0000007f2f4b7836 */ /* 0x002fe20000000000 */
[----:B0-----:R-:W-:Y:S02]  /*da80*/  LOP3.LUT R10, R10, 0x7f, RZ, 0xc0, !PT ;  /* 0x0000007f0a0a7812 */ /* 0x001fe400078ec0ff */
[----:B------:R-:W-:Y:S02]  /*da90*/  STL [R1+0x3c0], R59 ;  /* 0x0003c03b01007387 */ /* 0x000fe40000100800 */
[----:B------:R-:W-:Y:S02]  /*daa0*/  ISETP.GT.AND P0, PT, R75, 0x7f, PT ;  /* 0x0000007f4b00780c */ /* 0x000fe40003f04270 */
[----:B------:R-:W-:Y:S01]  /*dab0*/  STL [R1+0x3ac], R77 ;  /* 0x0003ac4d01007387 */ /* 0x000fe20000100800 */
[-C--:B------:R-:W-:Y:S02]  /*dac0*/  IADD3 R40, P2, PT, R33, R6.reuse, RZ ;  /* 0x0000000621287210 */ /* 0x080fe40007f5e0ff */
[----:B------:R-:W-:Y:S01]  /*dad0*/  ISETP.LT.AND P0, PT, R10, R47, P0 ;  /* 0x0000002f0a00720c */ /* 0x000fe20000701270 */
[----:B------:R-:W-:Y:S01]  /*dae0*/  STL [R1+0x3b4], R50 ;  /* 0x0003b43201007387 */ /* 0x000fe20000100800 */
[----:B------:R-:W-:-:S02]  /*daf0*/  IADD3 R26, P4, PT, R72, R6, RZ ;  /* 0x00000006481a7210 */ /* 0x000fc40007f9e0ff */
[-C--:B------:R-:W-:Y:S01]  /*db00*/  IADD3 R8, P6, PT, R74, R6.reuse, RZ ;  /* 0x000000064a087210 */ /* 0x080fe20007fde0ff */
[----:B------:R-:W-:Y:S01]  /*db10*/  STL [R1+0x3bc], R58 ;  /* 0x0003bc3a01007387 */ /* 0x000fe20000100800 */
[----:B------:R-:W-:-:S03]  /*db20*/  IADD3 R11, P5, PT, R73, R6, RZ ;  /* 0x00000006490b7210 */ /* 0x000fc60007fbe0ff */
[----:B------:R-:W-:Y:S01]  /*db30*/  STL [R1+0x3c4], R38 ;  /* 0x0003c42601007387 */ /* 0x000fe20000100800 */
[----:B------:R-:W-:-:S03]  /*db40*/  LEA.HI.X.SX32 R54, R34, R3, 0x1, P1 ;  /* 0x0000000322367211 */ /* 0x000fc600008f0eff */
[----:B------:R-:W-:Y:S01]  /*db50*/  STL [R1+0x3c8], R39 ;  /* 0x0003c82701007387 */ /* 0x000fe20000100800 */
[----:B------:R-:W-:-:S03]  /*db60*/  LEA.HI.X.SX32 R41, R33, R3, 0x1, P2 ;  /* 0x0000000321297211 */ /* 0x000fc600010f0eff */
[----:B------:R-:W-:Y:S01]  /*db70*/  STL [R1+0x3cc], R40 ;  /* 0x0003cc2801007387 */ /* 0x000fe20000100800 */
[-C--:B------:R-:W-:Y:S02]  /*db80*/  LEA.HI.X.SX32 R27, R72, R3.reuse, 0x1, P4 ;  /* 0x00000003481b7211 */ /* 0x080fe400020f0eff */
[----:B------:R-:W-:Y:S01]  /*db90*/  PRMT R7, RZ, 0x7610, R7 ;  /* 0x00007610ff077816 */ /* 0x000fe20000000007 */
[----:B------:R-:W-:Y:S01]  /*dba0*/  STL [R1+0x3d0], R26 ;  /* 0x0003d01a01007387 */ /* 0x000fe20000100800 */
[----:B------:R-:W-:-:S03]  /*dbb0*/  LEA.HI.X.SX32 R9, R74, R3, 0x1, P6 ;  /* 0x000000034a097211 */ /* 0x000fc600030f0eff */
[----:B------:R2:W-:Y:S04]  /*dbc0*/  STL [R1+0x20c], R8 ;  /* 0x00020c0801007387 */ /* 0x0005e80000100800 */
[----:B------:R-:W-:Y:S01]  /*dbd0*/  STL [R1+0x3d4], R11 ;  /* 0x0003d40b01007387 */ /* 0x000fe20000100800 */
[----:B------:R-:W-:-:S03]  /*dbe0*/  LEA.HI.X.SX32 R12, R73, R3, 0x1, P5 ;  /* 0x00000003490c7211 */ /* 0x000fc600028f0eff */
[----:B------:R-:W-:Y:S01]  /*dbf0*/  STL [R1+0x1f4], R71 ;  /* 0x0001f44701007387 */ /* 0x000fe20000100800 */
[----:B------:R-:W-:-:S03]  /*dc00*/  PRMT R3, RZ, 0x7610, R3 ;  /* 0x00007610ff037816 */ /* 0x000fc60000000003 */
[----:B------:R-:W-:Y:S04]  /*dc10*/  STL [R1+0x1fc], R54 ;  /* 0x0001fc3601007387 */ /* 0x000fe80000100800 */
[----:B------:R-:W-:Y:S04]  /*dc20*/  STL [R1+0x200], R41 ;  /* 0x0002002901007387 */ /* 0x000fe80000100800 */
[----:B------:R-:W-:Y:S04]  /*dc30*/  STL [R1+0x204], R27 ;  /* 0x0002041b01007387 */ /* 0x000fe80000100800 */
[----:B------:R3:W-:Y:S04]  /*dc40*/  STL [R1+0x1f8], R9 ;  /* 0x0001f80901007387 */ /* 0x0007e80000100800 */
[----:B------:R2:W4:Y:S02]  /*dc50*/  @P0 LDG.E.U8 R7, desc[UR18][R8.64] ;  /* 0x0000001208070981 */ /* 0x000524000c1e1100 */
[----:B--2---:R-:W-:-:S02]  /*dc60*/  @P0 IMAD.MOV.U32 R8, RZ, RZ, R56 ;  /* 0x000000ffff080224 */ /* 0x004fc400078e0038 */
[----:B---3--:R-:W-:-:S05]  /*dc70*/  @P0 IMAD.MOV.U32 R9, RZ, RZ, R52 ;  /* 0x000000ffff090224 */ /* 0x008fca00078e0034 */
[----:B------:R0:W2:Y:S04]  /*dc80*/  @P0 LDG.E.U8 R3, desc[UR18][R8.64] ;  /* 0x0000001208030981 */ /* 0x0000a8000c1e1100 */
[----:B------:R-:W-:Y:S04]  /*dc90*/  STS.U8 [R93+UR9+0x3780], R28 ;  /* 0x0037801c5d007988 */ /* 0x000fe80008000009 */
[----:B------:R-:W-:Y:S04]  /*dca0*/  STS.U8 [R93+UR9+0x3b80], R24 ;  /* 0x003b80185d007988 */ /* 0x000fe80008000009 */
[----:B------:R-:W-:Y:S01]  /*dcb0*/  STS.U8 [R93+UR9+0x3f80], R23 ;  /* 0x003f80175d007988 */ /* 0x000fe20008000009 */
[----:B0-----:R-:W-:-:S02]  /*dcc0*/  @P0 IMAD.MOV.U32 R8, RZ, RZ, R63 ;  /* 0x000000ffff080224 */ /* 0x001fc400078e003f */
[----:B------:R-:W-:Y:S01]  /*dcd0*/  @P0 IMAD.MOV.U32 R9, RZ, RZ, R62 ;  /* 0x000000ffff090224 */ /* 0x000fe200078e003e */
[----:B--2---:R0:W-:Y:S02]  /*dce0*/  STS.U8 [R10+UR9+0x8000], R3 ;  /* 0x008000030a007988 */ /* 0x0041e40008000009 */
[----:B0-----:R-:W-:-:S06]  /*dcf0*/  PRMT R3, RZ, 0x7610, R3 ;  /* 0x00007610ff037816 */ /* 0x001fcc0000000003 */
[----:B------:R0:W2:Y:S02]  /*dd00*/  @P0 LDG.E.U8 R3, desc[UR18][R8.64] ;  /* 0x0000001208030981 */ /* 0x0000a4000c1e1100 */
[----:B0-----:R-:W-:Y:S02]  /*dd10*/  @P0 IMAD.MOV.U32 R8, RZ, RZ, R65 ;  /* 0x000000ffff080224 */ /* 0x001fe400078e0041 */
[----:B------:R-:W-:Y:S01]  /*dd20*/  @P0 IMAD.MOV.U32 R9, RZ, RZ, R66 ;  /* 0x000000ffff090224 */ /* 0x000fe200078e0042 */
[----:B--2---:R0:W-:Y:S02]  /*dd30*/  STS.U8 [R10+UR9+0x8400], R3 ;  /* 0x008400030a007988 */ /* 0x0041e40008000009 */
[----:B0-----:R-:W-:-:S06]  /*dd40*/  PRMT R3, RZ, 0x7610, R3 ;  /* 0x00007610ff037816 */ /* 0x001fcc0000000003 */
[----:B------:R0:W2:Y:S02]  /*dd50*/  @P0 LDG.E.U8 R3, desc[UR18][R8.64] ;  /* 0x0000001208030981 */ /* 0x0000a4000c1e1100 */
[----:B0-----:R-:W-:Y:S02]  /*dd60*/  @P0 IMAD.MOV.U32 R8, RZ, RZ, R49 ;  /* 0x000000ffff080224 */ /* 0x001fe400078e0031 */
[----:B----4-:R-:W-:Y:S01]  /*dd70*/  @P0 IMAD.MOV.U32 R9, RZ, RZ, R53 ;  /* 0x000000ffff090224 */ /* 0x010fe200078e0035 */
        /* <DEDUP_REMOVED lines=17> */
[----:B------:R0:W2:Y:S04]  /*de90*/  @P0 LDG.E.U8 R3, desc[UR18][R8.64] ;  /* 0x0000001208030981 */ /* 0x0000a8000c1e1100 */
[----:B------:R-:W-:Y:S04]  /*dea0*/  STL [R1+0x208], R12 ;  /* 0x0002080c01007387 */ /* 0x000fe80000100800 */
[----:B------:R-:W3:Y:S01]  /*deb0*/  LDL R56, [R1+0x1e0] ;  /* 0x0001e00001387983 */ /* 0x000ee20000100800 */
[----:B0-----:R-:W-:Y:S02]  /*dec0*/  @P0 IMAD.MOV.U32 R8, RZ, RZ, R4 ;  /* 0x000000ffff080224 */ /* 0x001fe400078e0004 */
[----:B------:R-:W-:Y:S01]  /*ded0*/  @P0 IMAD.MOV.U32 R9, RZ, RZ, R50 ;  /* 0x000000ffff090224 */ /* 0x000fe200078e0032 */
[----:B------:R-:W4:Y:S04]  /*dee0*/  LDL R63, [R1+0x1e4] ;  /* 0x0001e400013f7983 */ /* 0x000f280000100800 */
[----:B------:R-:W3:Y:S04]  /*def0*/  LDL R66, [R1+0x23c] ;  /* 0x00023c0001427983 */ /* 0x000ee80000100800 */
[----:B------:R-:W3:Y:S01]  /*df00*/  LDL R65, [R1+0x240] ;  /* 0x0002400001417983 */ /* 0x000ee20000100800 */
[----:B------:R-:W-:-:S03]  /*df10*/  PRMT R6, RZ, 0x7610, R6 ;  /* 0x00007610ff067816 */ /* 0x000fc60000000006 */
[----:B------:R-:W3:Y:S04]  /*df20*/  LDL R53, [R1+0x27c] ;  /* 0x00027c0001357983 */ /* 0x000ee80000100800 */
[----:B------:R-:W3:Y:S01]  /*df30*/  LDL R49, [R1+0x280] ;  /* 0x0002800001317983 */ /* 0x000ee20000100800 */
[----:B------:R-:W0:Y:S03]  /*df40*/  S2R R62, SR_TID.X ;  /* 0x00000000003e7919 */ /* 0x000e260000002100 */
[----:B------:R-:W3:Y:S04]  /*df50*/  LDL R64, [R1+0x2bc] ;  /* 0x0002bc0001407983 */ /* 0x000ee80000100800 */
[----:B------:R-:W3:Y:S04]  /*df60*/  LDL R48, [R1+0x2c0] ;  /* 0x0002c00001307983 */ /* 0x000ee80000100800 */
[----:B------:R-:W3:Y:S04]  /*df70*/  LDL.LU R84, [R1+0x880] ;  /* 0x0008800001547983 */ /* 0x000ee80000300800 */
[----:B------:R-:W3:Y:S04]  /*df80*/  LDL.LU R83, [R1+0x87c] ;  /* 0x00087c0001537983 */ /* 0x000ee80000300800 */
[----:B------:R-:W3:Y:S04]  /*df90*/  LDL.LU R19, [R1+0x878] ;  /* 0x0008780001137983 */ /* 0x000ee80000300800 */
[----:B------:R-:W3:Y:S04]  /*dfa0*/  LDL.LU R88, [R1+0x874] ;  /* 0x0008740001587983 */ /* 0x000ee80000300800 */
[----:B------:R-:W3:Y:S04]  /*dfb0*/  LDL.LU R4, [R1+0x870] ;  /* 0x0008700001047983 */ /* 0x000ee80000300800 */
[----:B--2---:R1:W-:Y:S02]  /*dfc0*/  STS.U8 [R10+UR9+0x9800], R3 ;  /* 0x009800030a007988 */ /* 0x0043e40008000009 */
[----:B-1----:R-:W-:-:S06]  /*dfd0*/  PRMT R3, RZ, 0x7610, R3 ;  /* 0x00007610ff037816 */ /* 0x002fcc0000000003 */
[----:B------:R4:W2:Y:S02]  /*dfe0*/  @P0 LDG.E.U8 R3, desc[UR18][R8.64] ;  /* 0x0000001208030981 */ /* 0x0008a4000c1e1100 */
[----:B----4-:R-:W-:Y:S02]  /*dff0*/  @P0 IMAD.MOV.U32 R8, RZ, RZ, R63 ;  /* 0x000000ffff080224 */ /* 0x010fe400078e003f */
[----:B---3--:R-:W-:Y:S01]  /*e000*/  @P0 IMAD.MOV.U32 R9, RZ, RZ, R56 ;  /* 0x000000ffff090224 */ /* 0x008fe200078e0038 */
[----:B0-----:R-:W-:Y:S01]  /*e010*/  LOP3.LUT R62, R62, 0x7f, RZ, 0xc0, !PT ;  /* 0x0000007f3e3e7812 */ /* 0x001fe200078ec0ff */
[----:B------:R-:W3:Y:S04]  /*e020*/  LDL R63, [R1+0x1e8] ;  /* 0x0001e800013f7983 */ /* 0x000ee80000100800 */
[----:B------:R0:W4:Y:S02]  /*e030*/  @P0 LDG.E.U8 R6, desc[UR18][R8.64] ;  /* 0x0000001208060981 */ /* 0x000124000c1e1100 */
[----:B0-----:R-:W-:-:S02]  /*e040*/  @P0 IMAD.MOV.U32 R8, RZ, RZ, R65 ;  /* 0x000000ffff080224 */ /* 0x001fc400078e0041 */
[----:B------:R-:W-:Y:S01]  /*e050*/  @P0 IMAD.MOV.U32 R9, RZ, RZ, R66 ;  /* 0x000000ffff090224 */ /* 0x000fe200078e0042 */
[----:B--2---:R0:W-:Y:S01]  /*e060*/  STS.U8 [R10+UR9+0x9c00], R3 ;  /* 0x009c00030a007988 */ /* 0x0041e20008000009 */
[----:B------:R-:W-:-:S03]  /*e070*/  LOP3.LUT R62, R62, 0x10, RZ, 0x3c, !PT ;  /* 0x000000103e3e7812 */ /* 0x000fc600078e3cff */
[----:B------:R-:W2:Y:S04]  /*e080*/  LDL R66, [R1+0x1ec] ;  /* 0x0001ec0001427983 */ /* 0x000ea80000100800 */
[----:B------:R-:W2:Y:S01]  /*e090*/  LDL R65, [R1+0x284] ;  /* 0x0002840001417983 */ /* 0x000ea20000100800 */
[----:B0-----:R-:W-:-:S06]  /*e0a0*/  PRMT R3, RZ, 0x7610, R3 ;  /* 0x00007610ff037816 */ /* 0x001fcc0000000003 */
[----:B------:R0:W2:Y:S04]  /*e0b0*/  @P0 LDG.E.U8 R3, desc[UR18][R8.64] ;  /* 0x0000001208030981 */ /* 0x0000a8000c1e1100 */
[----:B----4-:R-:W-:Y:S01]  /*e0c0*/  STS.U8 [R62+UR9+0x8080], R6 ;  /* 0x008080063e007988 */ /* 0x010fe20008000009 */
[----:B0-----:R-:W-:Y:S02]  /*e0d0*/  @P0 IMAD.MOV.U32 R8, RZ, RZ, R49 ;  /* 0x000000ffff080224 */ /* 0x001fe400078e0031 */
[----:B------:R-:W-:Y:S01]  /*e0e0*/  @P0 IMAD.MOV.U32 R9, RZ, RZ, R53 ;  /* 0x000000ffff090224 */ /* 0x000fe200078e0035 */
[----:B------:R-:W4:Y:S04]  /*e0f0*/  LDL R49, [R1+0x248] ;  /* 0x0002480001317983 */ /* 0x000f280000100800 */
[----:B------:R-:W3:Y:S04]  /*e100*/  LDL R53, [R1+0x244] ;  /* 0x0002440001357983 */ /* 0x000ee80000100800 */
[----:B--2---:R0:W-:Y:S02]  /*e110*/  STS.U8 [R62+UR9+0x8480], R3 ;  /* 0x008480033e007988 */ /* 0x0041e40008000009 */
[----:B0-----:R-:W-:-:S06]  /*e120*/  PRMT R3, RZ, 0x7610, R3 ;  /* 0x00007610ff037816 */ /* 0x001fcc0000000003 */
[----:B------:R0:W2:Y:S02]  /*e130*/  @P0 LDG.E.U8 R3, desc[UR18][R8.64] ;  /* 0x0000001208030981 */ /* 0x0000a4000c1e1100 */
[----:B0-----:R-:W-:Y:S02]  /*e140*/  @P0 IMAD.MOV.U32 R8, RZ, RZ, R48 ;  /* 0x000000ffff080224 */ /* 0x001fe400078e0030 */
[----:B------:R-:W-:Y:S01]  /*e150*/  @P0 IMAD.MOV.U32 R9, RZ, RZ, R64 ;  /* 0x000000ffff090224 */ /* 0x000fe200078e0040 */
[----:B------:R-:W-:Y:S01]  /*e160*/  PRMT R6, RZ, 0x7610, R6 ;  /* 0x00007610ff067816 */ /* 0x000fe20000000006 */
[----:B------:R-:W3:Y:S04]  /*e170*/  LDL R48, [R1+0x288] ;  /* 0x0002880001307983 */ /* 0x000ee80000100800 */
[----:B--2---:R0:W-:Y:S02]  /*e180*/  STS.U8 [R62+UR9+0x8880], R3 ;  /* 0x008880033e007988 */ /* 0x0041e40008000009 */
[----:B0-----:R-:W-:-:S06]  /*e190*/  PRMT R3, RZ, 0x7610, R3 ;  /* 0x00007610ff037816 */ /* 0x001fcc0000000003 */
[----:B------:R0:W2:Y:S02]  /*e1a0*/  @P0 LDG.E.U8 R3, desc[UR18][R8.64] ;  /* 0x0000001208030981 */ /* 0x0000a4000c1e1100 */
[----:B0-----:R-:W-:Y:S02]  /*e1b0*/  @P0 IMAD.MOV.U32 R8, RZ, RZ, R91 ;  /* 0x000000ffff080224 */ /* 0x001fe400078e005b */
[----:B------:R-:W-:Y:S02]  /*e1c0*/  @P0 IMAD.MOV.U32 R9, RZ, RZ, R22 ;  /* 0x000000ffff090224 */ /* 0x000fe400078e0016 */
[----:B------:R-:W3:Y:S04]  /*e1d0*/  LDL.LU R22, [R1+0x86c] ;  /* 0x00086c0001167983 */ /* 0x000ee80000300800 */
[----:B------:R-:W3:Y:S04]  /*e1e0*/  LDL.LU R91, [R1+0x868] ;  /* 0x00086800015b7983 */ /* 0x000ee80000300800 */
        /* <DEDUP_REMOVED lines=8> */
[----:B--2---:R0:W-:Y:S02]  /*e270*/  STS.U8 [R62+UR9+0x9080], R3 ;  /* 0x009080033e007988 */ /* 0x0041e40008000009 */
[----:B0-----:R-:W-:-:S06]  /*e280*/  PRMT R3, RZ, 0x7610, R3 ;  /* 0x00007610ff037816 */ /* 0x001fcc0000000003 */
[----:B------:R0:W2:Y:S02]  /*e290*/  @P0 LDG.E.U8 R3, desc[UR18][R8.64] ;  /* 0x0000001208030981 */ /* 0x0000a4000c1e1100 */
[----:B0-----:R-:W-:Y:S02]  /*e2a0*/  @P0 IMAD.MOV.U32 R8, RZ, RZ, R67 ;  /* 0x000000ffff080224 */ /* 0x001fe400078e0043 */
[----:B------:R-:W-:Y:S01]  /*e2b0*/  @P0 IMAD.MOV.U32 R9, RZ, RZ, R92 ;  /* 0x000000ffff090224 */ /* 0x000fe200078e005c */
[----:B--2---:R0:W-:Y:S01]  /*e2c0*/  STS.U8 [R62+UR9+0x9480], R3 ;  /* 0x009480033e007988 */ /* 0x0041e20008000009 */
[----:B------:R-:W1:Y:S03]  /*e2d0*/  S2R R67, SR_TID.X ;  /* 0x0000000000437919 */ /* 0x000e660000002100 */
[----:B------:R-:W2:Y:S01]  /*e2e0*/  LDL.LU R92, [R1+0x85c] ;  /* 0x00085c00015c7983 */ /* 0x000ea20000300800 */
        /* <DEDUP_REMOVED lines=8> */
[----:B---3--:R-:W-:-:S05]  /*e370*/  @P0 IMAD.MOV.U32 R9, RZ, RZ, R63 ;  /* 0x000000ffff090224 */ /* 0x008fca00078e003f */
[----:B------:R4:W3:Y:S02]  /*e380*/  @P0 LDG.E.U8 R6, desc[UR18][R8.64] ;  /* 0x0000001208060981 */ /* 0x0008e4000c1e1100 */
[----:B----4-:R-:W-:Y:S02]  /*e390*/  @P0 IMAD.MOV.U32 R8, RZ, RZ, R49 ;  /* 0x000000ffff080224 */ /* 0x010fe400078e0031 */
[----:B------:R-:W-:Y:S01]  /*e3a0*/  @P0 IMAD.MOV.U32 R9, RZ, RZ, R53 ;  /* 0x000000ffff090224 */ /* 0x000fe200078e0035 */
[----:B-1----:R-:W-:Y:S01]  /*e3b0*/  LOP3.LUT R67, R67, 0x7f, RZ, 0xc0, !PT ;  /* 0x0000007f43437812 */ /* 0x002fe200078ec0ff */
[----:B------:R-:W4:Y:S04]  /*e3c0*/  LDL R53, [R1+0x1f0] ;  /* 0x0001f00001357983 */ /* 0x000f280000100800 */
[----:B--2---:R0:W-:Y:S04]  /*e3d0*/  STS.U8 [R62+UR9+0x9c80], R3 ;  /* 0x009c80033e007988 */ /* 0x0041e80008000009 */
[----:B------:R-:W2:Y:S01]  /*e3e0*/  LDL R49, [R1+0x210] ;  /* 0x0002100001317983 */ /* 0x000ea20000100800 */
[----:B0-----:R-:W-:-:S06]  /*e3f0*/  PRMT R3, RZ, 0x7610, R3 ;  /* 0x00007610ff037816 */ /* 0x001fcc0000000003 */
[----:B------:R0:W2:Y:S01]  /*e400*/  @P0 LDG.E.U8 R3, desc[UR18][R8.64] ;  /* 0x0000001208030981 */ /* 0x0000a2000c1e1100 */
[----:B------:R-:W-:-:S05]  /*e410*/  LOP3.LUT R67, R67, 0x20, RZ, 0x3c, !PT ;  /* 0x0000002043437812 */ /* 0x000fca00078e3cff */
[----:B---3--:R-:W-:Y:S01]  /*e420*/  STS.U8 [R67+UR9+0x8100], R6 ;  /* 0x0081000643007988 */ /* 0x008fe20008000009 */
[----:B0-----:R-:W-:Y:S02]  /*e430*/  @P0 IMAD.MOV.U32 R8, RZ, RZ, R48 ;  /* 0x000000ffff080224 */ /* 0x001fe400078e0030 */
[----:B------:R-:W-:Y:S01]  /*e440*/  @P0 IMAD.MOV.U32 R9, RZ, RZ, R65 ;  /* 0x000000ffff090224 */ /* 0x000fe200078e0041 */
[----:B------:R-:W3:Y:S04]  /*e450*/  LDL R48, [R1+0x250] ;  /* 0x0002500001307983 */ /* 0x000ee80000100800 */
[----:B------:R-:W3:Y:S04]  /*e460*/  LDL R65, [R1+0x24c] ;  /* 0x00024c0001417983 */ /* 0x000ee80000100800 */
[----:B--2---:R0:W-:Y:S02]  /*e470*/  STS.U8 [R67+UR9+0x8500], R3 ;  /* 0x0085000343007988 */ /* 0x0041e40008000009 */
[----:B0-----:R-:W-:-:S06]  /*e480*/  PRMT R3, RZ, 0x7610, R3 ;  /* 0x00007610ff037816 */ /* 0x001fcc0000000003 */
[----:B------:R0:W2:Y:S02]  /*e490*/  @P0 LDG.E.U8 R3, desc[UR18][R8.64] ;  /* 0x0000001208030981 */ /* 0x0000a4000c1e1100 */
[----:B0-----:R-:W-:Y:S02]  /*e4a0*/  @P0 IMAD.MOV.U32 R8, RZ, RZ, R64 ;  /* 0x000000ffff080224 */ /* 0x001fe400078e0040 */
[----:B------:R-:W-:Y:S01]  /*e4b0*/  @P0 IMAD.MOV.U32 R9, RZ, RZ, R84 ;  /* 0x000000ffff090224 */ /* 0x000fe200078e0054 */
[----:B------:R-:W-:Y:S01]  /*e4c0*/  PRMT R6, RZ, 0x7610, R6 ;  /* 0x00007610ff067816 */ /* 0x000fe20000000006 */
        /* <DEDUP_REMOVED lines=31> */
[----:B------:R-:W0:Y:S04]  /*e6c0*/  S2R R38, SR_TID.X ;  /* 0x0000000000267919 */ /* 0x000e280000002100 */
[----:B------:R3:W4:Y:S04]  /*e6d0*/  @P0 LDG.E.U8 R6, desc[UR18][R8.64] ;  /* 0x0000001208060981 */ /* 0x000728000c1e1100 */
[----:B------:R-:W4:Y:S01]  /*e6e0*/  LDL R49, [R1+0x214] ;  /* 0x0002140001317983 */ /* 0x000f220000100800 */
[----:B---3--:R-:W-:-:S02]  /*e6f0*/  @P0 IMAD.MOV.U32 R8, RZ, RZ, R48 ;  /* 0x000000ffff080224 */ /* 0x008fc400078e0030 */
[----:B------:R-:W-:Y:S01]  /*e700*/  @P0 IMAD.MOV.U32 R9, RZ, RZ, R65 ;  /* 0x000000ffff090224 */ /* 0x000fe200078e0041 */
[----:B------:R-:W3:Y:S04]  /*e710*/  LDL R48, [R1+0x258] ;  /* 0x0002580001307983 */ /* 0x000ee80000100800 */
[----:B--2---:R1:W-:Y:S02]  /*e720*/  STS.U8 [R67+UR9+0x9d00], R3 ;  /* 0x009d000343007988 */ /* 0x0043e40008000009 */
[----:B-1----:R-:W-:-:S06]  /*e730*/  PRMT R3, RZ, 0x7610, R3 ;  /* 0x00007610ff037816 */ /* 0x002fcc0000000003 */
[----:B------:R1:W2:Y:S01]  /*e740*/  @P0 LDG.E.U8 R3, desc[UR18][R8.64] ;  /* 0x0000001208030981 */ /* 0x0002a2000c1e1100 */
[----:B0-----:R-:W-:-:S04]  /*e750*/  LOP3.LUT R38, R38, 0x7f, RZ, 0xc0, !PT ;  /* 0x0000007f26267812 */ /* 0x001fc800078ec0ff */
[----:B------:R-:W-:Y:S02]  /*e760*/  LOP3.LUT R53, R38, 0x30, RZ, 0x3c, !PT ;  /* 0x0000003026357812 */ /* 0x000fe400078e3cff */
[----:B------:R-:W3:Y:S04]  /*e770*/  LDL R38, [R1+0x218] ;  /* 0x0002180001267983 */ /* 0x000ee80000100800 */
[----:B----4-:R-:W-:Y:S01]  /*e780*/  STS.U8 [R53+UR9+0x8180], R6 ;  /* 0x0081800635007988 */ /* 0x010fe20008000009 */
[----:B-1----:R-:W-:Y:S02]  /*e790*/  @P0 IMAD.MOV.U32 R8, RZ, RZ, R64 ;  /* 0x000000ffff080224 */ /* 0x002fe400078e0040 */
[----:B------:R-:W-:Y:S02]  /*e7a0*/  @P0 IMAD.MOV.U32 R9, RZ, RZ, R84 ;  /* 0x000000ffff090224 */ /* 0x000fe400078e0054 */
[----:B------:R-:W4:Y:S04]  /*e7b0*/  LDL.LU R84, [R1+0x844] ;  /* 0x0008440001547983 */ /* 0x000f280000300800 */
        /* <DEDUP_REMOVED lines=12> */
[----:B------:R-:W3:Y:S01]  /*e880*/  LDL.LU R82, [R1+0x838] ;  /* 0x0008380001527983 */ /* 0x000ee20000300800 */
[----:B------:R-:W-:-:S03]  /*e890*/  PRMT R6, RZ, 0x7610, R6 ;  /* 0x00007610ff067816 */ /* 0x000fc60000000006 */
        /* <DEDUP_REMOVED lines=19> */
[----:B---3--:R-:W-:Y:S02]  /*e9d0*/  @P0 IMAD.MOV.U32 R8, RZ, RZ, R38 ;  /* 0x000000ffff080224 */ /* 0x008fe400078e0026 */
[----:B------:R-:W-:Y:S01]  /*e9e0*/  @P0 IMAD.MOV.U32 R9, RZ, RZ, R49 ;  /* 0x000000ffff090224 */ /* 0x000fe200078e0031 */
[----:B------:R-:W0:Y:S04]  /*e9f0*/  S2R R39, SR_TID.X ;  /* 0x0000000000277919 */ /* 0x000e280000002100 */
[----:B------:R1:W3:Y:S04]  /*ea00*/  @P0 LDG.E.U8 R6, desc[UR18][R8.64] ;  /* 0x0000001208060981 */ /* 0x0002e8000c1e1100 */
[----:B------:R-:W3:Y:S01]  /*ea10*/  LDL R38, [R1+0x220] ;  /* 0x0002200001267983 */ /* 0x000ee20000100800 */
[----:B-1----:R-:W-:-:S02]  /*ea20*/  @P0 IMAD.MOV.U32 R8, RZ, RZ, R48 ;  /* 0x000000ffff080224 */ /* 0x002fc400078e0030 */
[----:B------:R-:W-:Y:S02]  /*ea30*/  @P0 IMAD.MOV.U32 R9, RZ, RZ, R82 ;  /* 0x000000ffff090224 */ /* 0x000fe400078e0052 */
[----:B------:R-:W4:Y:S04]  /*ea40*/  LDL.LU R82, [R1+0x830] ;  /* 0x0008300001527983 */ /* 0x000f280000300800 */
[----:B--2---:R1:W-:Y:S02]  /*ea50*/  STS.U8 [R53+UR9+0x9d80], R3 ;  /* 0x009d800335007988 */ /* 0x0043e40008000009 */
[----:B-1----:R-:W-:-:S06]  /*ea60*/  PRMT R3, RZ, 0x7610, R3 ;  /* 0x00007610ff037816 */ /* 0x002fcc0000000003 */
[----:B------:R1:W2:Y:S01]  /*ea70*/  @P0 LDG.E.U8 R3, desc[UR18][R8.64] ;  /* 0x0000001208030981 */ /* 0x0002a2000c1e1100 */
[----:B0-----:R-:W-:-:S04]  /*ea80*/  LOP3.LUT R39, R39, 0x7f, RZ, 0xc0, !PT ;  /* 0x0000007f27277812 */ /* 0x001fc800078ec0ff */
[----:B------:R-:W-:-:S05]  /*ea90*/  LOP3.LUT R39, R39, 0x40, RZ, 0x3c, !PT ;  /* 0x0000004027277812 */ /* 0x000fca00078e3cff */
[----:B---3--:R-:W-:Y:S01]  /*eaa0*/  STS.U8 [R39+UR9+0x8200], R6 ;  /* 0x0082000627007988 */ /* 0x008fe20008000009 */
[----:B-1----:R-:W-:Y:S02]  /*eab0*/  @P0 IMAD.MOV.U32 R8, RZ, RZ, R5 ;  /* 0x000000ffff080224 */ /* 0x002fe400078e0005 */
        /* <DEDUP_REMOVED lines=32> */
[----:B------:R0:W2:Y:S01]  /*ecc0*/  @P0 LDG.E.U8 R3, desc[UR18][R8.64] ;  /* 0x0000001208030981 */ /* 0x0000a2000c1e1100 */
[----:B------:R-:W-:Y:S01]  /*ecd0*/  PRMT R6, RZ, 0x7610, R6 ;  /* 0x00007610ff067816 */ /* 0x000fe20000000006 */
[----:B0-----:R-:W-:Y:S02]  /*ece0*/  @P0 IMAD.MOV.U32 R8, RZ, RZ, R38 ;  /* 0x000000ffff080224 */ /* 0x001fe400078e0026 */
[----:B---3--:R-:W-:Y:S01]  /*ecf0*/  @P0 IMAD.MOV.U32 R9, RZ, RZ, R91 ;  /* 0x000000ffff090224 */ /* 0x008fe200078e005b */
[----:B------:R-:W0:Y:S04]  /*ed00*/  S2R R25, SR_TID.X ;  /* 0x0000000000197919 */ /* 0x000e280000002100 */
[----:B------:R1:W3:Y:S04]  /*ed10*/  @P0 LDG.E.U8 R6, desc[UR18][R8.64] ;  /* 0x0000001208060981 */ /* 0x0002e8000c1e1100 */
[----:B------:R-:W3:Y:S01]  /*ed20*/  LDL.LU R91, [R1+0x81c] ;  /* 0x00081c00015b7983 */ /* 0x000ee20000300800 */
[----:B-1----:R-:W-:-:S02]  /*ed30*/  @P0 IMAD.MOV.U32 R8, RZ, RZ, R5 ;  /* 0x000000ffff080224 */ /* 0x002fc400078e0005 */
[----:B------:R-:W-:Y:S02]  /*ed40*/  @P0 IMAD.MOV.U32 R9, RZ, RZ, R86 ;  /* 0x000000ffff090224 */ /* 0x000fe400078e0056 */
[----:B------:R-:W4:Y:S01]  /*ed50*/  LDL.LU R86, [R1+0x818] ;  /* 0x0008180001567983 */ /* 0x000f220000300800 */
[----:B------:R-:W-:-:S03]  /*ed60*/  LOP3.LUT R10, R10, 0x60, RZ, 0x3c, !PT ;  /* 0x000000600a0a7812 */ /* 0x000fc600078e3cff */
[----:B------:R-:W5:Y:S04]  /*ed70*/  LDL.LU R5, [R1+0x814] ;  /* 0x0008140001057983 */ /* 0x000f680000300800 */
        /* <DEDUP_REMOVED lines=8> */
[----:B------:R-:W5:Y:S04]  /*ee00*/  LDL.LU R2, [R1+0x810] ;  /* 0x0008100001027983 */ /* 0x000f680000300800 */
[----:B------:R-:W5:Y:S04]  /*ee10*/  LDL.LU R0, [R1+0x80c] ;  /* 0x00080c0001007983 */ /* 0x000f680000300800 */
[----:B--2---:R0:W-:Y:S02]  /*ee20*/  STS.U8 [R25+UR9+0x8680], R3 ;  /* 0x0086800319007988 */ /* 0x0041e40008000009 */
[----:B0-----:R-:W-:-:S06]  /*ee30*/  PRMT R3, RZ, 0x7610, R3 ;  /* 0x00007610ff037816 */ /* 0x001fcc0000000003 */
[----:B------:R0:W2:Y:S02]  /*ee40*/  @P0 LDG.E.U8 R3, desc[UR18][R8.64] ;  /* 0x0000001208030981 */ /* 0x0000a4000c1e1100 */
[----:B0-----:R-:W-:Y:S02]  /*ee50*/  @P0 IMAD.MOV.U32 R8, RZ, RZ, R4 ;  /* 0x000000ffff080224 */ /* 0x001fe400078e0004 */
[----:B------:R-:W-:Y:S01]  /*ee60*/  @P0 IMAD.MOV.U32 R9, RZ, RZ, R42 ;  /* 0x000000ffff090224 */ /* 0x000fe200078e002a */
[----:B------:R-:W-:Y:S01]  /*ee70*/  PRMT R6, RZ, 0x7610, R6 ;  /* 0x00007610ff067816 */ /* 0x000fe20000000006 */
[----:B------:R-:W5:Y:S04]  /*ee80*/  LDL.LU R4, [R1+0x808] ;  /* 0x0008080001047983 */ /* 0x000f680000300800 */
        /* <DEDUP_REMOVED lines=23> */
[----:B----4-:R-:W-:Y:S02]  /*f000*/  @P0 IMAD.MOV.U32 R8, RZ, RZ, R86 ;  /* 0x000000ffff080224 */ /* 0x010fe400078e0056 */
[----:B------:R-:W-:Y:S02]  /*f010*/  @P0 IMAD.MOV.U32 R9, RZ, RZ, R68 ;  /* 0x000000ffff090224 */ /* 0x000fe400078e0044 */
[----:B------:R-:W5:Y:S04]  /*f020*/  LDL.LU R68, [R1+0x804] ;  /* 0x0008040001447983 */ /* 0x000f680000300800 */
[----:B------:R0:W3:Y:S04]  /*f030*/  @P0 LDG.E.U8 R6, desc[UR18][R8.64] ;  /* 0x0000001208060981 */ /* 0x0000e8000c1e1100 */
[----:B------:R-:W5:Y:S01]  /*f040*/  LDL.LU R86, [R1+0x800] ;  /* 0x0008000001567983 */ /* 0x000f620000300800 */
[----:B0-----:R-:W-:-:S02]  /*f050*/  @P0 IMAD.MOV.U32 R8, RZ, RZ, R82 ;  /* 0x000000ffff080224 */ /* 0x001fc400078e0052 */
[----:B------:R-:W-:Y:S02]  /*f060*/  @P0 IMAD.MOV.U32 R9, RZ, RZ, R84 ;  /* 0x000000ffff090224 */ /* 0x000fe400078e0054 */
[----:B------:R-:W5:Y:S04]  /*f070*/  LDL.LU R84, [R1+0x7fc] ;  /* 0x0007fc0001547983 */ /* 0x000f680000300800 */
[----:B------:R-:W5:Y:S04]  /*f080*/  LDL.LU R82, [R1+0x7f8] ;  /* 0x0007f80001527983 */ /* 0x000f680000300800 */
[----:B--2---:R0:W-:Y:S02]  /*f090*/  STS.U8 [R25+UR9+0x9e80], R3 ;  /* 0x009e800319007988 */ /* 0x0041e40008000009 */
[----:B0-----:R-:W-:-:S06]  /*f0a0*/  PRMT R3, RZ, 0x7610, R3 ;  /* 0x00007610ff037816 */ /* 0x001fcc0000000003 */
[----:B------:R0:W2:Y:S04]  /*f0b0*/  @P0 LDG.E.U8 R3, desc[UR18][R8.64] ;  /* 0x0000001208030981 */ /* 0x0000a8000c1e1100 */
[----:B---3--:R-:W-:Y:S01]  /*f0c0*/  STS.U8 [R10+UR9+0x8300], R6 ;  /* 0x008300060a007988 */ /* 0x008fe20008000009 */
        /* <DEDUP_REMOVED lines=35> */
[----:B------:R-:W-:-:S03]  /*f300*/  PRMT R6, RZ, 0x7610, R6 ;  /* 0x00007610ff067816 */ /* 0x000fc60000000006 */
[----:B------:R-:W-:Y:S01]  /*f310*/  STS.U8 [R93+UR9+0x9f80], R7 ;  /* 0x009f80075d007988 */ /* 0x000fe20008000009 */
[----:B0-----:R-:W-:Y:S02]  /*f320*/  @P0 IMAD.MOV.U32 R8, RZ, RZ, R89 ;  /* 0x000000ffff080224 */ /* 0x001fe400078e0059 */
[----:B------:R-:W-:-:S05]  /*f330*/  @P0 IMAD.MOV.U32 R9, RZ, RZ, R90 ;  /* 0x000000ffff090224 */ /* 0x000fca00078e005a */
[----:B------:R0:W3:Y:S02]  /*f340*/  @P0 LDG.E.U8 R6, desc[UR18][R8.64] ;  /* 0x0000001208060981 */ /* 0x0000e4000c1e1100 */
[----:B0-----:R-:W-:Y:S02]  /*f350*/  @P0 IMAD.MOV.U32 R8, RZ, RZ, R87 ;  /* 0x000000ffff080224 */ /* 0x001fe400078e0057 */
[----:B------:R-:W-:Y:S01]  /*f360*/  @P0 IMAD.MOV.U32 R9, RZ, RZ, R88 ;  /* 0x000000ffff090224 */ /* 0x000fe200078e0058 */
[----:B--2---:R0:W-:Y:S02]  /*f370*/  STS.U8 [R93+UR9+0x8380], R3 ;  /* 0x008380035d007988 */ /* 0x0041e40008000009 */
[----:B0-----:R-:W-:-:S06]  /*f380*/  PRMT R3, RZ, 0x7610, R3 ;  /* 0x00007610ff037816 */ /* 0x001fcc0000000003 */
[----:B------:R0:W2:Y:S04]  /*f390*/  @P0 LDG.E.U8 R3, desc[UR18][R8.64] ;  /* 0x0000001208030981 */ /* 0x0000a8000c1e1100 */
[----:B---3--:R1:W-:Y:S01]  /*f3a0*/  STS.U8 [R93+UR9+0x8780], R6 ;  /* 0x008780065d007988 */ /* 0x0083e20008000009 */
[----:B0-----:R-:W-:Y:S02]  /*f3b0*/  @P0 IMAD.MOV.U32 R8, RZ, RZ, R83 ;  /* 0x000000ffff080224 */ /* 0x001fe400078e0053 */
[----:B------:R-:W-:Y:S01]  /*f3c0*/  @P0 IMAD.MOV.U32 R9, RZ, RZ, R85 ;  /* 0x000000ffff090224 */ /* 0x000fe200078e0055 */
[----:B-1----:R-:W-:-:S06]  /*f3d0*/  PRMT R6, RZ, 0x7610, R6 ;  /* 0x00007610ff067816 */ /* 0x002fcc0000000006 */
        /* <DEDUP_REMOVED lines=15> */
[----:B------:R-:W2:Y:S04]  /*f4d0*/  @P0 LDG.E.U8 R3, desc[UR18][R8.64] ;  /* 0x0000001208030981 */ /* 0x000ea8000c1e1100 */
[----:B---3--:R0:W-:Y:S01]  /*f4e0*/  STS.U8 [R93+UR9+0x9780], R6 ;  /* 0x009780065d007988 */ /* 0x0081e20008000009 */
[----:B------:R-:W-:-:S04]  /*f4f0*/  ISETP.NE.U32.AND P0, PT, RZ, UR11, PT ;  /* 0x0000000bff007c0c */ /* 0x000fc8000bf05070 */
[C---:B------:R-:W-:Y:S02]  /*f500*/  ISETP.LT.OR P1, PT, R75.reuse, 0x80, P0 ;  /* 0x000000804b00780c */ /* 0x040fe40000721670 */
[----:B------:R-:W-:Y:S01]  /*f510*/  ISETP.GE.AND P2, PT, R75, 0x100, PT ;  /* 0x000001004b00780c */ /* 0x000fe20003f46270 */
[----:B--2---:R0:W-:Y:S01]  /*f520*/  STS.U8 [R93+UR9+0x9b80], R3 ;  /* 0x009b80035d007988 */ /* 0x0041e20008000009 */
[----:B------:R1:W-:Y:S06]  /*f530*/  MEMBAR.ALL.CTA ;  /* 0x0000000000007992 */ /* 0x0003ec0000008000 */
[----:B-1----:R-:W1:Y:S02]  /*f540*/  FENCE.VIEW.ASYNC.S ;  /* 0x00000000000073c6 */ /* 0x002e640000000000 */
[----:B-1----:R-:W-:Y:S06]  /*f550*/  BAR.SYNC.DEFER_BLOCKING 0x0 ;  /* 0x0000000000007b1d */ /* 0x002fec0000010000 */
[----:B------:R-:W-:Y:S05]  /*f560*/  @P1 BRA `(.L_x_6) ;  /* 0x0000000000841947 */ /* 0x000fea0003800000 */
[----:B------:R-:W-:Y:S02]  /*f570*/  UIADD3 UR4, UPT, UPT, UR9, 0x8000, URZ ;  /* 0x0000800009047890 */ /* 0x000fe4000fffe0ff */
[----:B------:R-:W-:Y:S02]  /*f580*/  USHF.R.U32.HI UR12, URZ, 0x4, UR9 ;  /* 0x00000004ff0c7899 */ /* 0x000fe40008011609 */
[----:B------:R-:W-:Y:S02]  /*f590*/  USHF.R.U32.HI UR4, URZ, 0x4, UR4 ;  /* 0x00000004ff047899 */ /* 0x000fe40008011604 */
[----:B------:R-:W-:Y:S02]  /*f5a0*/  USGXT.U32 UR12, UR12, 0xe ;  /* 0x0000000e0c0c789a */ /* 0x000fe40008000000 */
[----:B------:R-:W-:Y:S02]  /*f5b0*/  USGXT.U32 UR14, UR4, 0xe ;  /* 0x0000000e040e789a */ /* 0x000fe40008000000 */
[----:B------:R-:W-:-:S02]  /*f5c0*/  UIADD3 UR28, UP1, UPT, UR12, 0x100, URZ ;  /* 0x000001000c1c7890 */ /* 0x000fc4000ff3e0ff */
[----:B------:R-:W-:Y:S01]  /*f5d0*/  UIADD3 UR26, UP2, UPT, UR14, 0x2, URZ ;  /* 0x000000020e1a7890 */ /* 0x000fe2000ff5e0ff */
[----:B------:R-:W-:Y:S01]  /*f5e0*/  UMOV UR4, URZ ;  /* 0x000000ff00047c82 */ /* 0x000fe20008000000 */
[----:B------:R-:W-:Y:S01]  /*f5f0*/  UMOV UR30, 0x0 ;  /* 0x00000000001e7882 */ /* 0x000fe20000000000 */
[----:B------:R-:W-:Y:S02]  /*f600*/  UIADD3.X UR29, UPT, UPT, UR4, 0x40004040, URZ, UP1, !UPT ;  /* 0x40004040041d7890 */ /* 0x000fe40008ffe4ff */
[----:B------:R-:W-:Y:S02]  /*f610*/  UIADD3.X UR27, UPT, UPT, UR4, 0x40004040, URZ, UP2, !UPT ;  /* 0x40004040041b7890 */ /* 0x000fe400097fe4ff */
[----:B------:R-:W-:Y:S02]  /*f620*/  UIADD3.64 UR16, UPT, UPT, UR28, 0x100, URZ ;  /* 0x000001001c107897 */ /* 0x000fe4000fffe0ff */
[----:B------:R-:W-:Y:S02]  /*f630*/  UIADD3.64 UR20, UPT, UPT, UR26, 0x2, URZ ;  /* 0x000000021a147897 */ /* 0x000fe4000fffe0ff */
[----:B------:R-:W-:-:S02]  /*f640*/  UIADD3.64 UR22, UPT, UPT, UR28, 0x200, URZ ;  /* 0x000002001c167897 */ /* 0x000fc4000fffe0ff */
[----:B------:R-:W-:Y:S01]  /*f650*/  UIADD3.64 UR24, UPT, UPT, UR26, 0x4, URZ ;  /* 0x000000041a187897 */ /* 0x000fe2000fffe0ff */
[----:B------:R-:W-:Y:S01]  /*f660*/  UMOV UR31, 0x8108010 ;  /* 0x08108010001f7882 */ /* 0x000fe20000000000 */
[----:B------:R-:W-:Y:S01]  /*f670*/  UMOV UR13, 0x40004040 ;  /* 0x40004040000d7882 */ /* 0x000fe20000000000 */
[----:B------:R-:W-:Y:S01]  /*f680*/  UMOV UR15, 0x40004040 ;  /* 0x40004040000f7882 */ /* 0x000fe20000000000 */
[----:B------:R-:W-:Y:S01]  /*f690*/  UMOV UR32, 0x0 ;  /* 0x0000000000207882 */ /* 0x000fe20000000000 */
[----:B------:R-:W-:Y:S01]  /*f6a0*/  UMOV UR33, 0x8108010 ;  /* 0x0810801000217882 */ /* 0x000fe20000000000 */
[----:B------:R-:W-:Y:S01]  /*f6b0*/  UMOV UR34, 0x0 ;  /* 0x0000000000227882 */ /* 0x000fe20000000000 */
[----:B------:R-:W-:Y:S01]  /*f6c0*/  UMOV UR35, 0x8108010 ;  /* 0x0810801000237882 */ /* 0x000fe20000000000 */
[----:B------:R-:W-:Y:S01]  /*f6d0*/  UMOV UR4, UR6 ;  /* 0x0000000600047c82 */ /* 0x000fe20008000000 */
[----:B------:R-:W-:Y:S01]  /*f6e0*/  UMOV UR5, URZ ;  /* 0x000000ff00057c82 */ /* 0x000fe20008000000 */
[----:B------:R1:W-:Y:S01]  /*f6f0*/  UTCQMMA gdesc[UR12], gdesc[UR14], tmem[UR8], tmem[UR30], idesc[UR31], !UPT ;  /* 0x00ff1e0e0c0075ea */ /* 0x0003e2000f800308 */
[----:B------:R-:W-:Y:S01]  /*f700*/  UMOV UR36, 0x0 ;  /* 0x0000000000247882 */ /* 0x000fe20000000000 */
[----:B------:R-:W-:Y:S01]  /*f710*/  UMOV UR37, 0x8108010 ;  /* 0x0810801000257882 */ /* 0x000fe20000000000 */
[----:B------:R1:W-:Y:S01]  /*f720*/  UTCQMMA gdesc[UR28], gdesc[UR26], tmem[UR8], tmem[UR32], idesc[UR33], UPT ;  /* 0x00ff201a1c0075ea */ /* 0x0003e2000b800308 */
[----:B------:R-:W-:Y:S01]  /*f730*/  UMOV UR4, UR4 ;  /* 0x0000000400047c82 */ /* 0x000fe20008000000 */
[----:B------:R1:W-:Y:S01]  /*f740*/  UTCQMMA gdesc[UR16], gdesc[UR20], tmem[UR8], tmem[UR34], idesc[UR35], UPT ;  /* 0x00ff2214100075ea */ /* 0x0003e2000b800308 */
[----:B------:R1:W-:Y:S01]  /*f750*/  UTCQMMA gdesc[UR22], gdesc[UR24], tmem[UR8], tmem[UR36], idesc[UR37], UPT ;  /* 0x00ff2418160075ea */ /* 0x0003e2000b800308 */
[----:B------:R1:W-:Y:S01]  /*f760*/  UTCBAR [UR4], URZ ;  /* 0x000000ff040073e9 */ /* 0x0003e200080000ff */
[----:B------:R-:W-:Y:S01]  /*f770*/  NOP ;  /* 0x0000000000007918 */ /* 0x000fe20000000000 */
.L_x_6:
[----:B-1----:R-:W-:Y:S01]  /*f780*/  UMOV UR4, URZ ;  /* 0x000000ff00047c82 */ /* 0x002fe20008000000 */
[----:B------:R-:W-:Y:S05]  /*f790*/  @!P2 BRA `(.L_x_7) ;  /* 0x000000a000cca947 */ /* 0x000fea0003800000 */
[----:B0-----:R-:W-:Y:S01]  /*f7a0*/  SHF.R.S32.HI R6, RZ, 0x1f, R75 ;  /* 0x0000001fff067819 */ /* 0x001fe2000001144b */
[----:B-----5:R-:W-:Y:S01]  /*f7b0*/  IMAD.SHL.U32 R3, R4, 0x80, RZ ;  /* 0x0000008004037824 */ /* 0x020fe200078e00ff */
[----:B------:R-:W-:Y:S02]  /*f7c0*/  UIADD3 UR4, UPT, UPT, UR9, 0x4000, URZ ;  /* 0x0000400009047890 */ /* 0x000fe4000fffe0ff */
[----:B------:R-:W-:Y:S01]  /*f7d0*/  LEA.HI R4, R6, R75, RZ, 0x7 ;  /* 0x0000004b06047211 */ /* 0x000fe200078f38ff */
[----:B------:R-:W-:Y:S02]  /*f7e0*/  UIADD3 UR5, UPT, UPT, UR9, 0xa000, URZ ;  /* 0x0000a00009057890 */ /* 0x000fe4000fffe0ff */
[----:B------:R-:W-:Y:S01]  /*f7f0*/  USHF.R.U32.HI UR4, URZ, 0x4, UR4 ;  /* 0x00000004ff047899 */ /* 0x000fe20008011604 */
[----:B------:R-:W-:Y:S01]  /*f800*/  SHF.R.S32.HI R4, RZ, 0x7, R4 ;  /* 0x00000007ff047819 */ /* 0x000fe20000011404 */
[----:B------:R-:W-:Y:S02]  /*f810*/  USHF.R.U32.HI UR5, URZ, 0x4, UR5 ;  /* 0x00000004ff057899 */ /* 0x000fe40008011605 */
[----:B------:R-:W-:Y:S01]  /*f820*/  USGXT.U32 UR12, UR4, 0xe ;  /* 0x0000000e040c789a */ /* 0x000fe20008000000 */
[----:B------:R-:W-:Y:S01]  /*f830*/  VIMNMX R6, PT, PT, R4, 0x2, !PT ;  /* 0x0000000204067848 */ /* 0x000fe20007fe0100 */
[----:B------:R-:W-:Y:S01]  /*f840*/  IMAD.SHL.U32 R4, R5, 0x80, RZ ;  /* 0x0000008005047824 */ /* 0x000fe200078e00ff */
[----:B------:R-:W-:-:S02]  /*f850*/  USGXT.U32 UR14, UR5, 0xe ;  /* 0x0000000e050e789a */ /* 0x000fc40008000000 */
[----:B------:R-:W-:Y:S01]  /*f860*/  UIADD3 UR28, UP1, UPT, UR12, 0x100, URZ ;  /* 0x000001000c1c7890 */ /* 0x000fe2000ff3e0ff */
[----:B------:R-:W-:Y:S01]  /*f870*/  VIADD R5, R6, 0xfffffffe ;  /* 0xfffffffe06057836 */ /* 0x000fe20000000000 */
[----:B------:R-:W-:Y:S01]  /*f880*/  UIADD3 UR30, UP2, UPT, UR14, 0x2, URZ ;  /* 0x000000020e1e7890 */ /* 0x000fe2000ff5e0ff */
[----:B------:R-:W-:Y:S01]  /*f890*/  IMAD.MOV.U32 R6, RZ, RZ, RZ ;  /* 0x000000ffff067224 */ /* 0x000fe200078e00ff */
[----:B------:R-:W-:Y:S01]  /*f8a0*/  UMOV UR4, URZ ;  /* 0x000000ff00047c82 */ /* 0x000fe20008000000 */
[----:B------:R-:W-:Y:S01]  /*f8b0*/  UMOV UR5, URZ ;  /* 0x000000ff00057c82 */ /* 0x000fe20008000000 */
[----:B------:R0:W-:Y:S01]  /*f8c0*/  STL [R1+0x6f4], R5 ;  /* 0x0006f40501007387 */ /* 0x0001e20000100800 */
[----:B------:R-:W-:Y:S01]  /*f8d0*/  UIADD3.X UR29, UPT, UPT, UR4, 0x40004040, URZ, UP1, !UPT ;  /* 0x40004040041d7890 */ /* 0x000fe20008ffe4ff */
[----:B------:R-:W-:Y:S01]  /*f8e0*/  SHF.R.S32.HI R7, RZ, 0x1f, R4 ;  /* 0x0000001fff077819 */ /* 0x000fe20000011404 */
[----:B------:R-:W-:Y:S01]  /*f8f0*/  UIADD3.X UR31, UPT, UPT, UR5, 0x40004040, URZ, UP2, !UPT ;  /* 0x40004040051f7890 */ /* 0x000fe200097fe4ff */
[----:B------:R1:W-:Y:S01]  /*f900*/  STL [R1+0x6b8], RZ ;  /* 0x0006b8ff01007387 */ /* 0x0003e20000100800 */
[----:B------:R-:W-:Y:S01]  /*f910*/  UMOV UR11, 0x1 ;  /* 0x00000001000b7882 */ /* 0x000fe20000000000 */
[----:B------:R-:W-:-:S02]  /*f920*/  UIADD3.64 UR20, UPT, UPT, UR28, 0x100, URZ ;  /* 0x000001001c147897 */ /* 0x000fc4000fffe0ff */
[----:B------:R-:W-:Y:S01]  /*f930*/  UIADD3.64 UR22, UPT, UPT, UR30, 0x2, URZ ;  /* 0x000000021e167897 */ /* 0x000fe2000fffe0ff */
[----:B0-----:R-:W-:Y:S01]  /*f940*/  SHF.R.S32.HI R5, RZ, 0x1f, R3 ;  /* 0x0000001fff057819 */ /* 0x001fe20000011403 */
[----:B------:R-:W-:Y:S02]  /*f950*/  UIADD3.64 UR24, UPT, UPT, UR28, 0x200, URZ ;  /* 0x000002001c187897 */ /* 0x000fe4000fffe0ff */
[----:B-1----:R-:W-:-:S12]  /*f960*/  UIADD3.64 UR26, UPT, UPT, UR30, 0x4, URZ ;  /* 0x000000041e1a7897 */ /* 0x002fd8000fffe0ff */
.L_x_10:
[----:B------:R-:W2:Y:S01]  /*f970*/  LDL R9, [R1+0x6b8] ;  /* 0x0006b80001097983 */ /* 0x000ea20000100800 */
[----:B------:R-:W-:Y:S01]  /*f980*/  IMAD.U32 R6, R6, -0x80000000, RZ ;  /* 0x8000000006067824 */ /* 0x000fe200078e00ff */
[----:B------:R-:W0:Y:S02]  /*f990*/  LDC R8, c[0x0][0x3a0] ;  /* 0x0000e800ff087b82 */ /* 0x000e240000000800 */
[----:B-1----:R-:W3:Y:S01]  /*f9a0*/  LDL.LU R7, [R1] ;  /* 0x0000000001077983 */ /* 0x002ee20000300800 */
[----:B-----5:R-:W-:Y:S01]  /*f9b0*/  IADD3 R84, P4, PT, R3, R84, RZ ;  /* 0x0000005403547210 */ /* 0x020fe20007f9e0ff */
[----:B------:R-:W1:Y:S01]  /*f9c0*/  SYNCS.PHASECHK.TRANS64.TRYWAIT P6, [UR6], R6 ;  /* 0x00000006ff0075a7 */ /* 0x000e6200080c1106 */
[----:B--2---:R-:W-:Y:S01]  /*f9d0*/  VIADD R9, R9, 0x1 ;  /* 0x0000000109097836 */ /* 0x004fe20000000000 */
[----:B---3--:R-:W-:-:S04]  /*f9e0*/  IADD3 R7, P5, PT, R3, R7, RZ ;  /* 0x0000000703077210 */ /* 0x008fc80007fbe0ff */
[----:B------:R2:W-:Y:S01]  /*f9f0*/  STL [R1+0x6cc], R9 ;  /* 0x0006cc0901007387 */ /* 0x0005e20000100800 */
[----:B0-----:R-:W-:-:S03]  /*fa00*/  IMAD R8, R9, -0x80, R8 ;  /* 0xffffff8009087824 */ /* 0x001fc600078e0208 */
[----:B------:R2:W-:Y:S02]  /*fa10*/  STL [R1], R7 ;  /* 0x0000000701007387 */ /* 0x0005e40000100800 */
[C---:B------:R-:W-:Y:S02]  /*fa20*/  ISETP.GT.AND P1, PT, R8.reuse, 0x1, PT ;  /* 0x000000010800780c */ /* 0x040fe40003f24270 */
[----:B------:R-:W-:Y:S01]  /*fa30*/  ISETP.GT.AND P2, PT, R8, 0x2, PT ;  /* 0x000000020800780c */ /* 0x000fe20003f44270 */
[----:B-1----:R-:W-:-:S12]  /*fa40*/  @!P6 BRA `(.L_x_8) ;  /* 0x000000c000c0e947 */ /* 0x002fd80003800000 */
.L_x_16:
[----:B------:R0:W-:Y:S04]  /*fa50*/  STL [R1+0x900], R15 ;  /* 0x0009000f01007387 */ /* 0x0001e80000100800 */
[----:B0-----:R-:W3:Y:S04]  /*fa60*/  LDL.LU R15, [R1+0x24] ;  /* 0x00002400010f7983 */ /* 0x001ee80000300800 */
[----:B------:R-:W-:Y:S04]  /*fa70*/  STL [R1+0x8fc], R27 ;  /* 0x0008fc1b01007387 */ /* 0x000fe80000100800 */
[----:B------:R0:W-:Y:S04]  /*fa80*/  STL [R1+0x8f8], R43 ;  /* 0x0008f82b01007387 */ /* 0x0001e80000100800 */
[----:B0-----:R-:W4:Y:S04]  /*fa90*/  LDL R43, [R1] ;  /* 0x00000000012b7983 */ /* 0x001f280000100800 */
[----:B------:R-:W-:Y:S04]  /*faa0*/  STL [R1+0x8f4], R62 ;  /* 0x0008f43e01007387 */ /* 0x000fe80000100800 */
[----:B------:R0:W-:Y:S04]  /*fab0*/  STL [R1+0x8f0], R11 ;  /* 0x0008f00b01007387 */ /* 0x0001e80000100800 */
[----:B0-2---:R-:W2:Y:S04]  /*fac0*/  LDL.LU R11, [R1+0x10] ;  /* 0x00001000010b7983 */ /* 0x005ea80000300800 */
[----:B------:R0:W-:Y:S04]  /*fad0*/  STL [R1+0x8ec], R14 ;  /* 0x0008ec0e01007387 */ /* 0x0001e80000100800 */
[----:B0-----:R-:W2:Y:S04]  /*fae0*/  LDL.LU R14, [R1+0xc] ;  /* 0x00000c00010e7983 */ /* 0x001ea80000300800 */
        /* <DEDUP_REMOVED lines=8> */
[----:B------:R0:W-:Y:S04]  /*fb70*/  STL [R1+0x8c8], R90 ;  /* 0x0008c85a01007387 */ /* 0x0001e80000100800 */
[----:B0-----:R-:W2:Y:S01]  /*fb80*/  LDL.LU R90, [R1+0x38] ;  /* 0x00003800015a7983 */ /* 0x001ea20000300800 */
[C---:B------:R-:W-:Y:S01]  /*fb90*/  IMAD.X R82, R5.reuse, 0x1, R82, P4 ;  /* 0x0000000105527824 */ /* 0x040fe200020e0652 */
[----:B------:R-:W-:Y:S01]  /*fba0*/  PRMT R33, RZ, 0x7610, R33 ;  /* 0x00007610ff217816 */ /* 0x000fe20000000021 */
[----:B------:R-:W-:Y:S01]  /*fbb0*/  @P1 IMAD.MOV.U32 R6, RZ, RZ, R84 ;  /* 0x000000ffff061224 */ /* 0x000fe200078e0054 */
[----:B------:R-:W-:Y:S01]  /*fbc0*/  STL [R1+0x8c4], R88 ;  /* 0x0008c45801007387 */ /* 0x000fe20000100800 */
[----:B------:R-:W-:Y:S01]  /*fbd0*/  @P1 IMAD.MOV.U32 R7, RZ, RZ, R82 ;  /* 0x000000ffff071224 */ /* 0x000fe200078e0052 */
[----:B------:R-:W-:Y:S01]  /*fbe0*/  ISETP.GT.AND P4, PT, R8, 0x3, PT ;  /* 0x000000030800780c */ /* 0x000fe20003f84270 */
[----:B------:R-:W-:Y:S01]  /*fbf0*/  IMAD.X R86, R5, 0x1, R86, P5 ;  /* 0x0000000105567824 */ /* 0x000fe200028e0656 */
[----:B------:R-:W-:Y:S01]  /*fc00*/  STL [R1+0x8c0], R28 ;  /* 0x0008c01c01007387 */ /* 0x000fe20000100800 */
[----:B------:R-:W-:-:S03]  /*fc10*/  PRMT R59, RZ, 0x7610, R59 ;  /* 0x00007610ff3b7816 */ /* 0x000fc6000000003b */
[----:B------:R-:W-:Y:S04]  /*fc20*/  STL [R1+0x8bc], R44 ;  /* 0x0008bc2c01007387 */ /* 0x000fe80000100800 */
[----:B------:R-:W-:Y:S04]  /*fc30*/  STL [R1+0x8b8], R73 ;  /* 0x0008b84901007387 */ /* 0x000fe80000100800 */
[----:B------:R-:W-:Y:S04]  /*fc40*/  STL [R1+0x8b4], R80 ;  /* 0x0008b45001007387 */ /* 0x000fe80000100800 */
[----:B------:R0:W-:Y:S04]  /*fc50*/  STL [R1+0x8b0], R79 ;  /* 0x0008b04f01007387 */ /* 0x0001e80000100800 */
        /* <DEDUP_REMOVED lines=20> */
[----:B------:R1:W2:Y:S04]  /*fda0*/  @P1 LDG.E.U8 R33, desc[UR18][R6.64] ;  /* 0x0000001206211981 */ /* 0x0002a8000c1e1100 */
[----:B------:R-:W-:Y:S04]  /*fdb0*/  STL [R1+0x85c], R61 ;  /* 0x00085c3d01007387 */ /* 0x000fe80000100800 */
[----:B------:R-:W-:Y:S01]  /*fdc0*/  STL [R1+0x858], R60 ;  /* 0x0008583c01007387 */ /* 0x000fe20000100800 */
[----:B-1----:R-:W-:-:S03]  /*fdd0*/  @P2 IMAD.MOV.U32 R7, RZ, RZ, R86 ;  /* 0x000000ffff072224 */ /* 0x002fc600078e0056 */
[----:B------:R-:W-:Y:S04]  /*fde0*/  STL [R1+0x854], R4 ;  /* 0x0008540401007387 */ /* 0x000fe80000100800 */
[----:B------:R-:W-:Y:S04]  /*fdf0*/  STL [R1+0x850], R48 ;  /* 0x0008503001007387 */ /* 0x000fe80000100800 */
[----:B------:R-:W-:Y:S01]  /*fe00*/  STL [R1+0x7f8], R68 ;  /* 0x0007f84401007387 */ /* 0x000fe20000100800 */
[----:B------:R-:W-:-:S03]  /*fe10*/  PRMT R13, RZ, 0x7610, R13 ;  /* 0x00007610ff0d7816 */ /* 0x000fc6000000000d */
[----:B------:R-:W-:Y:S04]  /*fe20*/  STL [R1+0x800], R84 ;  /* 0x0008005401007387 */ /* 0x000fe80000100800 */
[----:B------:R-:W-:Y:S01]  /*fe30*/  STL [R1+0x7fc], R82 ;  /* 0x0007fc5201007387 */ /* 0x000fe20000100800 */
[C---:B---3--:R-:W-:Y:S01]  /*fe40*/  IADD3 R15, P6, PT, R3.reuse, R15, RZ ;  /* 0x0000000f030f7210 */ /* 0x048fe20007fde0ff */
[----:B----4-:R-:W-:Y:S02]  /*fe50*/  @P2 IMAD.MOV.U32 R6, RZ, RZ, R43 ;  /* 0x000000ffff062224 */ /* 0x010fe400078e002b */
[----:B------:R-:W3:Y:S04]  /*fe60*/  LDL.LU R43, [R1+0x30] ;  /* 0x00003000012b7983 */ /* 0x000ee80000300800 */
[----:B0-----:R-:W4:Y:S04]  /*fe70*/  LDL.LU R79, [R1+0x48] ;  /* 0x00004800014f7983 */ /* 0x001f280000300800 */
[----:B------:R0:W3:Y:S01]  /*fe80*/  @P2 LDG.E.U8 R59, desc[UR18][R6.64] ;  /* 0x00000012063b2981 */ /* 0x0000e2000c1e1100 */
[----:B--2---:R-:W-:-:S05]  /*fe90*/  IADD3 R11, P1, PT, R3, R11, RZ ;  /* 0x0000000b030b7210 */ /* 0x004fca0007f3e0ff */
[----:B------:R1:W-:Y:S01]  /*fea0*/  STL [R1+0x10], R11 ;  /* 0x0000100b01007387 */ /* 0x0003e20000100800 */
[----:B0-----:R-:W-:-:S03]  /*feb0*/  @P4 IMAD.MOV.U32 R6, RZ, RZ, R11 ;  /* 0x000000ffff064224 */ /* 0x001fc600078e000b */
[----:B------:R-:W-:Y:S01]  /*fec0*/  STL [R1+0x804], R86 ;  /* 0x0008045601007387 */ /* 0x000fe20000100800 */
[----:B------:R-:W-:-:S04]  /*fed0*/  IMAD.X R14, R5, 0x1, R14, P1 ;  /* 0x00000001050e7824 */ /* 0x000fc800008e060e */
[----:B------:R-:W-:Y:S01]  /*fee0*/  @P4 IMAD.MOV.U32 R7, RZ, RZ, R14 ;  /* 0x000000ffff074224 */ /* 0x000fe200078e000e */
[----:B------:R0:W-:Y:S04]  /*fef0*/  STL [R1+0xc], R14 ;  /* 0x00000c0e01007387 */ /* 0x0001e80000100800 */
[----:B-1----:R-:W2:Y:S04]  /*ff00*/  LDL.LU R11, [R1+0x60] ;  /* 0x00006000010b7983 */ /* 0x002ea80000300800 */
[----:B------:R1:W-:Y:S04]  /*ff10*/  STL [R1+0x24], R15 ;  /* 0x0000240f01007387 */ /* 0x0003e80000100800 */
[----:B0-----:R-:W2:Y:S04]  /*ff20*/  LDL.LU R14, [R1+0x74] ;  /* 0x00007400010e7983 */ /* 0x001ea80000300800 */
[----:B------:R0:W2:Y:S02]  /*ff30*/  @P4 LDG.E.U8 R13, desc[UR18][R6.64] ;  /* 0x00000012060d4981 */ /* 0x0000a4000c1e1100 */
[----:B0-----:R-:W-:Y:S01]  /*ff40*/  IMAD.MOV.U32 R7, RZ, RZ, R15 ;  /* 0x000000ffff077224 */ /* 0x001fe200078e000f */
[----:B------:R-:W-:-:S05]  /*ff50*/  IADD3 R90, P2, PT, R3, R90, RZ ;  /* 0x0000005a035a7210 */ /* 0x000fca0007f5e0ff */
[----:B------:R-:W-:Y:S04]  /*ff60*/  STL [R1+0x38], R90 ;  /* 0x0000385a01007387 */ /* 0x000fe80000100800 */
[----:B-1----:R-:W2:Y:S04]  /*ff70*/  LDL.LU R15, [R1+0x900] ;  /* 0x00090000010f7983 */ /* 0x002ea80000300800 */
[----:B------:R-:W2:Y:S01]  /*ff80*/  LDL.LU R6, [R1+0x1c] ;  /* 0x00001c0001067983 */ /* 0x000ea20000300800 */
[----:B------:R-:W-:Y:S02]  /*ff90*/  ISETP.GT.AND P5, PT, R8, 0x4, PT ;  /* 0x000000040800780c */ /* 0x000fe40003fa4270 */
[----:B------:R-:W-:Y:S01]  /*ffa0*/  PRMT R27, RZ, 0x7610, R27 ;  /* 0x00007610ff1b7816 */ /* 0x000fe2000000001b */
[----:B--2---:R-:W-:-:S10]  /*ffb0*/  IMAD.X R6, R5, 0x1, R6, P6 ;  /* 0x0000000105067824 */ /* 0x004fd400030e0606 */
[-C--:B------:R-:W-:Y:S01]  /*ffc0*/  @P5 LOP3.LUT R7, R7, R6.reuse, RZ, 0x3c, !PT ;  /* 0x0000000607075212 */ /* 0x080fe200078e3cff */
[----:B------:R0:W-:Y:S03]  /*ffd0*/  STL [R1+0x1c], R6 ;  /* 0x00001c0601007387 */ /* 0x0001e60000100800 */
[----:B0-----:R-:W-:-:S04]  /*ffe0*/  @P5 LOP3.LUT R6, R7, R6, RZ, 0x3c, !PT ;  /* 0x0000000607065212 */ /* 0x001fc800078e3cff */
[----:B------:R-:W-:-:S05]  /*fff0*/  @P5 LOP3.LUT R7, R7, R6, RZ, 0x3c, !PT ;  /* 0x0000000607075212 */ /* 0x000fca00078e3cff */
[----:B------:R0:W2:Y:S01]  /*10000*/  @P5 LDG.E.U8 R27, desc[UR18][R6.64] ;  /* 0x00000012061b5981 */ /* 0x0000a2000c1e1100 */
[----:B------:R-:W-:Y:S01]  /*10010*/  ISETP.GT.AND P1, PT, R8, 0x5, PT ;  /* 0x000000050800780c */ /* 0x000fe20003f24270 */
[----:B---3--:R-:W-:Y:S01]  /*10020*/  IMAD.X R43, R5, 0x1, R43, P2 ;  /* 0x00000001052b7824 */ /* 0x008fe200010e062b */
[----:B------:R-:W-:-:S04]  /*10030*/  PRMT R29, RZ, 0x7610, R29 ;  /* 0x00007610ff1d7816 */ /* 0x000fc8000000001d */
[----:B------:R-:W-:Y:S01]  /*10040*/  STL [R1+0x30], R43 ;  /* 0x0000302b01007387 */ /* 0x000fe20000100800 */
[----:B0-----:R-:W-:-:S06]  /*10050*/  IMAD.MOV.U32 R7, RZ, RZ, R43 ;  /* 0x000000ffff077224 */ /* 0x001fcc00078e002b */
[----:B------:R-:W-:-:S05]  /*10060*/  @P1 IMAD.MOV.U32 R6, RZ, RZ, R90 ;  /* 0x000000ffff061224 */ /* 0x000fca00078e005a */
[----:B------:R-:W3:Y:S04]  /*10070*/  @P1 LDG.E.U8 R29, desc[UR18][R6.64] ;  /* 0x00000012061d1981 */ /* 0x000ee8000c1e1100 */
[----:B--2---:R0:W-:Y:S04]  /*10080*/  STL [R1+0x6c8], R27 ;  /* 0x0006c81b01007387 */ /* 0x0041e80000100800 */
[----:B0-----:R-:W2:Y:S04]  /*10090*/  LDL.LU R27, [R1+0x8fc] ;  /* 0x0008fc00011b7983 */ /* 0x001ea80000300800 */
[----:B------:R-:W2:Y:S04]  /*100a0*/  LDL.LU R43, [R1+0x8f8] ;  /* 0x0008f800012b7983 */ /* 0x000ea80000300800 */
[----:B------:R-:W2:Y:S01]  /*100b0*/  LDL.LU R7, [R1+0x3c] ;  /* 0x00003c0001077983 */ /* 0x000ea20000300800 */
[----:B------:R-:W-:-:S02]  /*100c0*/  ISETP.GT.AND P2, PT, R8, 0x6, PT ;  /* 0x000000060800780c */ /* 0x000fc40003f44270 */
[C---:B----4-:R-:W-:Y:S01]  /*100d0*/  IADD3 R79, P5, PT, R3.reuse, R79, RZ ;  /* 0x0000004f034f7210 */ /* 0x050fe20007fbe0ff */
[----:B------:R-:W4:Y:S01]  /*100e0*/  LDL.LU R90, [R1+0x64] ;  /* 0x00006400015a7983 */ /* 0x000f220000300800 */
[----:B------:R-:W-:Y:S02]  /*100f0*/  PRMT R42, RZ, 0x7610, R42 ;  /* 0x00007610ff2a7816 */ /* 0x000fe4000000002a */
[----:B------:R-:W-:Y:S01]  /*10100*/  IADD3 R11, P6, PT, R3, R11, RZ ;  /* 0x0000000b030b7210 */ /* 0x000fe20007fde0ff */
[----:B------:R-:W-:Y:S04]  /*10110*/  STL [R1+0x48], R79 ;  /* 0x0000484f01007387 */ /* 0x000fe80000100800 */
[----:B---3--:R0:W-:Y:S02]  /*10120*/  STL [R1+0x6c4], R29 ;  /* 0x0006c41d01007387 */ /* 0x0081e40000100800 */
[----:B------:R-:W-:-:S02]  /*10130*/  @P2 IMAD.MOV.U32 R6, RZ, RZ, R79 ;  /* 0x000000ffff062224 */ /* 0x000fc400078e004f */
[----:B0-----:R-:W3:Y:S01]  /*10140*/  LDL.LU R29, [R1+0x88] ;  /* 0x00008800011d7983 */ /* 0x001ee20000300800 */
[----:B--2---:R-:W-:-:S05]  /*10150*/  IMAD.X R7, R5, 0x1, R7, P5 ;  /* 0x0000000105077824 */ /* 0x004fca00028e0607 */
[----:B------:R0:W-:Y:S04]  /*10160*/  STL [R1+0x3c], R7 ;  /* 0x00003c0701007387 */ /* 0x0001e80000100800 */
[----:B------:R0:W2:Y:S04]  /*10170*/  @P2 LDG.E.U8 R42, desc[UR18][R6.64] ;  /* 0x00000012062a2981 */ /* 0x0000a8000c1e1100 */
[----:B------:R1:W-:Y:S04]  /*10180*/  STL [R1+0x60], R11 ;  /* 0x0000600b01007387 */ /* 0x0003e80000100800 */
[----:B------:R-:W3:Y:S01]  /*10190*/  LDL.LU R6, [R1+0x58] ;  /* 0x0000580001067983 */ /* 0x000ee20000300800 */
[----:B------:R-:W-:Y:S01]  /*101a0*/  ISETP.GT.AND P4, PT, R8, 0x7, PT ;  /* 0x000000070800780c */ /* 0x000fe20003f84270 */
[----:B0-----:R-:W-:Y:S01]  /*101b0*/  IMAD.MOV.U32 R7, RZ, RZ, R11 ;  /* 0x000000ffff077224 */ /* 0x001fe200078e000b */
[----:B------:R-:W-:Y:S01]  /*101c0*/  IADD3 R14, P5, PT, R3, R14, RZ ;  /* 0x0000000e030e7210 */ /* 0x000fe20007fbe0ff */
[----:B------:R-:W4:Y:S04]  /*101d0*/  LDL.LU R79, [R1+0x78] ;  /* 0x00007800014f7983 */ /* 0x000f280000300800 */
[----:B------:R-:W-:Y:S04]  /*101e0*/  STL [R1+0x74], R14 ;  /* 0x0000740e01007387 */ /* 0x000fe80000100800 */
[----:B-1----:R-:W4:Y:S01]  /*101f0*/  LDL.LU R11, [R1+0x98] ;  /* 0x00009800010b7983 */ /* 0x002f220000300800 */
[----:B------:R-:W-:-:S03]  /*10200*/  PRMT R62, RZ, 0x7610, R62 ;  /* 0x00007610ff3e7816 */ /* 0x000fc6000000003e */
[----:B--2---:R0:W-:Y:S01]  /*10210*/  STL [R1+0x6c0], R42 ;  /* 0x0006c02a01007387 */ /* 0x0041e20000100800 */
[----:B---3--:R-:W-:-:S03]  /*10220*/  IMAD.X R6, R5, 0x1, R6, P6 ;  /* 0x0000000105067824 */ /* 0x008fc600030e0606 */
[----:B0-----:R-:W2:Y:S02]  /*10230*/  LDL.LU R42, [R1+0xb0] ;  /* 0x0000b000012a7983 */ /* 0x001ea40000300800 */
[-C--:B------:R-:W-:Y:S02]  /*10240*/  @P4 LOP3.LUT R7, R7, R6.reuse, RZ, 0x3c, !PT ;  /* 0x0000000607074212 */ /* 0x080fe400078e3cff */
[----:B------:R0:W-:Y:S02]  /*10250*/  STL [R1+0x58], R6 ;  /* 0x0000580601007387 */ /* 0x0001e40000100800 */
[----:B0-----:R-:W-:-:S04]  /*10260*/  @P4 LOP3.LUT R6, R7, R6, RZ, 0x3c, !PT ;  /* 0x0000000607064212 */ /* 0x001fc800078e3cff */
[----:B------:R-:W-:-:S05]  /*10270*/  @P4 LOP3.LUT R7, R7, R6, RZ, 0x3c, !PT ;  /* 0x0000000607074212 */ /* 0x000fca00078e3cff */
[----:B------:R0:W3:Y:S01]  /*10280*/  @P4 LDG.E.U8 R62, desc[UR18][R6.64] ;  /* 0x00000012063e4981 */ /* 0x0000e2000c1e1100 */
[C---:B------:R-:W-:Y:S02]  /*10290*/  ISETP.GT.AND P1, PT, R8.reuse, 0x8, PT ;  /* 0x000000080800780c */ /* 0x040fe40003f24270 */
[----:B------:R-:W-:Y:S01]  /*102a0*/  ISETP.GT.AND P2, PT, R8, 0x9, PT ;  /* 0x000000090800780c */ /* 0x000fe20003f44270 */
[----:B----4-:R-:W-:Y:S01]  /*102b0*/  IMAD.X R90, R5, 0x1, R90, P5 ;  /* 0x00000001055a7824 */ /* 0x010fe200028e065a */
[----:B------:R-:W-:Y:S02]  /*102c0*/  IADD3 R29, P5, PT, R3, R29, RZ ;  /* 0x0000001d031d7210 */ /* 0x000fe40007fbe0ff */
[----:B------:R-:W-:Y:S02]  /*102d0*/  PRMT R16, RZ, 0x7610, R16 ;  /* 0x00007610ff107816 */ /* 0x000fe40000000010 */
[----:B------:R-:W-:Y:S01]  /*102e0*/  STL [R1+0x64], R90 ;  /* 0x0000645a01007387 */ /* 0x000fe20000100800 */
[----:B------:R-:W-:-:S04]  /*102f0*/  IMAD.X R79, R5, 0x1, R79, P5 ;  /* 0x00000001054f7824 */ /* 0x000fc800028e064f */
[----:B0-----:R-:W-:Y:S02]  /*10300*/  @P1 IMAD.MOV.U32 R6, RZ, RZ, R14 ;  /* 0x000000ffff061224 */ /* 0x001fe400078e000e */
[----:B------:R-:W-:Y:S01]  /*10310*/  @P1 IMAD.MOV.U32 R7, RZ, RZ, R90 ;  /* 0x000000ffff071224 */ /* 0x000fe200078e005a */
[----:B------:R-:W-:Y:S02]  /*10320*/  PRMT R32, RZ, 0x7610, R32 ;  /* 0x00007610ff207816 */ /* 0x000fe40000000020 */
[----:B------:R-:W-:Y:S02]  /*10330*/  IADD3 R11, P6, PT, R3, R11, RZ ;  /* 0x0000000b030b7210 */ /* 0x000fe40007fde0ff */
[----:B------:R0:W4:Y:S02]  /*10340*/  @P1 LDG.E.U8 R16, desc[UR18][R6.64] ;  /* 0x0000001206101981 */ /* 0x000124000c1e1100 */
[----:B0-----:R-:W-:Y:S02]  /*10350*/  @P2 IMAD.MOV.U32 R6, RZ, RZ, R29 ;  /* 0x000000ffff062224 */ /* 0x001fe400078e001d */
[----:B------:R-:W-:-:S05]  /*10360*/  @P2 IMAD.MOV.U32 R7, RZ, RZ, R79 ;  /* 0x000000ffff072224 */ /* 0x000fca00078e004f */
[----:B------:R0:W4:Y:S02]  /*10370*/  @P2 LDG.E.U8 R32, desc[UR18][R6.64] ;  /* 0x0000001206202981 */ /* 0x000124000c1e1100 */
[----:B0-----:R-:W-:Y:S01]  /*10380*/  IMAD.MOV.U32 R7, RZ, RZ, R11 ;  /* 0x000000ffff077224 */ /* 0x001fe200078e000b */
[----:B--2---:R-:W-:Y:S01]  /*10390*/  IADD3 R42, P5, PT, R3, R42, RZ ;  /* 0x0000002a032a7210 */ /* 0x004fe20007fbe0ff */
[----:B---3--:R0:W-:Y:S04]  /*103a0*/  STL [R1+0x6bc], R62 ;  /* 0x0006bc3e01007387 */ /* 0x0081e80000100800 */
[----:B0-----:R-:W2:Y:S04]  /*103b0*/  LDL.LU R62, [R1+0x8f4] ;  /* 0x0008f400013e7983 */ /* 0x001ea80000300800 */
[----:B------:R-:W3:Y:S04]  /*103c0*/  LDL.LU R90, [R1+0xa0] ;  /* 0x0000a000015a7983 */ /* 0x000ee80000300800 */
[----:B------:R-:W2:Y:S04]  /*103d0*/  LDL.LU R14, [R1+0xb8] ;  /* 0x0000b800010e7983 */ /* 0x000ea80000300800 */
[----:B------:R0:W-:Y:S04]  /*103e0*/  STL [R1+0x88], R29 ;  /* 0x0000881d01007387 */ /* 0x0001e80000100800 */
[----:B------:R1:W-:Y:S04]  /*103f0*/  STL [R1+0x78], R79 ;  /* 0x0000784f01007387 */ /* 0x0003e80000100800 */
[----:B0-----:R-:W4:Y:S04]  /*10400*/  LDL.LU R29, [R1+0xd0] ;  /* 0x0000d000011d7983 */ /* 0x001f280000300800 */
[----:B------:R0:W-:Y:S04]  /*10410*/  STL [R1+0x98], R11 ;  /* 0x0000980b01007387 */ /* 0x0001e80000100800 */
[----:B-1----:R-:W4:Y:S04]  /*10420*/  LDL.LU R79, [R1+0xe8] ;  /* 0x0000e800014f7983 */ /* 0x002f280000300800 */
[----:B------:R-:W-:Y:S04]  /*10430*/  STL [R1+0xb0], R42 ;  /* 0x0000b02a01007387 */ /* 0x000fe80000100800 */
[----:B0-----:R-:W4:Y:S04]  /*10440*/  LDL.LU R11, [R1+0x8f0] ;  /* 0x0008f000010b7983 */ /* 0x001f280000300800 */
[----:B------:R-:W4:Y:S01]  /*10450*/  LDL.LU R6, [R1+0x94] ;  /* 0x0000940001067983 */ /* 0x000f220000300800 */
[----:B------:R-:W-:-:S02]  /*10460*/  ISETP.GT.AND P4, PT, R8, 0xa, PT ;  /* 0x0000000a0800780c */ /* 0x000fc40003f84270 */
[----:B------:R-:W-:Y:S02]  /*10470*/  ISETP.GT.AND P1, PT, R8, 0xb, PT ;  /* 0x0000000b0800780c */ /* 0x000fe40003f24270 */
[----:B------:R-:W-:Y:S02]  /*10480*/  PRMT R49, RZ, 0x7610, R49 ;  /* 0x00007610ff317816 */ /* 0x000fe40000000031 */
[----:B------:R-:W-:Y:S01]  /*10490*/  PRMT R81, RZ, 0x7610, R81 ;  /* 0x00007610ff517816 */ /* 0x000fe20000000051 */
[----:B---3--:R-:W-:Y:S01]  /*104a0*/  IMAD.X R90, R5, 0x1, R90, P5 ;  /* 0x00000001055a7824 */ /* 0x008fe200028e065a */
[----:B--2---:R-:W-:Y:S01]  /*104b0*/  IADD3 R14, P5, PT, R3, R14, RZ ;  /* 0x0000000e030e7210 */ /* 0x004fe20007fbe0ff */
[----:B----4-:R-:W-:-:S05]  /*104c0*/  IMAD.X R6, R5, 0x1, R6, P6 ;  /* 0x0000000105067824 */ /* 0x010fca00030e0606 */
[-C--:B------:R-:W-:Y:S01]  /*104d0*/  @P4 LOP3.LUT R7, R7, R6.reuse, RZ, 0x3c, !PT ;  /* 0x0000000607074212 */ /* 0x080fe200078e3cff */
[----:B------:R0:W-:Y:S03]  /*104e0*/  STL [R1+0x94], R6 ;  /* 0x0000940601007387 */ /* 0x0001e60000100800 */
[----:B0-----:R-:W-:-:S04]  /*104f0*/  @P4 LOP3.LUT R6, R7, R6, RZ, 0x3c, !PT ;  /* 0x0000000607064212 */ /* 0x001fc800078e3cff */
[----:B------:R-:W-:Y:S01]  /*10500*/  @P4 LOP3.LUT R7, R7, R6, RZ, 0x3c, !PT ;  /* 0x0000000607074212 */ /* 0x000fe200078e3cff */
[----:B------:R0:W-:Y:S04]  /*10510*/  STL [R1+0xa0], R90 ;  /* 0x0000a05a01007387 */ /* 0x0001e80000100800 */
[----:B------:R1:W2:Y:S02]  /*10520*/  @P4 LDG.E.U8 R49, desc[UR18][R6.64] ;  /* 0x0000001206314981 */ /* 0x0002a4000c1e1100 */
[----:B-1----:R-:W-:Y:S02]  /*10530*/  @P1 IMAD.MOV.U32 R6, RZ, RZ, R42 ;  /* 0x000000ffff061224 */ /* 0x002fe400078e002a */
[----:B------:R-:W-:Y:S01]  /*10540*/  @P1 IMAD.MOV.U32 R7, RZ, RZ, R90 ;  /* 0x000000ffff071224 */ /* 0x000fe200078e005a */
[----:B------:R-:W3:Y:S04]  /*10550*/  LDL.LU R42, [R1+0xd4] ;  /* 0x0000d400012a7983 */ /* 0x000ee80000300800 */
[----:B0-----:R-:W4:Y:S04]  /*10560*/  LDL.LU R90, [R1+0xf0] ;  /* 0x0000f000015a7983 */ /* 0x001f280000300800 */
[----:B------:R0:W2:Y:S04]  /*10570*/  @P1 LDG.E.U8 R81, desc[UR18][R6.64] ;  /* 0x0000001206511981 */ /* 0x0000a8000c1e1100 */
[----:B------:R1:W-:Y:S01]  /*10580*/  STL [R1+0xb8], R14 ;  /* 0x0000b80e01007387 */ /* 0x0003e20000100800 */
[----:B0-----:R-:W-:-:S03]  /*10590*/  IMAD.MOV.U32 R7, RZ, RZ, R14 ;  /* 0x000000ffff077224 */ /* 0x001fc600078e000e */
[----:B-1----:R-:W2:Y:S04]  /*105a0*/  LDL.LU R14, [R1+0x8ec] ;  /* 0x0008ec00010e7983 */ /* 0x002ea80000300800 */
[----:B------:R-:W2:Y:S01]  /*105b0*/  LDL.LU R6, [R1+0xb4] ;  /* 0x0000b40001067983 */ /* 0x000ea20000300800 */
[----:B------:R-:W-:Y:S02]  /*105c0*/  ISETP.GT.AND P2, PT, R8, 0xc, PT ;  /* 0x0000000c0800780c */ /* 0x000fe40003f44270 */
[----:B------:R-:W-:Y:S02]  /*105d0*/  PRMT R70, RZ, 0x7610, R70 ;  /* 0x00007610ff467816 */ /* 0x000fe40000000046 */
[----:B------:R-:W-:Y:S01]  /*105e0*/  IADD3 R29, P6, PT, R3, R29, RZ ;  /* 0x0000001d031d7210 */ /* 0x000fe20007fde0ff */
[----:B--2---:R-:W-:-:S08]  /*105f0*/  IMAD.X R6, R5, 0x1, R6, P5 ;  /* 0x0000000105067824 */ /* 0x004fd000028e0606 */
[-C--:B------:R-:W-:Y:S01]  /*10600*/  @P2 LOP3.LUT R7, R7, R6.reuse, RZ, 0x3c, !PT ;  /* 0x0000000607072212 */ /* 0x080fe200078e3cff */
[----:B------:R0:W-:Y:S03]  /*10610*/  STL [R1+0xb4], R6 ;  /* 0x0000b40601007387 */ /* 0x0001e60000100800 */
[----:B0-----:R-:W-:-:S04]  /*10620*/  @P2 LOP3.LUT R6, R7, R6, RZ, 0x3c, !PT ;  /* 0x0000000607062212 */ /* 0x001fc800078e3cff */
[----:B------:R-:W-:Y:S01]  /*10630*/  @P2 LOP3.LUT R7, R7, R6, RZ, 0x3c, !PT ;  /* 0x0000000607072212 */ /* 0x000fe200078e3cff */
[----:B------:R-:W-:Y:S04]  /*10640*/  STL [R1+0xd0], R29 ;  /* 0x0000d01d01007387 */ /* 0x000fe80000100800 */
[----:B------:R0:W2:Y:S04]  /*10650*/  @P2 LDG.E.U8 R70, desc[UR18][R6.64] ;  /* 0x0000001206462981 */ /* 0x0000a8000c1e1100 */
[----:B------:R-:W3:Y:S01]  /*10660*/  LDL.LU R6, [R1+0xcc] ;  /* 0x0000cc0001067983 */ /* 0x000ee20000300800 */
[----:B------:R-:W-:Y:S01]  /*10670*/  ISETP.GT.AND P4, PT, R8, 0xd, PT ;  /* 0x0000000d0800780c */ /* 0x000fe20003f84270 */
[----:B0-----:R-:W-:Y:S01]  /*10680*/  IMAD.MOV.U32 R7, RZ, RZ, R29 ;  /* 0x000000ffff077224 */ /* 0x001fe200078e001d */
[----:B------:R-:W-:-:S02]  /*10690*/  IADD3 R79, P5, PT, R3, R79, RZ ;  /* 0x0000004f034f7210 */ /* 0x000fc40007fbe0ff */
[----:B------:R-:W-:Y:S01]  /*106a0*/  PRMT R26, RZ, 0x7610, R26 ;  /* 0x00007610ff1a7816 */ /* 0x000fe2000000001a */
[----:B--2---:R0:W-:Y:S01]  /*106b0*/  STL [R1+0x6b4], R70 ;  /* 0x0006b44601007387 */ /* 0x0041e20000100800 */
[----:B---3--:R-:W-:-:S03]  /*106c0*/  IMAD.X R6, R5, 0x1, R6, P6 ;  /* 0x0000000105067824 */ /* 0x008fc600030e0606 */
[----:B0-----:R-:W2:Y:S04]  /*106d0*/  LDL.LU R70, [R1+0x108] ;  /* 0x0001080001467983 */ /* 0x001ea80000300800 */
[-C--:B------:R-:W-:Y:S01]  /*106e0*/  @P4 LOP3.LUT R7, R7, R6.reuse, RZ, 0x3c, !PT ;  /* 0x0000000607074212 */ /* 0x080fe200078e3cff */
[----:B------:R-:W-:Y:S04]  /*106f0*/  STL [R1+0xe8], R79 ;  /* 0x0000e84f01007387 */ /* 0x000fe80000100800 */
[----:B------:R-:W3:Y:S04]  /*10700*/  LDL.LU R29, [R1+0x120] ;  /* 0x00012000011d7983 */ /* 0x000ee80000300800 */
[----:B------:R0:W-:Y:S02]  /*10710*/  STL [R1+0xcc], R6 ;  /* 0x0000cc0601007387 */ /* 0x0001e40000100800 */
[----:B0-----:R-:W-:-:S04]  /*10720*/  @P4 LOP3.LUT R6, R7, R6, RZ, 0x3c, !PT ;  /* 0x0000000607064212 */ /* 0x001fc800078e3cff */
[----:B------:R-:W-:-:S05]  /*10730*/  @P4 LOP3.LUT R7, R7, R6, RZ, 0x3c, !PT ;  /* 0x0000000607074212 */ /* 0x000fca00078e3cff */
[----:B------:R0:W2:Y:S01]  /*10740*/  @P4 LDG.E.U8 R26, desc[UR18][R6.64] ;  /* 0x00000012061a4981 */ /* 0x0000a2000c1e1100 */
[----:B------:R-:W-:Y:S01]  /*10750*/  ISETP.GT.AND P1, PT, R8, 0xe, PT ;  /* 0x0000000e0800780c */ /* 0x000fe20003f24270 */
[----:B------:R-:W-:Y:S01]  /*10760*/  IMAD.X R42, R5, 0x1, R42, P5 ;  /* 0x00000001052a7824 */ /* 0x000fe200028e062a */
[----:B------:R-:W-:-:S04]  /*10770*/  PRMT R44, RZ, 0x7610, R44 ;  /* 0x00007610ff2c7816 */ /* 0x000fc8000000002c */
[----:B------:R-:W-:Y:S01]  /*10780*/  STL [R1+0xd4], R42 ;  /* 0x0000d42a01007387 */ /* 0x000fe20000100800 */
[----:B0-----:R-:W-:-:S06]  /*10790*/  IMAD.MOV.U32 R7, RZ, RZ, R42 ;  /* 0x000000ffff077224 */ /* 0x001fcc00078e002a */
[----:B------:R-:W-:-:S05]  /*107a0*/  @P1 IMAD.MOV.U32 R6, RZ, RZ, R79 ;  /* 0x000000ffff061224 */ /* 0x000fca00078e004f */
[----:B------:R0:W3:Y:S04]  /*107b0*/  @P1 LDG.E.U8 R44, desc[UR18][R6.64] ;  /* 0x00000012062c1981 */ /* 0x0000e8000c1e1100 */
[----:B--2---:R1:W-:Y:S04]  /*107c0*/  STL [R1+0x6b0], R26 ;  /* 0x0006b01a01007387 */ /* 0x0043e80000100800 */
[----:B-1----:R-:W2:Y:S04]  /*107d0*/  LDL.LU R26, [R1+0x8e8] ;  /* 0x0008e800011a7983 */ /* 0x002ea80000300800 */
[----:B------:R-:W2:Y:S04]  /*107e0*/  LDL.LU R42, [R1+0x8e4] ;  /* 0x0008e400012a7983 */ /* 0x000ea80000300800 */
[----:B------:R-:W2:Y:S01]  /*107f0*/  LDL.LU R7, [R1+0xec] ;  /* 0x0000ec0001077983 */ /* 0x000ea20000300800 */
[----:B------:R-:W-:-:S02]  /*10800*/  ISETP.GT.AND P2, PT, R8, 0xf, PT ;  /* 0x0000000f0800780c */ /* 0x000fc40003f44270 */
[----:B----4-:R-:W-:Y:S01]  /*10810*/  IADD3 R90, P5, PT, R3, R90, RZ ;  /* 0x0000005a035a7210 */ /* 0x010fe20007fbe0ff */
[----:B------:R-:W4:Y:S01]  /*10820*/  LDL.LU R79, [R1+0x10c] ;  /* 0x00010c00014f7983 */ /* 0x000f220000300800 */
[----:B------:R-:W-:-:S09]  /*10830*/  PRMT R80, RZ, 0x7610, R80 ;  /* 0x00007610ff507816 */ /* 0x000fd20000000050 */
[----:B0-----:R-:W-:Y:S01]  /*10840*/  @P2 IMAD.MOV.U32 R6, RZ, RZ, R90 ;  /* 0x000000ffff062224 */ /* 0x001fe200078e005a */
[----:B------:R-:W-:Y:S01]  /*10850*/  IADD3 R70, P6, PT, R3, R70, RZ ;  /* 0x0000004603467210 */ /* 0x000fe20007fde0ff */
[----:B------:R-:W-:Y:S01]  /*10860*/  STL [R1+0xf0], R90 ;  /* 0x0000f05a01007387 */ /* 0x000fe20000100800 */
[----:B--2---:R-:W-:-:S05]  /*10870*/  IMAD.X R7, R5, 0x1, R7, P5 ;  /* 0x0000000105077824 */ /* 0x004fca00028e0607 */
[----:B------:R0:W2:Y:S04]  /*10880*/  @P2 LDG.E.U8 R80, desc[UR18][R6.64] ;  /* 0x0000001206502981 */ /* 0x0000a8000c1e1100 */
[----:B---3--:R1:W-:Y:S04]  /*10890*/  STL [R1+0x6ac], R44 ;  /* 0x0006ac2c01007387 */ /* 0x0083e80000100800 */
[----:B-1----:R-:W3:Y:S04]  /*108a0*/  LDL.LU R44, [R1+0x128] ;  /* 0x00012800012c7983 */ /* 0x002ee80000300800 */
[----:B------:R0:W-:Y:S04]  /*108b0*/  STL [R1+0xec], R7 ;  /* 0x0000ec0701007387 */ /* 0x0001e80000100800 */
[----:B------:R-:W-:Y:S04]  /*108c0*/  STL [R1+0x108], R70 ;  /* 0x0001084601007387 */ /* 0x000fe80000100800 */
[----:B------:R-:W3:Y:S01]  /*108d0*/  LDL.LU R6, [R1+0x104] ;  /* 0x0001040001067983 */ /* 0x000ee20000300800 */
[----:B------:R-:W-:Y:S01]  /*108e0*/  IADD3 R29, P5, PT, R3, R29, RZ ;  /* 0x0000001d031d7210 */ /* 0x000fe20007fbe0ff */
[----:B0-----:R-:W-:-:S02]  /*108f0*/  IMAD.MOV.U32 R7, RZ, RZ, R70 ;  /* 0x000000ffff077224 */ /* 0x001fc400078e0046 */
[----:B--2---:R0:W-:Y:S04]  /*10900*/  STL [R1+0x6a4], R80 ;  /* 0x0006a45001007387 */ /* 0x0041e80000100800 */
[----:B0-----:R-:W2:Y:S04]  /*10910*/  LDL.LU R80, [R1+0x124] ;  /* 0x0001240001507983 */ /* 0x001ea80000300800 */
[----:B------:R-:W-:Y:S04]  /*10920*/  STL [R1+0x120], R29 ;  /* 0x0001201d01007387 */ /* 0x000fe80000100800 */
[----:B------:R-:W2:Y:S04]  /*10930*/  LDL.LU R70, [R1+0x130] ;  /* 0x0001300001467983 */ /* 0x000ea80000300800 */
[----:B------:R-:W2:Y:S01]  /*10940*/  LDL.LU R90, [R1+0x138] ;  /* 0x00013800015a7983 */ /* 0x000ea20000300800 */
[C---:B------:R-:W-:Y:S01]  /*10950*/  ISETP.GT.AND P4, PT, R8.reuse, 0x10, PT ;  /* 0x000000100800780c */ /* 0x040fe20003f84270 */
[----:B---3--:R-:W-:Y:S01]  /*10960*/  IMAD.X R6, R5, 0x1, R6, P6 ;  /* 0x0000000105067824 */ /* 0x008fe200030e0606 */
[----:B------:R-:W-:-:S04]  /*10970*/  ISETP.GT.AND P1, PT, R8, 0x11, PT ;  /* 0x000000110800780c */ /* 0x000fc80003f24270 */
[----:B------:R0:W-:Y:S07]  /*10980*/  STL [R1+0x104], R6 ;  /* 0x0001040601007387 */ /* 0x0001ee0000100800 */
[-C--:B------:R-:W-:Y:S02]  /*10990*/  @P4 LOP3.LUT R7, R7, R6.reuse, RZ, 0x3c, !PT ;  /* 0x0000000607074212 */ /* 0x080fe400078e3cff */
[----:B------:R-:W-:Y:S02]  /*109a0*/  PRMT R19, RZ, 0x7610, R19 ;  /* 0x00007610ff137816 */ /* 0x000fe40000000013 */
[----:B0-----:R-:W-:-:S02]  /*109b0*/  @P4 LOP3.LUT R6, R7, R6, RZ, 0x3c, !PT ;  /* 0x0000000607064212 */ /* 0x001fc400078e3cff */
[----:B------:R-:W-:Y:S02]  /*109c0*/  ISETP.GT.AND P2, PT, R8, 0x12, PT ;  /* 0x000000120800780c */ /* 0x000fe40003f44270 */
[----:B------:R-:W-:Y:S01]  /*109d0*/  @P4 LOP3.LUT R7, R7, R6, RZ, 0x3c, !PT ;  /* 0x0000000607074212 */ /* 0x000fe200078e3cff */
[----:B----4-:R-:W-:Y:S01]  /*109e0*/  IMAD.X R79, R5, 0x1, R79, P5 ;  /* 0x00000001054f7824 */ /* 0x010fe200028e064f */
[----:B------:R-:W-:Y:S02]  /*109f0*/  IADD3 R44, P5, PT, R3, R44, RZ ;  /* 0x0000002c032c7210 */ /* 0x000fe40007fbe0ff */
[----:B------:R-:W-:Y:S01]  /*10a00*/  PRMT R35, RZ, 0x7610, R35 ;  /* 0x00007610ff237816 */ /* 0x000fe20000000023 */
[----:B------:R0:W3:Y:S01]  /*10a10*/  @P4 LDG.E.U8 R19, desc[UR18][R6.64] ;  /* 0x0000001206134981 */ /* 0x0000e2000c1e1100 */
[----:B------:R-:W-:-:S03]  /*10a20*/  PRMT R50, RZ, 0x7610, R50 ;  /* 0x00007610ff327816 */ /* 0x000fc60000000032 */
[----:B------:R1:W-:Y:S01]  /*10a30*/  STL [R1+0x10c], R79 ;  /* 0x00010c4f01007387 */ /* 0x0003e20000100800 */
[----:B0-----:R-:W-:Y:S02]  /*10a40*/  @P1 IMAD.MOV.U32 R6, RZ, RZ, R29 ;  /* 0x000000ffff061224 */ /* 0x001fe400078e001d */
[----:B------:R-:W-:Y:S01]  /*10a50*/  @P1 IMAD.MOV.U32 R7, RZ, RZ, R79 ;  /* 0x000000ffff071224 */ /* 0x000fe200078e004f */
[----:B------:R-:W4:Y:S04]  /*10a60*/  LDL.LU R29, [R1+0x134] ;  /* 0x00013400011d7983 */ /* 0x000f280000300800 */
[----:B------:R0:W3:Y:S04]  /*10a70*/  @P1 LDG.E.U8 R35, desc[UR18][R6.64] ;  /* 0x0000001206231981 */ /* 0x0000e8000c1e1100 */
[----:B-1----:R-:W3:Y:S04]  /*10a80*/  LDL.LU R79, [R1+0x140] ;  /* 0x00014000014f7983 */ /* 0x002ee80000300800 */
[----:B------:R1:W-:Y:S01]  /*10a90*/  STL [R1+0x128], R44 ;  /* 0x0001282c01007387 */ /* 0x0003e20000100800 */
[----:B0-----:R-:W-:-:S02]  /*10aa0*/  @P2 IMAD.MOV.U32 R6, RZ, RZ, R44 ;  /* 0x000000ffff062224 */ /* 0x001fc400078e002c */
[----:B--2---:R-:W-:-:S04]  /*10ab0*/  IMAD.X R80, R5, 0x1, R80, P5 ;  /* 0x0000000105507824 */ /* 0x004fc800028e0650 */
[----:B------:R-:W-:Y:S01]  /*10ac0*/  @P2 IMAD.MOV.U32 R7, RZ, RZ, R80 ;  /* 0x000000ffff072224 */ /* 0x000fe200078e0050 */
[----:B------:R0:W-:Y:S01]  /*10ad0*/  STL [R1+0x124], R80 ;  /* 0x0001245001007387 */ /* 0x0001e20000100800 */
[----:B------:R-:W-:-:S03]  /*10ae0*/  IADD3 R70, P6, PT, R3, R70, RZ ;  /* 0x0000004603467210 */ /* 0x000fc60007fde0ff */
[----:B-1----:R-:W2:Y:S01]  /*10af0*/  LDL.LU R44, [R1+0x148] ;  /* 0x00014800012c7983 */ /* 0x002ea20000300800 */
[----:B------:R-:W-:-:S03]  /*10b00*/  IADD3 R90, P5, PT, R3, R90, RZ ;  /* 0x0000005a035a7210 */ /* 0x000fc60007fbe0ff */
[----:B------:R1:W-:Y:S04]  /*10b10*/  STL [R1+0x130], R70 ;  /* 0x0001304601007387 */ /* 0x0003e80000100800 */
[----:B0-----:R-:W2:Y:S04]  /*10b20*/  LDL.LU R80, [R1+0x150] ;  /* 0x0001500001507983 */ /* 0x001ea80000300800 */
[----:B------:R0:W2:Y:S04]  /*10b30*/  @P2 LDG.E.U8 R50, desc[UR18][R6.64] ;  /* 0x0000001206322981 */ /* 0x0000a8000c1e1100 */
[----:B------:R-:W-:Y:S01]  /*10b40*/  STL [R1+0x138], R90 ;  /* 0x0001385a01007387 */ /* 0x000fe20000100800 */
[----:B0-----:R-:W-:-:S03]  /*10b50*/  IMAD.MOV.U32 R7, RZ, RZ, R70 ;  /* 0x000000ffff077224 */ /* 0x001fc600078e0046 */
[----:B-1----:R-:W2:Y:S04]  /*10b60*/  LDL.LU R70, [R1+0x8e0] ;  /* 0x0008e00001467983 */ /* 0x002ea80000300800 */
[----:B------:R-:W2:Y:S01]  /*10b70*/  LDL.LU R6, [R1+0x12c] ;  /* 0x00012c0001067983 */ /* 0x000ea20000300800 */
[C---:B------:R-:W-:Y:S02]  /*10b80*/  ISETP.GT.AND P4, PT, R8.reuse, 0x13, PT ;  /* 0x000000130800780c */ /* 0x040fe40003f84270 */
[----:B------:R-:W-:Y:S02]  /*10b90*/  ISETP.GT.AND P1, PT, R8, 0x14, PT ;  /* 0x000000140800780c */ /* 0x000fe40003f24270 */
[----:B------:R-:W-:Y:S02]  /*10ba0*/  PRMT R83, RZ, 0x7610, R83 ;  /* 0x00007610ff537816 */ /* 0x000fe40000000053 */
[----:B------:R-:W-:Y:S01]  /*10bb0*/  PRMT R9, RZ, 0x7610, R9 ;  /* 0x00007610ff097816 */ /* 0x000fe20000000009 */
[----:B----4-:R-:W-:-:S02]  /*10bc0*/  IMAD.X R29, R5, 0x1, R29, P5 ;  /* 0x00000001051d7824 */ /* 0x010fc400028e061d */
[----:B--2---:R-:W-:-:S05]  /*10bd0*/  IMAD.X R6, R5, 0x1, R6, P6 ;  /* 0x0000000105067824 */ /* 0x004fca00030e0606 */
[-C--:B------:R-:W-:Y:S01]  /*10be0*/  @P4 LOP3.LUT R7, R7, R6.reuse, RZ, 0x3c, !PT ;  /* 0x0000000607074212 */ /* 0x080fe200078e3cff */
[----:B------:R0:W-:Y:S03]  /*10bf0*/  STL [R1+0x12c], R6 ;  /* 0x00012c0601007387 */ /* 0x0001e60000100800 */
[----:B0-----:R-:W-:-:S04]  /*10c00*/  @P4 LOP3.LUT R6, R7, R6, RZ, 0x3c, !PT ;  /* 0x0000000607064212 */ /* 0x001fc800078e3cff */
[----:B------:R-:W-:-:S05]  /*10c10*/  @P4 LOP3.LUT R7, R7, R6, RZ, 0x3c, !PT ;  /* 0x0000000607074212 */ /* 0x000fca00078e3cff */
[----:B------:R0:W2:Y:S04]  /*10c20*/  @P4 LDG.E.U8 R83, desc[UR18][R6.64] ;  /* 0x0000001206534981 */ /* 0x0000a8000c1e1100 */
[----:B------:R1:W-:Y:S01]  /*10c30*/  STL [R1+0x134], R29 ;  /* 0x0001341d01007387 */ /* 0x0003e20000100800 */
[----:B0-----:R-:W-:Y:S02]  /*10c40*/  IMAD.MOV.U32 R7, RZ, RZ, R29 ;  /* 0x000000ffff077224 */ /* 0x001fe400078e001d */
[----:B------:R-:W-:Y:S01]  /*10c50*/  @P1 IMAD.MOV.U32 R6, RZ, RZ, R90 ;  /* 0x000000ffff061224 */ /* 0x000fe200078e005a */
[----:B-1----:R-:W4:Y:S04]  /*10c60*/  LDL.LU R29, [R1+0x8dc] ;  /* 0x0008dc00011d7983 */ /* 0x002f280000300800 */
[----:B------:R0:W2:Y:S04]  /*10c70*/  @P1 LDG.E.U8 R9, desc[UR18][R6.64] ;  /* 0x0000001206091981 */ /* 0x0000a8000c1e1100 */
[----:B------:R-:W4:Y:S01]  /*10c80*/  LDL.LU R7, [R1+0x13c] ;  /* 0x00013c0001077983 */ /* 0x000f220000300800 */
[----:B------:R-:W-:-:S02]  /*10c90*/  ISETP.GT.AND P2, PT, R8, 0x15, PT ;  /* 0x000000150800780c */ /* 0x000fc40003f44270 */
[C---:B---3--:R-:W-:Y:S01]  /*10ca0*/  IADD3 R79, P5, PT, R3.reuse, R79, RZ ;  /* 0x0000004f034f7210 */ /* 0x048fe20007fbe0ff */
[----:B------:R-:W3:Y:S01]  /*10cb0*/  LDL.LU R90, [R1+0x14c] ;  /* 0x00014c00015a7983 */ /* 0x000ee20000300800 */
[----:B------:R-:W-:Y:S02]  /*10cc0*/  PRMT R74, RZ, 0x7610, R74 ;  /* 0x00007610ff4a7816 */ /* 0x000fe4000000004a */
[----:B------:R-:W-:Y:S01]  /*10cd0*/  IADD3 R44, P6, PT, R3, R44, RZ ;  /* 0x0000002c032c7210 */ /* 0x000fe20007fde0ff */
[----:B------:R-:W-:Y:S06]  /*10ce0*/  STL [R1+0x140], R79 ;  /* 0x0001404f01007387 */ /* 0x000fec0000100800 */
[----:B0-----:R-:W-:Y:S01]  /*10cf0*/  @P2 IMAD.MOV.U32 R6, RZ, RZ, R79 ;  /* 0x000000ffff062224 */ /* 0x001fe200078e004f */
[----:B--2---:R0:W-:Y:S01]  /*10d00*/  STL [R1+0x6a0], R9 ;  /* 0x0006a00901007387 */ /* 0x0041e20000100800 */
[----:B----4-:R-:W-:-:S03]  /*10d10*/  IMAD.X R7, R5, 0x1, R7, P5 ;  /* 0x0000000105077824 */ /* 0x010fc600028e0607 */
[----:B0-----:R-:W2:Y:S04]  /*10d20*/  LDL.LU R9, [R1+0x3d8] ;  /* 0x0003d80001097983 */ /* 0x001ea80000300800 */
[----:B------:R0:W-:Y:S04]  /*10d30*/  STL [R1+0x13c], R7 ;  /* 0x00013c0701007387 */ /* 0x0001e80000100800 */
[----:B------:R0:W4:Y:S04]  /*10d40*/  @P2 LDG.E.U8 R74, desc[UR18][R6.64] ;  /* 0x00000012064a2981 */ /* 0x000128000c1e1100 */
[----:B------:R1:W-:Y:S04]  /*10d50*/  STL [R1+0x148], R44 ;  /* 0x0001482c01007387 */ /* 0x0003e80000100800 */
[----:B------:R-:W2:Y:S01]  /*10d60*/  LDL.LU R6, [R1+0x144] ;  /* 0x0001440001067983 */ /* 0x000ea20000300800 */
[C---:B------:R-:W-:Y:S01]  /*10d70*/  ISETP.GT.AND P4, PT, R8.reuse, 0x16, PT ;  /* 0x000000160800780c */ /* 0x040fe20003f84270 */
[----:B0-----:R-:W-:Y:S01]  /*10d80*/  IMAD.MOV.U32 R7, RZ, RZ, R44 ;  /* 0x000000ffff077224 */ /* 0x001fe200078e002c */
[----:B------:R-:W-:Y:S01]  /*10d90*/  IADD3 R80, P5, PT, R3, R80, RZ ;  /* 0x0000005003507210 */ /* 0x000fe20007fbe0ff */
[----:B-1----:R-:W2:Y:S01]  /*10da0*/  LDL.LU R44, [R1+0x154] ;  /* 0x00015400012c7983 */ /* 0x002ea20000300800 */
[----:B------:R-:W-:-:S03]  /*10db0*/  ISETP.GT.AND P1, PT, R8, 0x17, PT ;  /* 0x000000170800780c */ /* 0x000fc60003f24270 */
[----:B------:R-:W-:Y:S01]  /*10dc0*/  STL [R1+0x150], R80 ;  /* 0x0001505001007387 */ /* 0x000fe20000100800 */
[----:B------:R-:W-:Y:S01]  /*10dd0*/  PRMT R45, RZ, 0x7610, R45 ;  /* 0x00007610ff2d7816 */ /* 0x000fe2000000002d */
[C---:B---3--:R-:W-:Y:S01]  /*10de0*/  IMAD.X R90, R5.reuse, 0x1, R90, P5 ;  /* 0x00000001055a7824 */ /* 0x048fe200028e065a */
[----:B------:R-:W-:Y:S01]  /*10df0*/  PRMT R28, RZ, 0x7610, R28 ;  /* 0x00007610ff1c7816 */ /* 0x000fe2000000001c */
[----:B----4-:R0:W-:Y:S01]  /*10e00*/  STL [R1+0x69c], R74 ;  /* 0x00069c4a01007387 */ /* 0x0101e20000100800 */
[----:B--2---:R-:W-:-:S03]  /*10e10*/  IMAD.X R6, R5, 0x1, R6, P6 ;  /* 0x0000000105067824 */ /* 0x004fc600030e0606 */
[----:B0-----:R-:W2:Y:S02]  /*10e20*/  LDL.LU R74, [R1+0x3e0] ;  /* 0x0003e000014a7983 */ /* 0x001ea40000300800 */
[-C--:B------:R-:W-:Y:S02]  /*10e30*/  @P4 LOP3.LUT R7, R7, R6.reuse, RZ, 0x3c, !PT ;  /* 0x0000000607074212 */ /* 0x080fe400078e3cff */
[----:B------:R-:W3:Y:S04]  /*10e40*/  LDL.LU R79, [R1+0x3e8] ;  /* 0x0003e800014f7983 */ /* 0x000ee80000300800 */
[----:B------:R0:W-:Y:S02]  /*10e50*/  STL [R1+0x144], R6 ;  /* 0x0001440601007387 */ /* 0x0001e40000100800 */
[----:B0-----:R-:W-:-:S04]  /*10e60*/  @P4 LOP3.LUT R6, R7, R6, RZ, 0x3c, !PT ;  /* 0x0000000607064212 */ /* 0x001fc800078e3cff */
[----:B------:R-:W-:-:S05]  /*10e70*/  @P4 LOP3.LUT R7, R7, R6, RZ, 0x3c, !PT ;  /* 0x0000000607074212 */ /* 0x000fca00078e3cff */
[----:B------:R0:W4:Y:S02]  /*10e80*/  @P4 LDG.E.U8 R45, desc[UR18][R6.64] ;  /* 0x00000012062d4981 */ /* 0x000124000c1e1100 */
[----:B0-----:R-:W-:Y:S02]  /*10e90*/  @P1 IMAD.MOV.U32 R6, RZ, RZ, R80 ;  /* 0x000000ffff061224 */ /* 0x001fe400078e0050 */
[----:B------:R-:W-:-:S05]  /*10ea0*/  @P1 IMAD.MOV.U32 R7, RZ, RZ, R90 ;  /* 0x000000ffff071224 */ /* 0x000fca00078e005a */
[----:B------:R0:W4:Y:S01]  /*10eb0*/  @P1 LDG.E.U8 R28, desc[UR18][R6.64] ;  /* 0x00000012061c1981 */ /* 0x000122000c1e1100 */
[----:B------:R-:W-:Y:S02]  /*10ec0*/  ISETP.GT.AND P2, PT, R8, 0x18, PT ;  /* 0x000000180800780c */ /* 0x000fe40003f44270 */
[----:B------:R-:W-:Y:S01]  /*10ed0*/  IADD3 R9, P5, PT, R3, R9, RZ ;  /* 0x0000000903097210 */ /* 0x000fe20007fbe0ff */
[----:B------:R-:W-:Y:S01]  /*10ee0*/  STL [R1+0x14c], R90 ;  /* 0x00014c5a01007387 */ /* 0x000fe20000100800 */
[----:B------:R-:W-:-:S03]  /*10ef0*/  PRMT R18, RZ, 0x7610, R18 ;  /* 0x00007610ff127816 */ /* 0x000fc60000000012 */
[----:B------:R-:W-:-:S06]  /*10f00*/  IMAD.X R44, R5, 0x1, R44, P5 ;  /* 0x00000001052c7824 */ /* 0x000fcc00028e062c */
[----:B0-----:R-:W-:Y:S02]  /*10f10*/  @P2 IMAD.MOV.U32 R6, RZ, RZ, R9 ;  /* 0x000000ffff062224 */ /* 0x001fe400078e0009 */
[----:B------:R-:W-:-:S05]  /*10f20*/  @P2 IMAD.MOV.U32 R7, RZ, RZ, R44 ;  /* 0x000000ffff072224 */ /* 0x000fca00078e002c */
[----:B------:R0:W4:Y:S01]  /*10f30*/  @P2 LDG.E.U8 R18, desc[UR18][R6.64] ;  /* 0x0000001206122981 */ /* 0x000122000c1e1100 */
[C---:B--2---:R-:W-:Y:S02]  /*10f40*/  IADD3 R74, P6, PT, R3.reuse, R74, RZ ;  /* 0x0000004a034a7210 */ /* 0x044fe40007fde0ff */
[----:B---3--:R-:W-:-:S03]  /*10f50*/  IADD3 R79, P5, PT, R3, R79, RZ ;  /* 0x0000004f034f7210 */ /* 0x008fc60007fbe0ff */
[----:B0-----:R-:W-:Y:S01]  /*10f60*/  IMAD.MOV.U32 R7, RZ, RZ, R74 ;  /* 0x000000ffff077224 */ /* 0x001fe200078e004a */
[----:B----4-:R0:W-:Y:S04]  /*10f70*/  STL [R1+0x698], R45 ;  /* 0x0006982d01007387 */ /* 0x0101e80000100800 */
[----:B0-----:R-:W2:Y:S04]  /*10f80*/  LDL.LU R45, [R1+0x8d8] ;  /* 0x0008d800012d7983 */ /* 0x001ea80000300800 */
[----:B------:R-:W3:Y:S04]  /*10f90*/  LDL.LU R90, [R1+0x3e4] ;  /* 0x0003e400015a7983 */ /* 0x000ee80000300800 */
[----:B------:R-:W-:Y:S04]  /*10fa0*/  STL [R1+0x3d8], R9 ;  /* 0x0003d80901007387 */ /* 0x000fe80000100800 */
[----:B------:R0:W-:Y:S04]  /*10fb0*/  STL [R1+0x694], R28 ;  /* 0x0006941c01007387 */ /* 0x0001e80000100800 */
[----:B0-----:R-:W4:Y:S04]  /*10fc0*/  LDL.LU R28, [R1+0x3f0] ;  /* 0x0003f000011c7983 */ /* 0x001f280000300800 */
[----:B------:R0:W-:Y:S04]  /*10fd0*/  STL [R1+0x154], R44 ;  /* 0x0001542c01007387 */ /* 0x0001e80000100800 */
[----:B0-----:R-:W2:Y:S04]  /*10fe0*/  LDL.LU R44, [R1+0x3ec] ;  /* 0x0003ec00012c7983 */ /* 0x001ea80000300800 */
[----:B------:R0:W-:Y:S04]  /*10ff0*/  STL [R1+0x3e0], R74 ;  /* 0x0003e04a01007387 */ /* 0x0001e80000100800 */
[----:B------:R-:W2:Y:S04]  /*11000*/  LDL.LU R9, [R1+0x3f8] ;  /* 0x0003f80001097983 */ /* 0x000ea80000300800 */
[----:B------:R-:W-:Y:S04]  /*11010*/  STL [R1+0x3e8], R79 ;  /* 0x0003e84f01007387 */ /* 0x000fe80000100800 */
[----:B------:R-:W2:Y:S04]  /*11020*/  LDL.LU R80, [R1+0x400] ;  /* 0x0004000001507983 */ /* 0x000ea80000300800 */
[----:B0-----:R-:W2:Y:S04]  /*11030*/  LDL.LU R74, [R1+0x8d4] ;  /* 0x0008d400014a7983 */ /* 0x001ea80000300800 */
[----:B------:R-:W2:Y:S01]  /*11040*/  LDL.LU R6, [R1+0x3dc] ;  /* 0x0003dc0001067983 */ /* 0x000ea20000300800 */
[----:B------:R-:W-:-:S02]  /*11050*/  ISETP.GT.AND P4, PT, R8, 0x19, PT ;  /* 0x000000190800780c */ /* 0x000fc40003f84270 */
[C---:B------:R-:W-:Y:S02]  /*11060*/  ISETP.GT.AND P1, PT, R8.reuse, 0x1a, PT ;  /* 0x0000001a0800780c */ /* 0x040fe40003f24270 */
[----:B------:R-:W-:Y:S02]  /*11070*/  PRMT R34, RZ, 0x7610, R34 ;  /* 0x00007610ff227816 */ /* 0x000fe40000000022 */
[----:B------:R-:W-:Y:S02]  /*11080*/  ISETP.GT.AND P2, PT, R8, 0x1b, PT ;  /* 0x0000001b0800780c */ /* 0x000fe40003f44270 */
[----:B------:R-:W-:Y:S02]  /*11090*/  PRMT R51, RZ, 0x7610, R51 ;  /* 0x00007610ff337816 */ /* 0x000fe40000000033 */
[----:B------:R-:W-:Y:S01]  /*110a0*/  PRMT R85, RZ, 0x7610, R85 ;  /* 0x00007610ff557816 */ /* 0x000fe20000000055 */
[----:B---3--:R-:W-:Y:S01]  /*110b0*/  IMAD.X R90, R5, 0x1, R90, P5 ;  /* 0x00000001055a7824 */ /* 0x008fe200028e065a */
[----:B----4-:R-:W-:-:S05]  /*110c0*/  IADD3 R28, P5, PT, R3, R28, RZ ;  /* 0x0000001c031c7210 */ /* 0x010fca0007fbe0ff */
[C---:B--2---:R-:W-:Y:S02]  /*110d0*/  IMAD.X R44, R5.reuse, 0x1, R44, P5 ;  /* 0x00000001052c7824 */ /* 0x044fe400028e062c */
[----:B------:R-:W-:-:S05]  /*110e0*/  IMAD.X R6, R5, 0x1, R6, P6 ;  /* 0x0000000105067824 */ /* 0x000fca00030e0606 */
[-C--:B------:R-:W-:Y:S01]  /*110f0*/  @P4 LOP3.LUT R7, R7, R6.reuse, RZ, 0x3c, !PT ;  /* 0x0000000607074212 */ /* 0x080fe200078e3cff */
[----:B------:R0:W-:Y:S03]  /*11100*/  STL [R1+0x3dc], R6 ;  /* 0x0003dc0601007387 */ /* 0x0001e60000100800 */
[----:B0-----:R-:W-:-:S04]  /*11110*/  @P4 LOP3.LUT R6, R7, R6, RZ, 0x3c, !PT ;  /* 0x0000000607064212 */ /* 0x001fc800078e3cff */
[----:B------:R-:W-:-:S05]  /*11120*/  @P4 LOP3.LUT R7, R7, R6, RZ, 0x3c, !PT ;  /* 0x0000000607074212 */ /* 0x000fca00078e3cff */
[----:B------:R0:W2:Y:S01]  /*11130*/  @P4 LDG.E.U8 R34, desc[UR18][R6.64] ;  /* 0x0000001206224981 */ /* 0x0000a2000c1e1100 */
[----:B------:R-:W-:-:S03]  /*11140*/  IADD3 R9, P6, PT, R3, R9, RZ ;  /* 0x0000000903097210 */ /* 0x000fc60007fde0ff */
[----:B------:R1:W-:Y:S01]  /*11150*/  STL [R1+0x3e4], R90 ;  /* 0x0003e45a01007387 */ /* 0x0003e20000100800 */
[----:B0-----:R-:W-:Y:S02]  /*11160*/  @P1 IMAD.MOV.U32 R6, RZ, RZ, R79 ;  /* 0x000000ffff061224 */ /* 0x001fe400078e004f */
[----:B------:R-:W-:Y:S02]  /*11170*/  @P1 IMAD.MOV.U32 R7, RZ, RZ, R90 ;  /* 0x000000ffff071224 */ /* 0x000fe400078e005a */
[----:B-1----:R-:W3:Y:S01]  /*11180*/  LDL.LU R90, [R1+0x3fc] ;  /* 0x0003fc00015a7983 */ /* 0x002ee20000300800 */
[----:B------:R-:W-:-:S03]  /*11190*/  IADD3 R80, P5, PT, R3, R80, RZ ;  /* 0x0000005003507210 */ /* 0x000fc60007fbe0ff */
[----:B------:R0:W4:Y:S04]  /*111a0*/  @P1 LDG.E.U8 R51, desc[UR18][R6.64] ;  /* 0x0000001206331981 */ /* 0x000128000c1e1100 */
[----:B------:R-:W2:Y:S04]  /*111b0*/  LDL.LU R79, [R1+0x408] ;  /* 0x00040800014f7983 */ /* 0x000ea80000300800 */
[----:B------:R1:W-:Y:S01]  /*111c0*/  STL [R1+0x3f0], R28 ;  /* 0x0003f01c01007387 */ /* 0x0003e20000100800 */
[----:B0-----:R-:W-:Y:S02]  /*111d0*/  @P2 IMAD.MOV.U32 R6, RZ, RZ, R28 ;  /* 0x000000ffff062224 */ /* 0x001fe400078e001c */
[----:B------:R-:W-:Y:S01]  /*111e0*/  @P2 IMAD.MOV.U32 R7, RZ, RZ, R44 ;  /* 0x000000ffff072224 */ /* 0x000fe200078e002c */
[----:B------:R0:W-:Y:S04]  /*111f0*/  STL [R1+0x3ec], R44 ;  /* 0x0003ec2c01007387 */ /* 0x0001e80000100800 */
[----:B------:R0:W2:Y:S04]  /*11200*/  @P2 LDG.E.U8 R85, desc[UR18][R6.64] ;  /* 0x0000001206552981 */ /* 0x0000a8000c1e1100 */
[----:B-1----:R-:W2:Y:S04]  /*11210*/  LDL.LU R28, [R1+0x15c] ;  /* 0x00015c00011c7983 */ /* 0x002ea80000300800 */
[----:B------:R1:W-:Y:S01]  /*11220*/  STL [R1+0x3f8], R9 ;  /* 0x0003f80901007387 */ /* 0x0003e20000100800 */
[----:B0-----:R-:W-:-:S03]  /*11230*/  IMAD.MOV.U32 R7, RZ, RZ, R9 ;  /* 0x000000ffff077224 */ /* 0x001fc600078e0009 */
[----:B------:R-:W2:Y:S04]  /*11240*/  LDL.LU R44, [R1+0x410] ;  /* 0x00041000012c7983 */ /* 0x000ea80000300800 */
[----:B------:R-:W-:Y:S04]  /*11250*/  STL [R1+0x400], R80 ;  /* 0x0004005001007387 */ /* 0x000fe80000100800 */
[----:B-1----:R-:W2:Y:S04]  /*11260*/  LDL.LU R9, [R1+0x8d0] ;  /* 0x0008d00001097983 */ /* 0x002ea80000300800 */
[----:B------:R-:W2:Y:S01]  /*11270*/  LDL.LU R6, [R1+0x3f4] ;  /* 0x0003f40001067983 */ /* 0x000ea20000300800 */
[----:B------:R-:W-:-:S02]  /*11280*/  ISETP.GT.AND P4, PT, R8, 0x1c, PT ;  /* 0x0000001c0800780c */ /* 0x000fc40003f84270 */
        /* <DEDUP_REMOVED lines=19> */
[C---:B------:R-:W-:Y:S01]  /*113c0*/  IADD3 R79, P5, PT, R3.reuse, R79, RZ ;  /* 0x0000004f034f7210 */ /* 0x040fe20007fbe0ff */
        /* <DEDUP_REMOVED lines=10> */
[----:B------:R-:W-:Y:S04]  /*11470*/  STL [R1+0x15c], R28 ;  /* 0x00015c1c01007387 */ /* 0x000fe80000100800 */
        /* <DEDUP_REMOVED lines=8> */
[----:B------:R-:W-:Y:S01]  /*11500*/  STL [R1+0x410], R44 ;  /* 0x0004102c01007387 */ /* 0x000fe20000100800 */
[----:B------:R-:W-:-:S03]  /*11510*/  @P4 LOP3.LUT R7, R7, R6, RZ, 0x3c, !PT ;  /* 0x0000000607074212 */ /* 0x000fc600078e3cff */
[----:B------:R-:W3:Y:S04]  /*11520*/  LDL.LU R28, [R1+0x420] ;  /* 0x00042000011c7983 */ /* 0x000ee80000300800 */
[----:B------:R-:W3:Y:S04]  /*11530*/  LDL.LU R79, [R1+0x428] ;  /* 0x00042800014f7983 */ /* 0x000ee80000300800 */
        /* <DEDUP_REMOVED lines=9> */
[----:B------:R-:W-:Y:S05]  /*115d0*/  STL [R1+0x40c], R80 ;  /* 0x00040c5001007387 */ /* 0x000fea0000100800 */
[----:B0-----:R-:W-:-:S02]  /*115e0*/  @P1 IMAD.MOV.U32 R6, RZ, RZ, R44 ;  /* 0x000000ffff061224 */ /* 0x001fc400078e002c */
[----:B------:R-:W-:Y:S01]  /*115f0*/  @P1 IMAD.MOV.U32 R7, RZ, RZ, R80 ;  /* 0x000000ffff071224 */ /* 0x000fe200078e0050 */
[----:B------:R-:W-:-:S04]  /*11600*/  PRMT R37, RZ, 0x7610, R37 ;  /* 0x00007610ff257816 */ /* 0x000fc80000000025 */
[----:B------:R0:W4:Y:S02]  /*11610*/  @P1 LDG.E.U8 R21, desc[UR18][R6.64] ;  /* 0x0000001206151981 */ /* 0x000124000c1e1100 */
[----:B0-----:R-:W-:Y:S02]  /*11620*/  @P2 IMAD.MOV.U32 R6, RZ, RZ, R71 ;  /* 0x000000ffff062224 */ /* 0x001fe400078e0047 */
[----:B--2---:R-:W-:-:S04]  /*11630*/  IMAD.X R78, R5, 0x1, R78, P5 ;  /* 0x00000001054e7824 */ /* 0x004fc800028e064e */
[----:B------:R-:W-:Y:S01]  /*11640*/  @P2 IMAD.MOV.U32 R7, RZ, RZ, R78 ;  /* 0x000000ffff072224 */ /* 0x000fe200078e004e */
[----:B---3--:R-:W-:-:S04]  /*11650*/  IADD3 R28, P6, PT, R3, R28, RZ ;  /* 0x0000001c031c7210 */ /* 0x008fc80007fde0ff */
[----:B------:R0:W2:Y:S01]  /*11660*/  @P2 LDG.E.U8 R37, desc[UR18][R6.64] ;  /* 0x0000001206252981 */ /* 0x0000a2000c1e1100 */
[----:B------:R-:W-:Y:S01]  /*11670*/  IADD3 R79, P5, PT, R3, R79, RZ ;  /* 0x0000004f034f7210 */ /* 0x000fe20007fbe0ff */
[----:B0-----:R-:W-:Y:S02]  /*11680*/  IMAD.MOV.U32 R7, RZ, RZ, R28 ;  /* 0x000000ffff077224 */ /* 0x001fe400078e001c */
[----:B------:R0:W-:Y:S04]  /*11690*/  STL [R1+0x110], R88 ;  /* 0x0001105801007387 */ /* 0x0001e80000100800 */
[----:B0-----:R-:W3:Y:S04]  /*116a0*/  LDL.LU R88, [R1+0x8c4] ;  /* 0x0008c40001587983 */ /* 0x001ee80000300800 */
[----:B------:R-:W2:Y:S04]  /*116b0*/  LDL.LU R80, [R1+0x424] ;  /* 0x0004240001507983 */ /* 0x000ea80000300800 */
[----:B------:R-:W3:Y:S04]  /*116c0*/  LDL.LU R44, [R1+0x430] ;  /* 0x00043000012c7983 */ /* 0x000ee80000300800 */
        /* <DEDUP_REMOVED lines=12> */
[----:B--2---:R-:W-:Y:S01]  /*11790*/  IMAD.X R80, R5, 0x1, R80, P5 ;  /* 0x0000000105507824 */ /* 0x004fe200028e0650 */
[----:B---3--:R-:W-:Y:S01]  /*117a0*/  IADD3 R44, P5, PT, R3, R44, RZ ;  /* 0x0000002c032c7210 */ /* 0x008fe20007fbe0ff */
        /* <DEDUP_REMOVED lines=8> */
[----:B------:R-:W-:Y:S02]  /*11830*/  @P1 IMAD.MOV.U32 R7, RZ, RZ, R80 ;  /* 0x000000ffff071224 */ /* 0x000fe400078e0050 */
[----:B0-----:R-:W3:Y:S04]  /*11840*/  LDL.LU R80, [R1+0x43c] ;  /* 0x00043c0001507983 */ /* 0x001ee80000300800 */
[----:B------:R-:W4:Y:S04]  /*11850*/  LDL.LU R79, [R1+0x164] ;  /* 0x00016400014f7983 */ /* 0x000f280000300800 */
        /* <DEDUP_REMOVED lines=13> */
[----:B------:R0:W-:Y:S04]  /*11930*/  STL [R1+0x438], R71 ;  /* 0x0004384701007387 */ /* 0x0001e80000100800 */
[----:B------:R1:W2:Y:S04]  /*11940*/  @P2 LDG.E.U8 R76, desc[UR18][R6.64] ;  /* 0x00000012064c2981 */ /* 0x0002a8000c1e1100 */
[----:B------:R-:W3:Y:S01]  /*11950*/  LDL.LU R6, [R1+0x434] ;  /* 0x0004340001067983 */ /* 0x000ee20000300800 */
[----:B------:R-:W-:Y:S01]  /*11960*/  ISETP.GT.AND P4, PT, R8, 0x25, PT ;  /* 0x000000250800780c */ /* 0x000fe20003f84270 */
[----:B-1----:R-:W-:Y:S01]  /*11970*/  IMAD.MOV.U32 R7, RZ, RZ, R71 ;  /* 0x000000ffff077224 */ /* 0x002fe200078e0047 */
[----:B------:R-:W-:Y:S01]  /*11980*/  IADD3 R78, P5, PT, R3, R78, RZ ;  /* 0x0000004e034e7210 */ /* 0x000fe20007fbe0ff */
[----:B0-----:R-:W4:Y:S04]  /*11990*/  LDL.LU R71, [R1+0x448] ;  /* 0x0004480001477983 */ /* 0x001f280000300800 */
[----:B------:R-:W-:Y:S01]  /*119a0*/  STL [R1+0x440], R78 ;  /* 0x0004404e01007387 */ /* 0x000fe20000100800 */
        /* <DEDUP_REMOVED lines=9> */
[----:B------:R-:W-:Y:S01]  /*11a40*/  ISETP.GT.AND P1, PT, R8, 0x26, PT ;  /* 0x000000260800780c */ /* 0x000fe20003f24270 */
[----:B------:R-:W-:Y:S01]  /*11a50*/  IMAD.X R80, R5, 0x1, R80, P5 ;  /* 0x0000000105507824 */ /* 0x000fe200028e0650 */
[----:B------:R-:W-:-:S04]  /*11a60*/  PRMT R0, RZ, 0x7610, R0 ;  /* 0x00007610ff007816 */ /* 0x000fc80000000000 */
[----:B------:R-:W-:Y:S01]  /*11a70*/  STL [R1+0x43c], R80 ;  /* 0x00043c5001007387 */ /* 0x000fe20000100800 */
[----:B0-----:R-:W-:-:S06]  /*11a80*/  IMAD.MOV.U32 R7, RZ, RZ, R80 ;  /* 0x000000ffff077224 */ /* 0x001fcc00078e0050 */
[----:B------:R-:W-:-:S05]  /*11a90*/  @P1 IMAD.MOV.U32 R6, RZ, RZ, R78 ;  /* 0x000000ffff061224 */ /* 0x000fca00078e004e */
[----:B------:R0:W2:Y:S04]  /*11aa0*/  @P1 LDG.E.U8 R0, desc[UR18][R6.64] ;  /* 0x0000001206001981 */ /* 0x0000a8000c1e1100 */
[----:B---3--:R1:W-:Y:S04]  /*11ab0*/  STL [R1+0xfc], R73 ;  /* 0x0000fc4901007387 */ /* 0x0083e80000100800 */
[----:B-1----:R-:W3:Y:S04]  /*11ac0*/  LDL.LU R73, [R1+0x8b8] ;  /* 0x0008b80001497983 */ /* 0x002ee80000300800 */
[----:B------:R-:W3:Y:S04]  /*11ad0*/  LDL.LU R80, [R1+0x8b4] ;  /* 0x0008b40001507983 */ /* 0x000ee80000300800 */
[----:B------:R-:W3:Y:S01]  /*11ae0*/  LDL.LU R7, [R1+0x160] ;  /* 0x0001600001077983 */ /* 0x000ee20000300800 */
[----:B------:R-:W-:-:S02]  /*11af0*/  ISETP.GT.AND P2, PT, R8, 0x27, PT ;  /* 0x000000270800780c */ /* 0x000fc40003f44270 */
[----:B----4-:R-:W-:Y:S01]  /*11b00*/  IADD3 R79, P5, PT, R3, R79, RZ ;  /* 0x0000004f034f7210 */ /* 0x010fe20007fbe0ff */
[----:B------:R-:W4:Y:S01]  /*11b10*/  LDL.LU R78, [R1+0x44c] ;  /* 0x00044c00014e7983 */ /* 0x000f220000300800 */
[----:B------:R-:W-:-:S09]  /*11b20*/  PRMT R72, RZ, 0x7610, R72 ;  /* 0x00007610ff487816 */ /* 0x000fd20000000048 */
[----:B0-----:R-:W-:Y:S01]  /*11b30*/  @P2 IMAD.MOV.U32 R6, RZ, RZ, R79 ;  /* 0x000000ffff062224 */ /* 0x001fe200078e004f */
[----:B------:R-:W-:Y:S01]  /*11b40*/  IADD3 R71, P6, PT, R3, R71, RZ ;  /* 0x0000004703477210 */ /* 0x000fe20007fde0ff */
[----:B------:R-:W-:Y:S04]  /*11b50*/  STL [R1+0x164], R79 ;  /* 0x0001644f01007387 */ /* 0x000fe80000100800 */
[----:B--2---:R0:W-:Y:S04]  /*11b60*/  STL [R1+0xf8], R0 ;  /* 0x0000f80001007387 */ /* 0x0041e80000100800 */
[----:B0-----:R-:W2:Y:S01]  /*11b70*/  LDL.LU R0, [R1+0x458] ;  /* 0x0004580001007983 */ /* 0x001ea20000300800 */
[----:B---3--:R-:W-:-:S05]  /*11b80*/  IMAD.X R7, R5, 0x1, R7, P5 ;  /* 0x0000000105077824 */ /* 0x008fca00028e0607 */
[----:B------:R0:W3:Y:S04]  /*11b90*/  @P2 LDG.E.U8 R72, desc[UR18][R6.64] ;  /* 0x0000001206482981 */ /* 0x0000e8000c1e1100 */
[----:B------:R0:W-:Y:S04]  /*11ba0*/  STL [R1+0x160], R7 ;  /* 0x0001600701007387 */ /* 0x0001e80000100800 */
[----:B------:R1:W-:Y:S04]  /*11bb0*/  STL [R1+0x448], R71 ;  /* 0x0004484701007387 */ /* 0x0003e80000100800 */
[----:B------:R-:W2:Y:S01]  /*11bc0*/  LDL.LU R6, [R1+0x444] ;  /* 0x0004440001067983 */ /* 0x000ea20000300800 */
[----:B------:R-:W-:Y:S01]  /*11bd0*/  IADD3 R76, P5, PT, R3, R76, RZ ;  /* 0x0000004c034c7210 */ /* 0x000fe20007fbe0ff */
[----:B0-----:R-:W-:-:S02]  /*11be0*/  IMAD.MOV.U32 R7, RZ, RZ, R71 ;  /* 0x000000ffff077224 */ /* 0x001fc400078e0047 */
[----:B-1----:R-:W4:Y:S04]  /*11bf0*/  LDL.LU R71, [R1+0x454] ;  /* 0x0004540001477983 */ /* 0x002f280000300800 */
[----:B------:R-:W-:Y:S04]  /*11c00*/  STL [R1+0x450], R76 ;  /* 0x0004504c01007387 */ /* 0x000fe80000100800 */
[----:B------:R-:W4:Y:S01]  /*11c10*/  LDL.LU R79, [R1+0x460] ;  /* 0x00046000014f7983 */ /* 0x000f220000300800 */
[----:B------:R-:W-:-:S03]  /*11c20*/  ISETP.GT.AND P4, PT, R8, 0x28, PT ;  /* 0x000000280800780c */ /* 0x000fc60003f84270 */
[----:B---3--:R0:W-:Y:S04]  /*11c30*/  STL [R1+0xf4], R72 ;  /* 0x0000f44801007387 */ /* 0x0081e80000100800 */
[----:B0-----:R-:W3:Y:S01]  /*11c40*/  LDL.LU R72, [R1+0x468] ;  /* 0x0004680001487983 */ /* 0x001ee20000300800 */
[----:B--2---:R-:W-:Y:S01]  /*11c50*/  IMAD.X R6, R5, 0x1, R6, P6 ;  /* 0x0000000105067824 */ /* 0x004fe200030e0606 */
[----:B------:R-:W-:-:S04]  /*11c60*/  ISETP.GT.AND P1, PT, R8, 0x29, PT ;  /* 0x000000290800780c */ /* 0x000fc80003f24270 */
[-C--:B------:R-:W-:Y:S01]  /*11c70*/  @P4 LOP3.LUT R7, R7, R6.reuse, RZ, 0x3c, !PT ;  /* 0x0000000607074212 */ /* 0x080fe200078e3cff */
[----:B------:R0:W-:Y:S01]  /*11c80*/  STL [R1+0x444], R6 ;  /* 0x0004440601007387 */ /* 0x0001e20000100800 */
[----:B------:R-:W-:Y:S02]  /*11c90*/  PRMT R20, RZ, 0x7610, R20 ;  /* 0x00007610ff147816 */ /* 0x000fe40000000014 */
[----:B------:R-:W-:Y:S01]  /*11ca0*/  ISETP.GT.AND P2, PT, R8, 0x2a, PT ;  /* 0x0000002a0800780c */ /* 0x000fe20003f44270 */
[----:B----4-:R-:W-:Y:S01]  /*11cb0*/  IMAD.X R78, R5, 0x1, R78, P5 ;  /* 0x00000001054e7824 */ /* 0x010fe200028e064e */
[----:B0-----:R-:W-:-:S04]  /*11cc0*/  @P4 LOP3.LUT R6, R7, R6, RZ, 0x3c, !PT ;  /* 0x0000000607064212 */ /* 0x001fc800078e3cff */
[----:B------:R-:W-:Y:S02]  /*11cd0*/  @P4 LOP3.LUT R7, R7, R6, RZ, 0x3c, !PT ;  /* 0x0000000607074212 */ /* 0x000fe400078e3cff */
[----:B------:R-:W-:Y:S02]  /*11ce0*/  IADD3 R0, P5, PT, R3, R0, RZ ;  /* 0x0000000003007210 */ /* 0x000fe40007fbe0ff */
[----:B------:R-:W-:Y:S01]  /*11cf0*/  PRMT R36, RZ, 0x7610, R36 ;  /* 0x00007610ff247816 */ /* 0x000fe20000000024 */
[----:B------:R0:W2:Y:S02]  /*11d00*/  @P4 LDG.E.U8 R20, desc[UR18][R6.64] ;  /* 0x0000001206144981 */ /* 0x0000a4000c1e1100 */
[----:B------:R-:W-:Y:S01]  /*11d10*/  IMAD.X R71, R5, 0x1, R71, P5 ;  /* 0x0000000105477824 */ /* 0x000fe200028e0647 */
[----:B------:R-:W-:Y:S01]  /*11d20*/  PRMT R53, RZ, 0x7610, R53 ;  /* 0x00007610ff357816 */ /* 0x000fe20000000035 */
[----:B------:R1:W-:Y:S01]  /*11d30*/  STL [R1+0x44c], R78 ;  /* 0x00044c4e01007387 */ /* 0x0003e20000100800 */
[----:B------:R-:W-:Y:S01]  /*11d40*/  IADD3 R79, P6, PT, R3, R79, RZ ;  /* 0x0000004f034f7210 */ /* 0x000fe20007fde0ff */
[----:B0-----:R-:W-:-:S02]  /*11d50*/  @P1 IMAD.MOV.U32 R6, RZ, RZ, R76 ;  /* 0x000000ffff061224 */ /* 0x001fc400078e004c */
[----:B------:R-:W-:Y:S02]  /*11d60*/  @P1 IMAD.MOV.U32 R7, RZ, RZ, R78 ;  /* 0x000000ffff071224 */ /* 0x000fe400078e004e */
[----:B-1----:R-:W4:Y:S04]  /*11d70*/  LDL.LU R78, [R1+0x464] ;  /* 0x00046400014e7983 */ /* 0x002f280000300800 */
[----:B------:R0:W2:Y:S04]  /*11d80*/  @P1 LDG.E.U8 R36, desc[UR18][R6.64] ;  /* 0x0000001206241981 */ /* 0x0000a8000c1e1100 */
[----:B------:R-:W2:Y:S04]  /*11d90*/  LDL.LU R76, [R1+0x470] ;  /* 0x00047000014c7983 */ /* 0x000ea80000300800 */
[----:B------:R1:W-:Y:S01]  /*11da0*/  STL [R1+0x458], R0 ;  /* 0x0004580001007387 */ /* 0x0003e20000100800 */
[----:B0-----:R-:W-:-:S02]  /*11db0*/  @P2 IMAD.MOV.U32 R6, RZ, RZ, R0 ;  /* 0x000000ffff062224 */ /* 0x001fc400078e0000 */
[----:B------:R-:W-:Y:S01]  /*11dc0*/  @P2 IMAD.MOV.U32 R7, RZ, RZ, R71 ;  /* 0x000000ffff072224 */ /* 0x000fe200078e0047 */
[----:B------:R0:W-:Y:S04]  /*11dd0*/  STL [R1+0x454], R71 ;  /* 0x0004544701007387 */ /* 0x0001e80000100800 */
[----:B------:R0:W2:Y:S04]  /*11de0*/  @P2 LDG.E.U8 R53, desc[UR18][R6.64] ;  /* 0x0000001206352981 */ /* 0x0000a8000c1e1100 */
[----:B-1----:R-:W2:Y:S04]  /*11df0*/  LDL.LU R0, [R1+0x478] ;  /* 0x0004780001007983 */ /* 0x002ea80000300800 */
[----:B------:R1:W-:Y:S01]  /*11e00*/  STL [R1+0x460], R79 ;  /* 0x0004604f01007387 */ /* 0x0003e20000100800 */
[----:B0-----:R-:W-:-:S03]  /*11e10*/  IMAD.MOV.U32 R7, RZ, RZ, R79 ;  /* 0x000000ffff077224 */ /* 0x001fc600078e004f */
[----:B------:R-:W2:Y:S01]  /*11e20*/  LDL.LU R71, [R1+0x16c] ;  /* 0x00016c0001477983 */ /* 0x000ea20000300800 */
[----:B---3--:R-:W-:-:S05]  /*11e30*/  IADD3 R72, P5, PT, R3, R72, RZ ;  /* 0x0000004803487210 */ /* 0x008fca0007fbe0ff */
[----:B------:R-:W-:Y:S04]  /*11e40*/  STL [R1+0x468], R72 ;  /* 0x0004684801007387 */ /* 0x000fe80000100800 */
[----:B-1----:R-:W3:Y:S04]  /*11e50*/  LDL.LU R79, [R1+0x8b0] ;  /* 0x0008b000014f7983 */ /* 0x002ee80000300800 */
[----:B------:R-:W2:Y:S01]  /*11e60*/  LDL.LU R6, [R1+0x45c] ;  /* 0x00045c0001067983 */ /* 0x000ea20000300800 */
[C---:B------:R-:W-:Y:S02]  /*11e70*/  ISETP.GT.AND P4, PT, R8.reuse, 0x2b, PT ;  /* 0x0000002b0800780c */ /* 0x040fe40003f84270 */
[----:B------:R-:W-:-:S02]  /*11e80*/  ISETP.GT.AND P1, PT, R8, 0x2c, PT ;  /* 0x0000002c0800780c */ /* 0x000fc40003f24270 */
[----:B------:R-:W-:Y:S02]  /*11e90*/  PRMT R89, RZ, 0x7610, R89 ;  /* 0x00007610ff597816 */ /* 0x000fe40000000059 */
[----:B------:R-:W-:Y:S01]  /*11ea0*/  PRMT R31, RZ, 0x7610, R31 ;  /* 0x00007610ff1f7816 */ /* 0x000fe2000000001f */
[C---:B----4-:R-:W-:Y:S02]  /*11eb0*/  IMAD.X R78, R5.reuse, 0x1, R78, P5 ;  /* 0x00000001054e7824 */ /* 0x050fe400028e064e */
        /* <DEDUP_REMOVED lines=11> */
[----:B------:R-:W3:Y:S01]  /*11f70*/  LDL.LU R7, [R1+0x46c] ;  /* 0x00046c0001077983 */ /* 0x000ee20000300800 */
[----:B------:R-:W-:-:S02]  /*11f80*/  ISETP.GT.AND P2, PT, R8, 0x2d, PT ;  /* 0x0000002d0800780c */ /* 0x000fc40003f44270 */
[C---:B------:R-:W-:Y:S01]  /*11f90*/  IADD3 R76, P5, PT, R3.reuse, R76, RZ ;  /* 0x0000004c034c7210 */ /* 0x040fe20007fbe0ff */
[----:B------:R-:W4:Y:S01]  /*11fa0*/  LDL.LU R72, [R1+0x168] ;  /* 0x0001680001487983 */ /* 0x000f220000300800 */
[----:B------:R-:W-:Y:S02]  /*11fb0*/  PRMT R65, RZ, 0x7610, R65 ;  /* 0x00007610ff417816 */ /* 0x000fe40000000041 */
[----:B------:R-:W-:Y:S01]  /*11fc0*/  IADD3 R0, P6, PT, R3, R0, RZ ;  /* 0x0000000003007210 */ /* 0x000fe20007fde0ff */
[----:B------:R-:W-:Y:S06]  /*11fd0*/  STL [R1+0x470], R76 ;  /* 0x0004704c01007387 */ /* 0x000fec0000100800 */
[----:B0-----:R-:W-:Y:S01]  /*11fe0*/  @P2 IMAD.MOV.U32 R6, RZ, RZ, R76 ;  /* 0x000000ffff062224 */ /* 0x001fe200078e004c */
[----:B--2---:R0:W-:Y:S01]  /*11ff0*/  STL [R1+0xe4], R31 ;  /* 0x0000e41f01007387 */ /* 0x0041e20000100800 */
[----:B---3--:R-:W-:-:S03]  /*12000*/  IMAD.X R7, R5, 0x1, R7, P5 ;  /* 0x0000000105077824 */ /* 0x008fc600028e0607 */
[----:B0-----:R-:W2:Y:S04]  /*12010*/  LDL.LU R31, [R1+0x480] ;  /* 0x00048000011f7983 */ /* 0x001ea80000300800 */
[----:B------:R0:W-:Y:S04]  /*12020*/  STL [R1+0x46c], R7 ;  /* 0x00046c0701007387 */ /* 0x0001e80000100800 */
[----:B------:R0:W3:Y:S04]  /*12030*/  @P2 LDG.E.U8 R65, desc[UR18][R6.64] ;  /* 0x0000001206412981 */ /* 0x0000e8000c1e1100 */
[----:B------:R-:W-:Y:S04]  /*12040*/  STL [R1+0x478], R0 ;  /* 0x0004780001007387 */ /* 0x000fe80000100800 */
[----:B------:R-:W2:Y:S01]  /*12050*/  LDL.LU R6, [R1+0x474] ;  /* 0x0004740001067983 */ /* 0x000ea20000300800 */
[----:B------:R-:W-:Y:S01]  /*12060*/  ISETP.GT.AND P4, PT, R8, 0x2e, PT ;  /* 0x0000002e0800780c */ /* 0x000fe20003f84270 */
[----:B0-----:R-:W-:Y:S01]  /*12070*/  IMAD.MOV.U32 R7, RZ, RZ, R0 ;  /* 0x000000ffff077224 */ /* 0x001fe200078e0000 */
[----:B------:R-:W-:-:S02]  /*12080*/  IADD3 R71, P5, PT, R3, R71, RZ ;  /* 0x0000004703477210 */ /* 0x000fc40007fbe0ff */
[----:B------:R-:W-:Y:S02]  /*12090*/  ISETP.GT.AND P1, PT, R8, 0x2f, PT ;  /* 0x0000002f0800780c */ /* 0x000fe40003f24270 */
[----:B------:R-:W-:Y:S01]  /*120a0*/  PRMT R77, RZ, 0x7610, R77 ;  /* 0x00007610ff4d7816 */ /* 0x000fe2000000004d */
[C---:B----4-:R-:W-:Y:S01]  /*120b0*/  IMAD.X R72, R5.reuse, 0x1, R72, P5 ;  /* 0x0000000105487824 */ /* 0x050fe200028e0648 */
[----:B------:R-:W-:Y:S01]  /*120c0*/  PRMT R17, RZ, 0x7610, R17 ;  /* 0x00007610ff117816 */ /* 0x000fe20000000011 */
[----:B---3--:R0:W-:Y:S01]  /*120d0*/  STL [R1+0xe0], R65 ;  /* 0x0000e04101007387 */ /* 0x0081e20000100800 */
[----:B--2---:R-:W-:-:S03]  /*120e0*/  IMAD.X R6, R5, 0x1, R6, P6 ;  /* 0x0000000105067824 */ /* 0x004fc600030e0606 */
[----:B0-----:R-:W2:Y:S04]  /*120f0*/  LDL.LU R65, [R1+0x47c] ;  /* 0x00047c0001417983 */ /* 0x001ea80000300800 */
[----:B------:R-:W-:Y:S01]  /*12100*/  STL [R1+0x16c], R71 ;  /* 0x00016c4701007387 */ /* 0x000fe20000100800 */
[----:B------:R-:W-:-:S03]  /*12110*/  @P4 LOP3.LUT R7, R7, R6, RZ, 0x3c, !PT ;  /* 0x0000000607074212 */ /* 0x000fc600078e3cff */
[----:B------:R-:W3:Y:S04]  /*12120*/  LDL.LU R76, [R1+0x490] ;  /* 0x00049000014c7983 */ /* 0x000ee80000300800 */
[----:B------:R-:W4:Y:S04]  /*12130*/  LDL.LU R0, [R1+0x498] ;  /* 0x0004980001007983 */ /* 0x000f280000300800 */
        /* <DEDUP_REMOVED lines=10> */
[----:B------:R-:W-:-:S09]  /*121e0*/  PRMT R23, RZ, 0x7610, R23 ;  /* 0x00007610ff177816 */ /* 0x000fd20000000017 */
[----:B0-----:R-:W-:Y:S02]  /*121f0*/  @P2 IMAD.MOV.U32 R6, RZ, RZ, R31 ;  /* 0x000000ffff062224 */ /* 0x001fe400078e001f */
[----:B--2---:R-:W-:-:S04]  /*12200*/  IMAD.X R65, R5, 0x1, R65, P5 ;  /* 0x0000000105417824 */ /* 0x004fc800028e0641 */
[----:B------:R-:W-:Y:S01]  /*12210*/  @P2 IMAD.MOV.U32 R7, RZ, RZ, R65 ;  /* 0x000000ffff072224 */ /* 0x000fe200078e0041 */
[----:B---3--:R-:W-:-:S04]  /*12220*/  IADD3 R76, P6, PT, R3, R76, RZ ;  /* 0x0000004c034c7210 */ /* 0x008fc80007fde0ff */
[----:B------:R0:W2:Y:S01]  /*12230*/  @P2 LDG.E.U8 R23, desc[UR18][R6.64] ;  /* 0x0000001206172981 */ /* 0x0000a2000c1e1100 */
[----:B----4-:R-:W-:Y:S01]  /*12240*/  IADD3 R0, P5, PT, R3, R0, RZ ;  /* 0x0000000003007210 */ /* 0x010fe20007fbe0ff */
[----:B0-----:R-:W-:Y:S02]  /*12250*/  IMAD.MOV.U32 R7, RZ, RZ, R76 ;  /* 0x000000ffff077224 */ /* 0x001fe400078e004c */
[----:B------:R0:W-:Y:S04]  /*12260*/  STL [R1+0xdc], R77 ;  /* 0x0000dc4d01007387 */ /* 0x0001e80000100800 */
[----:B0-----:R-:W3:Y:S04]  /*12270*/  LDL.LU R77, [R1+0x8a8] ;  /* 0x0008a800014d7983 */ /* 0x001ee80000300800 */
[----:B------:R-:W4:Y:S04]  /*12280*/  LDL.LU R71, [R1+0x494] ;  /* 0x0004940001477983 */ /* 0x000f280000300800 */
[----:B------:R-:W-:Y:S04]  /*12290*/  STL [R1+0x480], R31 ;  /* 0x0004801f01007387 */ /* 0x000fe80000100800 */
[----:B------:R0:W-:Y:S04]  /*122a0*/  STL [R1+0xd8], R17 ;  /* 0x0000d81101007387 */ /* 0x0001e80000100800 */
[----:B0-----:R-:W2:Y:S04]  /*122b0*/  LDL.LU R17, [R1+0x4a0] ;  /* 0x0004a00001117983 */ /* 0x001ea80000300800 */
[----:B------:R0:W-:Y:S04]  /*122c0*/  STL [R1+0x47c], R65 ;  /* 0x00047c4101007387 */ /* 0x0001e80000100800 */
[----:B0-----:R-:W3:Y:S04]  /*122d0*/  LDL.LU R65, [R1+0x49c] ;  /* 0x00049c0001417983 */ /* 0x001ee80000300800 */
[----:B------:R0:W-:Y:S04]  /*122e0*/  STL [R1+0x490], R76 ;  /* 0x0004904c01007387 */ /* 0x0001e80000100800 */
[----:B------:R-:W3:Y:S04]  /*122f0*/  LDL.LU R31, [R1+0x4a8] ;  /* 0x0004a800011f7983 */ /* 0x000ee80000300800 */
[----:B------:R-:W-:Y:S04]  /*12300*/  STL [R1+0x498], R0 ;  /* 0x0004980001007387 */ /* 0x000fe80000100800 */
[----:B------:R-:W3:Y:S04]  /*12310*/  LDL.LU R72, [R1+0x4b0] ;  /* 0x0004b00001487983 */ /* 0x000ee80000300800 */
[----:B0-----:R-:W3:Y:S04]  /*12320*/  LDL.LU R76, [R1+0x8a4] ;  /* 0x0008a400014c7983 */ /* 0x001ee80000300800 */
[----:B------:R-:W3:Y:S01]  /*12330*/  LDL.LU R6, [R1+0x48c] ;  /* 0x00048c0001067983 */ /* 0x000ee20000300800 */
[----:B------:R-:W-:-:S02]  /*12340*/  ISETP.GT.AND P4, PT, R8, 0x31, PT ;  /* 0x000000310800780c */ /* 0x000fc40003f84270 */
[C---:B------:R-:W-:Y:S02]  /*12350*/  ISETP.GT.AND P1, PT, R8.reuse, 0x32, PT ;  /* 0x000000320800780c */ /* 0x040fe40003f24270 */
[----:B------:R-:W-:Y:S02]  /*12360*/  PRMT R39, RZ, 0x7610, R39 ;  /* 0x00007610ff277816 */ /* 0x000fe40000000027 */
[----:B------:R-:W-:Y:S02]  /*12370*/  ISETP.GT.AND P2, PT, R8, 0x33, PT ;  /* 0x000000330800780c */ /* 0x000fe40003f44270 */
[----:B------:R-:W-:Y:S02]  /*12380*/  PRMT R58, RZ, 0x7610, R58 ;  /* 0x00007610ff3a7816 */ /* 0x000fe4000000003a */
[----:B------:R-:W-:Y:S01]  /*12390*/  PRMT R91, RZ, 0x7610, R91 ;  /* 0x00007610ff5b7816 */ /* 0x000fe2000000005b */
[----:B----4-:R-:W-:Y:S01]  /*123a0*/  IMAD.X R71, R5, 0x1, R71, P5 ;  /* 0x0000000105477824 */ /* 0x010fe200028e0647 */
[----:B--2---:R-:W-:-:S05]  /*123b0*/  IADD3 R17, P5, PT, R3, R17, RZ ;  /* 0x0000001103117210 */ /* 0x004fca0007fbe0ff */
[C---:B---3--:R-:W-:Y:S02]  /*123c0*/  IMAD.X R65, R5.reuse, 0x1, R65, P5 ;  /* 0x0000000105417824 */ /* 0x048fe400028e0641 */
        /* <DEDUP_REMOVED lines=9> */
[----:B------:R-:W-:Y:S01]  /*12460*/  @P1 IMAD.MOV.U32 R7, RZ, RZ, R71 ;  /* 0x000000ffff071224 */ /* 0x000fe200078e0047 */
[----:B------:R-:W3:Y:S01]  /*12470*/  LDL.LU R0, [R1+0x4ac] ;  /* 0x0004ac0001007983 */ /* 0x000ee20000300800 */
[----:B------:R-:W-:-:S03]  /*12480*/  IADD3 R72, P5, PT, R3, R72, RZ ;  /* 0x0000004803487210 */ /* 0x000fc60007fbe0ff */
[----:B------:R0:W4:Y:S04]  /*12490*/  @P1 LDG.E.U8 R58, desc[UR18][R6.64] ;  /* 0x00000012063a1981 */ /* 0x000128000c1e1100 */
[----:B-1----:R-:W2:Y:S04]  /*124a0*/  LDL.LU R71, [R1+0x4b8] ;  /* 0x0004b80001477983 */ /* 0x002ea80000300800 */
        /* <DEDUP_REMOVED lines=269> */
[----:B------:R-:W2:Y:S04]  /*13580*/  LDL.LU R46, [R1+0x548] ;  /* 0x00054800012e7983 */ /* 0x000ea80000300800 */
[----:B------:R0:W-:Y:S04]  /*13590*/  STL [R1+0x530], R10 ;  /* 0x0005300a01007387 */ /* 0x0001e80000100800 */
[----:B------:R-:W-:Y:S04]  /*135a0*/  STL [R1+0x808], R86 ;  /* 0x0008085601007387 */ /* 0x000fe80000100800 */
[----:B------:R1:W-:Y:S04]  /*135b0*/  STL [R1+0x52c], R63 ;  /* 0x00052c3f01007387 */ /* 0x0003e80000100800 */
[----:B0-----:R-:W3:Y:S04]  /*135c0*/  LDL.LU R10, [R1+0x550] ;  /* 0x00055000010a7983 */ /* 0x001ee80000300800 */
[----:B------:R0:W-:Y:S04]  /*135d0*/  STL [R1+0x538], R30 ;  /* 0x0005381e01007387 */ /* 0x0001e80000100800 */
[----:B-1----:R-:W3:Y:S04]  /*135e0*/  LDL.LU R63, [R1+0x558] ;  /* 0x00055800013f7983 */ /* 0x002ee80000300800 */
[----:B------:R-:W-:Y:S04]  /*135f0*/  STL [R1+0x540], R64 ;  /* 0x0005404001007387 */ /* 0x000fe80000100800 */
[----:B0-----:R-:W3:Y:S04]  /*13600*/  LDL.LU R30, [R1+0x874] ;  /* 0x00087400011e7983 */ /* 0x001ee80000300800 */
[----:B------:R-:W3:Y:S01]  /*13610*/  LDL.LU R6, [R1+0x534] ;  /* 0x0005340001067983 */ /* 0x000ee20000300800 */
[----:B------:R-:W-:-:S02]  /*13620*/  ISETP.GT.AND P4, PT, R8, 0x49, PT ;  /* 0x000000490800780c */ /* 0x000fc40003f84270 */
[----:B------:R-:W-:Y:S02]  /*13630*/  ISETP.GT.AND P1, PT, R8, 0x4a, PT ;  /* 0x0000004a0800780c */ /* 0x000fe40003f24270 */
[----:B------:R-:W-:Y:S02]  /*13640*/  PRMT R40, RZ, 0x7610, R40 ;  /* 0x00007610ff287816 */ /* 0x000fe40000000028 */
[----:B------:R-:W-:Y:S01]  /*13650*/  PRMT R55, RZ, 0x7610, R55 ;  /* 0x00007610ff377816 */ /* 0x000fe20000000037 */
[----:B----4-:R-:W-:Y:S01]  /*13660*/  IMAD.X R66, R5, 0x1, R66, P5 ;  /* 0x0000000105427824 */ /* 0x010fe200028e0642 */
[----:B--2---:R-:W-:Y:S01]  /*13670*/  IADD3 R46, P5, PT, R3, R46, RZ ;  /* 0x0000002e032e7210 */ /* 0x004fe20007fbe0ff */
[----:B---3--:R-:W-:-:S05]  /*13680*/  IMAD.X R6, R5, 0x1, R6, P6 ;  /* 0x0000000105067824 */ /* 0x008fca00030e0606 */
        /* <DEDUP_REMOVED lines=46> */
[----:B------:R-:W2:Y:S04]  /*13970*/  @P1 LDG.E.U8 R4, desc[UR18][R6.64] ;  /* 0x0000001206041981 */ /* 0x000ea8000c1e1100 */
[----:B---3--:R0:W-:Y:S04]  /*13980*/  STL [R1+0x6c], R54 ;  /* 0x00006c3601007387 */ /* 0x0081e80000100800 */
[----:B0-----:R-:W3:Y:S04]  /*13990*/  LDL.LU R54, [R1+0x86c] ;  /* 0x00086c0001367983 */ /* 0x001ee80000300800 */
[----:B------:R-:W3:Y:S04]  /*139a0*/  LDL.LU R66, [R1+0x868] ;  /* 0x0008680001427983 */ /* 0x000ee80000300800 */
[----:B------:R-:W3:Y:S01]  /*139b0*/  LDL.LU R7, [R1+0x55c] ;  /* 0x00055c0001077983 */ /* 0x000ee20000300800 */
[----:B------:R-:W-:-:S02]  /*139c0*/  ISETP.GT.AND P2, PT, R8, 0x4e, PT ;  /* 0x0000004e0800780c */ /* 0x000fc40003f44270 */
[C---:B----4-:R-:W-:Y:S01]  /*139d0*/  IADD3 R64, P5, PT, R3.reuse, R64, RZ ;  /* 0x0000004003407210 */ /* 0x050fe20007fbe0ff */
[----:B------:R-:W4:Y:S01]  /*139e0*/  LDL.LU R63, [R1+0x564] ;  /* 0x00056400013f7983 */ /* 0x000f220000300800 */
[----:B------:R-:W-:Y:S02]  /*139f0*/  PRMT R15, RZ, 0x7610, R15 ;  /* 0x00007610ff0f7816 */ /* 0x000fe4000000000f */
[----:B------:R-:W-:Y:S01]  /*13a00*/  IADD3 R10, P6, PT, R3, R10, RZ ;  /* 0x0000000a030a7210 */ /* 0x000fe20007fde0ff */
[----:B------:R-:W-:Y:S04]  /*13a10*/  STL [R1+0x560], R64 ;  /* 0x0005604001007387 */ /* 0x000fe80000100800 */
[----:B--2---:R0:W-:Y:S02]  /*13a20*/  STL [R1+0x68], R4 ;  /* 0x0000680401007387 */ /* 0x0041e40000100800 */
[----:B------:R-:W-:-:S02]  /*13a30*/  @P2 IMAD.MOV.U32 R6, RZ, RZ, R64 ;  /* 0x000000ffff062224 */ /* 0x000fc400078e0040 */
[----:B0-----:R-:W2:Y:S01]  /*13a40*/  LDL.LU R4, [R1+0x570] ;  /* 0x0005700001047983 */ /* 0x001ea20000300800 */
[----:B---3--:R-:W-:-:S05]  /*13a50*/  IMAD.X R7, R5, 0x1, R7, P5 ;  /* 0x0000000105077824 */ /* 0x008fca00028e0607 */
[----:B------:R0:W-:Y:S04]  /*13a60*/  STL [R1+0x55c], R7 ;  /* 0x00055c0701007387 */ /* 0x0001e80000100800 */
[----:B------:R0:W3:Y:S04]  /*13a70*/  @P2 LDG.E.U8 R15, desc[UR18][R6.64] ;  /* 0x00000012060f2981 */ /* 0x0000e8000c1e1100 */
[----:B------:R1:W-:Y:S04]  /*13a80*/  STL [R1+0x18c], R10 ;  /* 0x00018c0a01007387 */ /* 0x0003e80000100800 */
[----:B------:R-:W2:Y:S01]  /*13a90*/  LDL.LU R6, [R1+0x188] ;  /* 0x0001880001067983 */ /* 0x000ea20000300800 */
[----:B------:R-:W-:Y:S01]  /*13aa0*/  ISETP.GT.AND P4, PT, R8, 0x4f, PT ;  /* 0x0000004f0800780c */ /* 0x000fe20003f84270 */
[----:B0-----:R-:W-:Y:S01]  /*13ab0*/  IMAD.MOV.U32 R7, RZ, RZ, R10 ;  /* 0x000000ffff077224 */ /* 0x001fe200078e000a */
[----:B------:R-:W-:Y:S01]  /*13ac0*/  IADD3 R61, P5, PT, R3, R61, RZ ;  /* 0x0000003d033d7210 */ /* 0x000fe20007fbe0ff */
[----:B-1----:R-:W4:Y:S04]  /*13ad0*/  LDL.LU R10, [R1+0x56c] ;  /* 0x00056c00010a7983 */ /* 0x002f280000300800 */
[----:B------:R-:W-:Y:S04]  /*13ae0*/  STL [R1+0x568], R61 ;  /* 0x0005683d01007387 */ /* 0x000fe80000100800 */
[----:B------:R-:W4:Y:S01]  /*13af0*/  LDL.LU R64, [R1+0x578] ;  /* 0x0005780001407983 */ /* 0x000f220000300800 */
[----:B------:R-:W-:-:S03]  /*13b00*/  PRMT R84, RZ, 0x7610, R84 ;  /* 0x00007610ff547816 */ /* 0x000fc60000000054 */
[----:B---3--:R0:W-:Y:S01]  /*13b10*/  STL [R1+0x5c], R15 ;  /* 0x00005c0f01007387 */ /* 0x0081e20000100800 */
[----:B--2---:R-:W-:-:S03]  /*13b20*/  IMAD.X R6, R5, 0x1, R6, P6 ;  /* 0x0000000105067824 */ /* 0x004fc600030e0606 */
        /* <DEDUP_REMOVED lines=11> */
[----:B------:R1:W-:Y:S01]  /*13be0*/  STL [R1+0x564], R63 ;  /* 0x0005643f01007387 */ /* 0x0003e20000100800 */
        /* <DEDUP_REMOVED lines=11> */
[----:B---3--:R-:W-:Y:S04]  /*13ca0*/  STL [R1+0x80c], R84 ;  /* 0x00080c5401007387 */ /* 0x008fe80000100800 */
[----:B-1----:R-:W2:Y:S04]  /*13cb0*/  LDL.LU R63, [R1+0x57c] ;  /* 0x00057c00013f7983 */ /* 0x002ea80000300800 */
[----:B------:R-:W3:Y:S04]  /*13cc0*/  LDL.LU R61, [R1+0x588] ;  /* 0x00058800013d7983 */ /* 0x000ee80000300800 */
[----:B------:R0:W-:Y:S04]  /*13cd0*/  STL [R1+0x570], R4 ;  /* 0x0005700401007387 */ /* 0x0001e80000100800 */
        /* <DEDUP_REMOVED lines=11> */
[C---:B--2---:R-:W-:Y:S02]  /*13d90*/  IMAD.X R63, R5.reuse, 0x1, R63, P5 ;  /* 0x00000001053f7824 */ /* 0x044fe400028e063f */
[----:B---3--:R-:W-:-:S05]  /*13da0*/  IMAD.X R6, R5, 0x1, R6, P6 ;  /* 0x0000000105067824 */ /* 0x008fca00030e0606 */
        /* <DEDUP_REMOVED lines=8> */
[----:B-1----:R-:W3:Y:S04]  /*13e30*/  LDL.LU R63, [R1+0x860] ;  /* 0x00086000013f7983 */ /* 0x002ee80000300800 */
        /* <DEDUP_REMOVED lines=39> */
[----:B------:R1:W-:Y:S01]  /*140b0*/  STL [R1+0x594], R15 ;  /* 0x0005940f01007387 */ /* 0x0003e20000100800 */
[----:B------:R-:W-:-:S03]  /*140c0*/  PRMT R82, RZ, 0x7610, R82 ;  /* 0x00007610ff527816 */ /* 0x000fc60000000052 */
[----:B-1----:R-:W4:Y:S06]  /*140d0*/  LDL.LU R15, [R1+0x5a4] ;  /* 0x0005a400010f7983 */ /* 0x002f2c0000300800 */
[----:B0-----:R-:W-:Y:S01]  /*140e0*/  @P2 IMAD.MOV.U32 R6, RZ, RZ, R11 ;  /* 0x000000ffff062224 */ /* 0x001fe200078e000b */
[----:B------:R-:W4:Y:S04]  /*140f0*/  LDL.LU R10, [R1+0x5b0] ;  /* 0x0005b000010a7983 */ /* 0x000f280000300800 */
[----:B------:R0:W-:Y:S01]  /*14100*/  STL [R1+0x194], R11 ;  /* 0x0001940b01007387 */ /* 0x0001e20000100800 */
[----:B--2---:R-:W-:-:S04]  /*14110*/  IMAD.X R14, R5, 0x1, R14, P5 ;  /* 0x00000001050e7824 */ /* 0x004fc800028e060e */
[----:B------:R-:W-:Y:S01]  /*14120*/  @P2 IMAD.MOV.U32 R7, RZ, RZ, R14 ;  /* 0x000000ffff072224 */ /* 0x000fe200078e000e */
[----:B---3--:R-:W-:-:S04]  /*14130*/  IADD3 R61, P6, PT, R3, R61, RZ ;  /* 0x0000003d033d7210 */ /* 0x008fc80007fde0ff */
[----:B------:R1:W2:Y:S01]  /*14140*/  @P2 LDG.E.U8 R82, desc[UR18][R6.64] ;  /* 0x0000001206522981 */ /* 0x0002a2000c1e1100 */
[----:B----4-:R-:W-:Y:S01]  /*14150*/  IADD3 R4, P5, PT, R3, R4, RZ ;  /* 0x0000000403047210 */ /* 0x010fe20007fbe0ff */
[----:B-1----:R-:W-:Y:S02]  /*14160*/  IMAD.MOV.U32 R7, RZ, RZ, R61 ;  /* 0x000000ffff077224 */ /* 0x002fe400078e003d */
[----:B------:R-:W-:Y:S04]  /*14170*/  STL [R1+0x810], R84 ;  /* 0x0008105401007387 */ /* 0x000fe80000100800 */
[----:B------:R-:W-:Y:S04]  /*14180*/  STL [R1+0x190], R14 ;  /* 0x0001900e01007387 */ /* 0x000fe80000100800 */
[----:B0-----:R-:W3:Y:S04]  /*14190*/  LDL.LU R11, [R1+0x5ac] ;  /* 0x0005ac00010b7983 */ /* 0x001ee80000300800 */
[----:B------:R-:W-:Y:S04]  /*141a0*/  STL [R1+0x5a0], R61 ;  /* 0x0005a03d01007387 */ /* 0x000fe80000100800 */
[----:B------:R0:W-:Y:S04]  /*141b0*/  STL [R1+0x44], R60 ;  /* 0x0000443c01007387 */ /* 0x0001e80000100800 */
[----:B0-----:R-:W4:Y:S04]  /*141c0*/  LDL.LU R60, [R1+0x5b8] ;  /* 0x0005b800013c7983 */ /* 0x001f280000300800 */
[----:B------:R-:W-:Y:S04]  /*141d0*/  STL [R1+0x5a8], R4 ;  /* 0x0005a80401007387 */ /* 0x000fe80000100800 */
[----:B------:R-:W4:Y:S04]  /*141e0*/  LDL.LU R14, [R1+0x5c0] ;  /* 0x0005c000010e7983 */ /* 0x000f280000300800 */
[----:B------:R-:W4:Y:S04]  /*141f0*/  LDL.LU R61, [R1+0x85c] ;  /* 0x00085c00013d7983 */ /* 0x000f280000300800 */
[----:B------:R-:W4:Y:S01]  /*14200*/  LDL.LU R6, [R1+0x59c] ;  /* 0x00059c0001067983 */ /* 0x000f220000300800 */
[----:B------:R-:W-:-:S02]  /*14210*/  ISETP.GT.AND P4, PT, R8, 0x58, PT ;  /* 0x000000580800780c */ /* 0x000fc40003f84270 */
[C---:B------:R-:W-:Y:S02]  /*14220*/  ISETP.GT.AND P1, PT, R8.reuse, 0x59, PT ;  /* 0x000000590800780c */ /* 0x040fe40003f24270 */
[----:B------:R-:W-:Y:S02]  /*14230*/  PRMT R26, RZ, 0x7610, R26 ;  /* 0x00007610ff1a7816 */ /* 0x000fe4000000001a */
[----:B------:R-:W-:Y:S01]  /*14240*/  ISETP.GT.AND P2, PT, R8, 0x5a, PT ;  /* 0x0000005a0800780c */ /* 0x000fe20003f44270 */
[----:B------:R-:W-:Y:S01]  /*14250*/  IMAD.X R15, R5, 0x1, R15, P5 ;  /* 0x00000001050f7824 */ /* 0x000fe200028e060f */
[----:B------:R-:W-:Y:S02]  /*14260*/  IADD3 R10, P5, PT, R3, R10, RZ ;  /* 0x0000000a030a7210 */ /* 0x000fe40007fbe0ff */
[----:B------:R-:W-:Y:S02]  /*14270*/  PRMT R42, RZ, 0x7610, R42 ;  /* 0x00007610ff2a7816 */ /* 0x000fe4000000002a */
[----:B------:R-:W-:Y:S01]  /*14280*/  PRMT R70, RZ, 0x7610, R70 ;  /* 0x00007610ff467816 */ /* 0x000fe20000000046 */
[----:B--2---:R-:W-:Y:S01]  /*14290*/  STL [R1+0x814], R82 ;  /* 0x0008145201007387 */ /* 0x004fe20000100800 */
[----:B---3--:R-:W-:-:S02]  /*142a0*/  IMAD.X R11, R5, 0x1, R11, P5 ;  /* 0x00000001050b7824 */ /* 0x008fc400028e060b */
[----:B----4-:R-:W-:-:S05]  /*142b0*/  IMAD.X R6, R5, 0x1, R6, P6 ;  /* 0x0000000105067824 */ /* 0x010fca00030e0606 */
        /* <DEDUP_REMOVED lines=26> */
[----:B------:R-:W-:Y:S02]  /*14460*/  ISETP.GT.AND P1, PT, R8, 0x5c, PT ;  /* 0x0000005c0800780c */ /* 0x000fe40003f24270 */
[----:B------:R-:W-:Y:S02]  /*14470*/  PRMT R84, RZ, 0x7610, R84 ;  /* 0x00007610ff547816 */ /* 0x000fe40000000054 */
[----:B------:R-:W-:Y:S01]  /*14480*/  PRMT R48, RZ, 0x7610, R48 ;  /* 0x00007610ff307816 */ /* 0x000fe20000000030 */
[C---:B---3--:R-:W-:Y:S02]  /*14490*/  IMAD.X R4, R5.reuse, 0x1, R4, P5 ;  /* 0x0000000105047824 */ /* 0x048fe400028e0604 */
[----:B--2---:R-:W-:-:S05]  /*144a0*/  IMAD.X R6, R5, 0x1, R6, P6 ;  /* 0x0000000105067824 */ /* 0x004fca00030e0606 */
[-C--:B------:R-:W-:Y:S01]  /*144b0*/  @P4 LOP3.LUT R7, R7, R6.reuse, RZ, 0x3c, !PT ;  /* 0x0000000607074212 */ /* 0x080fe200078e3cff */
[----:B------:R0:W-:Y:S03]  /*144c0*/  STL [R1+0x5b4], R6 ;  /* 0x0005b40601007387 */ /* 0x0001e60000100800 */
[----:B0-----:R-:W-:-:S04]  /*144d0*/  @P4 LOP3.LUT R6, R7, R6, RZ, 0x3c, !PT ;  /* 0x0000000607064212 */ /* 0x001fc800078e3cff */
[----:B------:R-:W-:-:S05]  /*144e0*/  @P4 LOP3.LUT R7, R7, R6, RZ, 0x3c, !PT ;  /* 0x0000000607074212 */ /* 0x000fca00078e3cff */
[----:B------:R0:W2:Y:S02]  /*144f0*/  @P4 LDG.E.U8 R84, desc[UR18][R6.64] ;  /* 0x0000001206544981 */ /* 0x0000a4000c1e1100 */
[----:B0-----:R-:W-:Y:S02]  /*14500*/  @P1 IMAD.MOV.U32 R6, RZ, RZ, R14 ;  /* 0x000000ffff061224 */ /* 0x001fe400078e000e */
[----:B------:R-:W-:-:S05]  /*14510*/  @P1 IMAD.MOV.U32 R7, RZ, RZ, R4 ;  /* 0x000000ffff071224 */ /* 0x000fca00078e0004 */
[----:B------:R-:W3:Y:S01]  /*14520*/  @P1 LDG.E.U8 R48, desc[UR18][R6.64] ;  /* 0x0000001206301981 */ /* 0x000ee2000c1e1100 */
[----:B------:R-:W-:-:S03]  /*14530*/  IADD3 R15, P5, PT, R3, R15, RZ ;  /* 0x0000000f030f7210 */ /* 0x000fc60007fbe0ff */
[----:B------:R0:W-:Y:S04]  /*14540*/  STL [R1+0x5bc], R4 ;  /* 0x0005bc0401007387 */ /* 0x0001e80000100800 */
[----:B--2---:R-:W-:Y:S04]  /*14550*/  STL [R1+0x84c], R84 ;  /* 0x00084c5401007387 */ /* 0x004fe80000100800 */
[----:B0-----:R-:W2:Y:S04]  /*14560*/  LDL.LU R4, [R1+0x854] ;  /* 0x0008540001047983 */ /* 0x001ea80000300800 */
[----:B------:R-:W2:Y:S04]  /*14570*/  LDL.LU R14, [R1+0x198] ;  /* 0x00019800010e7983 */ /* 0x000ea80000300800 */
[----:B---3--:R0:W-:Y:S04]  /*14580*/  STL [R1+0x28], R48 ;  /* 0x0000283001007387 */ /* 0x0081e80000100800 */
[----:B0-----:R-:W3:Y:S04]  /*14590*/  LDL.LU R48, [R1+0x850] ;  /* 0x0008500001307983 */ /* 0x001ee80000300800 */
[----:B------:R0:W-:Y:S04]  /*145a0*/  STL [R1+0x5c8], R15 ;  /* 0x0005c80f01007387 */ /* 0x0001e80000100800 */
[----:B------:R-:W2:Y:S01]  /*145b0*/  LDL.LU R6, [R1+0x5c4] ;  /* 0x0005c40001067983 */ /* 0x000ea20000300800 */
[----:B------:R-:W-:Y:S01]  /*145c0*/  ISETP.GT.AND P2, PT, R8, 0x5d, PT ;  /* 0x0000005d0800780c */ /* 0x000fe20003f44270 */
[----:B------:R-:W-:-:S02]  /*145d0*/  IMAD.MOV.U32 R7, RZ, RZ, R15 ;  /* 0x000000ffff077224 */ /* 0x000fc400078e000f */
[----:B0-----:R-:W3:Y:S01]  /*145e0*/  LDL.LU R15, [R1+0x5d8] ;  /* 0x0005d800010f7983 */ /* 0x001ee20000300800 */
[----:B------:R-:W-:Y:S02]  /*145f0*/  PRMT R84, RZ, 0x7610, R84 ;  /* 0x00007610ff547816 */ /* 0x000fe40000000054 */
[----:B------:R-:W-:Y:S01]  /*14600*/  IADD3 R10, P6, PT, R3, R10, RZ ;  /* 0x0000000a030a7210 */ /* 0x000fe20007fde0ff */
[----:B--2---:R-:W-:-:S06]  /*14610*/  IMAD.X R6, R5, 0x1, R6, P5 ;  /* 0x0000000105067824 */ /* 0x004fcc00028e0606 */
        /* <DEDUP_REMOVED lines=23> */
[----:B------:R-:W-:Y:S02]  /*14790*/  PRMT R68, RZ, 0x7610, R68 ;  /* 0x00007610ff447816 */ /* 0x000fe40000000044 */
[----:B------:R-:W-:Y:S02]  /*147a0*/  IADD3 R15, P5, PT, R3, R15, RZ ;  /* 0x0000000f030f7210 */ /* 0x000fe40007fbe0ff */
[----:B------:R-:W-:Y:S07]  /*147b0*/  STL [R1+0x198], R14 ;  /* 0x0001980e01007387 */ /* 0x000fee0000100800 */
[----:B0-----:R-:W-:-:S02]  /*147c0*/  @P1 IMAD.MOV.U32 R6, RZ, RZ, R11 ;  /* 0x000000ffff061224 */ /* 0x001fc400078e000b */
[----:B------:R-:W-:-:S05]  /*147d0*/  @P1 IMAD.MOV.U32 R7, RZ, RZ, R14 ;  /* 0x000000ffff071224 */ /* 0x000fca00078e000e */
[----:B------:R-:W3:Y:S04]  /*147e0*/  @P1 LDG.E.U8 R68, desc[UR18][R6.64] ;  /* 0x0000001206441981 */ /* 0x000ee8000c1e1100 */
[----:B--2---:R0:W-:Y:S04]  /*147f0*/  STL [R1+0x818], R86 ;  /* 0x0008185601007387 */ /* 0x0041e80000100800 */
[----:B0-----:R-:W2:Y:S04]  /*14800*/  LDL.LU R86, [R1+0x5dc] ;  /* 0x0005dc0001567983 */ /* 0x001ea80000300800 */
[----:B------:R-:W4:Y:S04]  /*14810*/  LDL.LU R14, [R1+0x5e4] ;  /* 0x0005e400010e7983 */ /* 0x000f280000300800 */
[----:B------:R0:W-:Y:S04]  /*14820*/  STL [R1+0x5d8], R15 ;  /* 0x0005d80f01007387 */ /* 0x0001e80000100800 */
[----:B------:R-:W4:Y:S04]  /*14830*/  LDL.LU R11, [R1+0x5f0] ;  /* 0x0005f000010b7983 */ /* 0x000f280000300800 */
[----:B------:R-:W4:Y:S01]  /*14840*/  LDL.LU R7, [R1+0x5d4] ;  /* 0x0005d40001077983 */ /* 0x000f220000300800 */
[----:B------:R-:W-:-:S02]  /*14850*/  ISETP.GT.AND P2, PT, R8, 0x60, PT ;  /* 0x000000600800780c */ /* 0x000fc40003f44270 */
[----:B------:R-:W-:Y:S02]  /*14860*/  ISETP.GT.AND P4, PT, R8, 0x61, PT ;  /* 0x000000610800780c */ /* 0x000fe40003f84270 */
[----:B------:R-:W-:Y:S01]  /*14870*/  IADD3 R84, P6, PT, R3, R84, RZ ;  /* 0x0000005403547210 */ /* 0x000fe20007fde0ff */
[----:B---3--:R1:W-:Y:S01]  /*14880*/  STL [R1+0x81c], R68 ;  /* 0x00081c4401007387 */ /* 0x0083e20000100800 */
[----:B------:R-:W-:-:S07]  /*14890*/  PRMT R29, RZ, 0x7610, R29 ;  /* 0x00007610ff1d7816 */ /* 0x000fce000000001d */
[----:B------:R-:W-:Y:S02]  /*148a0*/  @P2 IMAD.MOV.U32 R6, RZ, RZ, R15 ;  /* 0x000000ffff062224 */ /* 0x000fe400078e000f */
[C---:B--2---:R-:W-:Y:S02]  /*148b0*/  IMAD.X R86, R5.reuse, 0x1, R86, P6 ;  /* 0x0000000105567824 */ /* 0x044fe400030e0656 */
[----:B----4-:R-:W-:Y:S01]  /*148c0*/  IMAD.X R7, R5, 0x1, R7, P5 ;  /* 0x0000000105077824 */ /* 0x010fe200028e0607 */
[----:B------:R-:W-:-:S04]  /*148d0*/  IADD3 R10, P5, PT, R3, R10, RZ ;  /* 0x0000000a030a7210 */ /* 0x000fc80007fbe0ff */
[----:B------:R-:W-:Y:S01]  /*148e0*/  STL [R1+0x5d4], R7 ;  /* 0x0005d40701007387 */ /* 0x000fe20000100800 */
[----:B------:R-:W-:-:S03]  /*148f0*/  IMAD.X R14, R5, 0x1, R14, P5 ;  /* 0x00000001050e7824 */ /* 0x000fc600028e060e */
[----:B0-----:R-:W2:Y:S04]  /*14900*/  LDL.LU R15, [R1+0x5ec] ;  /* 0x0005ec00010f7983 */ /* 0x001ea80000300800 */
[----:B------:R0:W-:Y:S04]  /*14910*/  STL [R1+0x5e0], R84 ;  /* 0x0005e05401007387 */ /* 0x0001e80000100800 */
[----:B-1----:R-:W3:Y:S04]  /*14920*/  LDL.LU R68, [R1+0x5f8] ;  /* 0x0005f80001447983 */ /* 0x002ee80000300800 */
[----:B------:R-:W-:Y:S04]  /*14930*/  STL [R1+0x5e8], R10 ;  /* 0x0005e80a01007387 */ /* 0x000fe80000100800 */
[----:B------:R1:W4:Y:S04]  /*14940*/  @P2 LDG.E.U8 R29, desc[UR18][R6.64] ;  /* 0x00000012061d2981 */ /* 0x000328000c1e1100 */
[----:B------:R-:W-:Y:S04]  /*14950*/  STL [R1+0x5dc], R86 ;  /* 0x0005dc5601007387 */ /* 0x000fe80000100800 */
[----:B------:R0:W-:Y:S01]  /*14960*/  STL [R1+0x5e4], R14 ;  /* 0x0005e40e01007387 */ /* 0x0001e20000100800 */
[----:B-1----:R-:W-:-:S03]  /*14970*/  @P4 IMAD.MOV.U32 R6, RZ, RZ, R84 ;  /* 0x000000ffff064224 */ /* 0x002fc600078e0054 */
[----:B0-----:R-:W4:Y:S01]  /*14980*/  LDL.LU R84, [R1+0x5f4] ;  /* 0x0005f40001547983 */ /* 0x001f220000300800 */
[C---:B------:R-:W-:Y:S01]  /*14990*/  ISETP.GT.AND P1, PT, R8.reuse, 0x62, PT ;  /* 0x000000620800780c */ /* 0x040fe20003f24270 */
[----:B------:R-:W-:Y:S01]  /*149a0*/  @P4 IMAD.MOV.U32 R7, RZ, RZ, R86 ;  /* 0x000000ffff074224 */ /* 0x000fe200078e0056 */
[----:B------:R-:W-:Y:S02]  /*149b0*/  PRMT R45, RZ, 0x7610, R45 ;  /* 0x00007610ff2d7816 */ /* 0x000fe4000000002d */
[----:B------:R-:W-:Y:S02]  /*149c0*/  ISETP.GT.AND P2, PT, R8, 0x63, PT ;  /* 0x000000630800780c */ /* 0x000fe40003f44270 */
[----:B------:R-:W-:Y:S02]  /*149d0*/  PRMT R74, RZ, 0x7610, R74 ;  /* 0x00007610ff4a7816 */ /* 0x000fe4000000004a */
[----:B------:R0:W4:Y:S01]  /*149e0*/  @P4 LDG.E.U8 R45, desc[UR18][R6.64] ;  /* 0x00000012062d4981 */ /* 0x000122000c1e1100 */
[----:B------:R-:W-:-:S02]  /*149f0*/  IADD3 R11, P4, PT, R3, R11, RZ ;  /* 0x0000000b030b7210 */ /* 0x000fc40007f9e0ff */
[----:B------:R-:W-:Y:S02]  /*14a00*/  ISETP.GT.AND P5, PT, R8, 0x64, PT ;  /* 0x000000640800780c */ /* 0x000fe40003fa4270 */
[----:B0-----:R-:W-:Y:S02]  /*14a10*/  @P1 IMAD.MOV.U32 R6, RZ, RZ, R10 ;  /* 0x000000ffff061224 */ /* 0x001fe400078e000a */
[----:B------:R-:W-:Y:S01]  /*14a20*/  @P1 IMAD.MOV.U32 R7, RZ, RZ, R14 ;  /* 0x000000ffff071224 */ /* 0x000fe200078e000e */
[----:B------:R-:W-:Y:S01]  /*14a30*/  PRMT R82, RZ, 0x7610, R82 ;  /* 0x00007610ff527816 */ /* 0x000fe20000000052 */
[----:B------:R-:W4:Y:S04]  /*14a40*/  LDL.LU R14, [R1+0x5fc] ;  /* 0x0005fc00010e7983 */ /* 0x000f280000300800 */
[----:B------:R0:W4:Y:S01]  /*14a50*/  @P1 LDG.E.U8 R74, desc[UR18][R6.64] ;  /* 0x00000012064a1981 */ /* 0x000122000c1e1100 */
[----:B------:R-:W-:-:S03]  /*14a60*/  PRMT R9, RZ, 0x7610, R9 ;  /* 0x00007610ff097816 */ /* 0x000fc60000000009 */
[----:B------:R-:W4:Y:S01]  /*14a70*/  LDL.LU R10, [R1+0x600] ;  /* 0x00060000010a7983 */ /* 0x000f220000300800 */
[----:B0-----:R-:W-:Y:S02]  /*14a80*/  @P2 IMAD.MOV.U32 R6, RZ, RZ, R11 ;  /* 0x000000ffff062224 */ /* 0x001fe400078e000b */
[----:B--2---:R-:W-:-:S04]  /*14a90*/  IMAD.X R15, R5, 0x1, R15, P4 ;  /* 0x00000001050f7824 */ /* 0x004fc800020e060f */
[----:B------:R-:W-:Y:S01]  /*14aa0*/  @P2 IMAD.MOV.U32 R7, RZ, RZ, R15 ;  /* 0x000000ffff072224 */ /* 0x000fe200078e000f */
[----:B---3--:R-:W-:-:S04]  /*14ab0*/  IADD3 R68, P1, PT, R3, R68, RZ ;  /* 0x0000004403447210 */ /* 0x008fc80007f3e0ff */
[----:B------:R0:W2:Y:S02]  /*14ac0*/  @P2 LDG.E.U8 R82, desc[UR18][R6.64] ;  /* 0x0000001206522981 */ /* 0x0000a4000c1e1100 */
[----:B0-----:R-:W-:Y:S02]  /*14ad0*/  @P5 IMAD.MOV.U32 R6, RZ, RZ, R68 ;  /* 0x000000ffff065224 */ /* 0x001fe400078e0044 */
[----:B----4-:R-:W-:-:S04]  /*14ae0*/  IMAD.X R84, R5, 0x1, R84, P1 ;  /* 0x0000000105547824 */ /* 0x010fc800008e0654 */
[----:B------:R-:W-:-:S05]  /*14af0*/  @P5 IMAD.MOV.U32 R7, RZ, RZ, R84 ;  /* 0x000000ffff075224 */ /* 0x000fca00078e0054 */
[----:B------:R0:W3:Y:S04]  /*14b00*/  @P5 LDG.E.U8 R9, desc[UR18][R6.64] ;  /* 0x0000001206095981 */ /* 0x0000e8000c1e1100 */
[----:B------:R-:W-:Y:S04]  /*14b10*/  STL [R1+0x5f0], R11 ;  /* 0x0005f00b01007387 */ /* 0x000fe80000100800 */
[----:B------:R1:W-:Y:S04]  /*14b20*/  STL [R1+0x5ec], R15 ;  /* 0x0005ec0f01007387 */ /* 0x0003e80000100800 */
[----:B-1----:R-:W4:Y:S04]  /*14b30*/  LDL.LU R15, [R1+0x484] ;  /* 0x00048400010f7983 */ /* 0x002f280000300800 */
[----:B------:R-:W2:Y:S01]  /*14b40*/  LDL.LU R11, [R1+0x488] ;  /* 0x00048800010b7983 */ /* 0x000ea20000300800 */
[----:B------:R-:W-:-:S02]  /*14b50*/  ISETP.GT.AND P2, PT, R8, 0x65, PT ;  /* 0x000000650800780c */ /* 0x000fc40003f44270 */
[----:B------:R-:W-:Y:S01]  /*14b60*/  IADD3 R10, P1, PT, R3, R10, RZ ;  /* 0x0000000a030a7210 */ /* 0x000fe20007f3e0ff */
[----:B------:R-:W-:Y:S04]  /*14b70*/  STL [R1+0x5f8], R68 ;  /* 0x0005f84401007387 */ /* 0x000fe80000100800 */
[----:B------:R-:W-:Y:S01]  /*14b80*/  STL [R1+0x5f4], R84 ;  /* 0x0005f45401007387 */ /* 0x000fe20000100800 */
[----:B------:R-:W-:Y:S01]  /*14b90*/  IMAD.X R14, R5, 0x1, R14, P1 ;  /* 0x00000001050e7824 */ /* 0x000fe200008e060e */
[----:B------:R-:W-:-:S04]  /*14ba0*/  PRMT R92, RZ, 0x7610, R92 ;  /* 0x00007610ff5c7816 */ /* 0x000fc8000000005c */
[----:B0-----:R-:W-:Y:S02]  /*14bb0*/  @P2 IMAD.MOV.U32 R6, RZ, RZ, R10 ;  /* 0x000000ffff062224 */ /* 0x001fe400078e000a */
[----:B------:R-:W-:-:S05]  /*14bc0*/  @P2 IMAD.MOV.U32 R7, RZ, RZ, R14 ;  /* 0x000000ffff072224 */ /* 0x000fca00078e000e */
[----:B------:R0:W4:Y:S04]  /*14bd0*/  @P2 LDG.E.U8 R92, desc[UR18][R6.64] ;  /* 0x00000012065c2981 */ /* 0x000128000c1e1100 */
[----:B---3--:R1:W-:Y:S04]  /*14be0*/  STL [R1+0x4], R9 ;  /* 0x0000040901007387 */ /* 0x0083e80000100800 */
[----:B-1----:R-:W3:Y:S04]  /*14bf0*/  LDL.LU R9, [R1+0x1a4] ;  /* 0x0001a40001097983 */ /* 0x002ee80000300800 */
[----:B------:R-:W-:Y:S04]  /*14c00*/  STL [R1+0x600], R10 ;  /* 0x0006000a01007387 */ /* 0x000fe80000100800 */
[----:B------:R1:W-:Y:S04]  /*14c10*/  STL [R1+0x5fc], R14 ;  /* 0x0005fc0e01007387 */ /* 0x0003e80000100800 */
[----:B-1----:R-:W3:Y:S01]  /*14c20*/  LDL.LU R14, [R1+0x1a0] ;  /* 0x0001a000010e7983 */ /* 0x002ee20000300800 */
[----:B------:R-:W-:-:S02]  /*14c30*/  ISETP.GT.AND P2, PT, R8, 0x66, PT ;  /* 0x000000660800780c */ /* 0x000fc40003f44270 */
[----:B--2---:R-:W-:Y:S01]  /*14c40*/  IADD3 R11, P1, PT, R3, R11, RZ ;  /* 0x0000000b030b7210 */ /* 0x004fe20007f3e0ff */
[----:B------:R-:W2:Y:S01]  /*14c50*/  LDL.LU R10, [R1+0x608] ;  /* 0x00060800010a7983 */ /* 0x000ea20000300800 */
[----:B------:R-:W-:-:S03]  /*14c60*/  PRMT R90, RZ, 0x7610, R90 ;  /* 0x00007610ff5a7816 */ /* 0x000fc6000000005a */
[----:B----4-:R-:W-:-:S06]  /*14c70*/  IMAD.X R15, R5, 0x1, R15, P1 ;  /* 0x00000001050f7824 */ /* 0x010fcc00008e060f */
[----:B0-----:R-:W-:Y:S02]  /*14c80*/  @P2 IMAD.MOV.U32 R6, RZ, RZ, R11 ;  /* 0x000000ffff062224 */ /* 0x001fe400078e000b */
[----:B------:R-:W-:-:S05]  /*14c90*/  @P2 IMAD.MOV.U32 R7, RZ, RZ, R15 ;  /* 0x000000ffff072224 */ /* 0x000fca00078e000f */
[----:B------:R0:W4:Y:S01]  /*14ca0*/  @P2 LDG.E.U8 R90, desc[UR18][R6.64] ;  /* 0x00000012065a2981 */ /* 0x000122000c1e1100 */
[----:B------:R-:W-:Y:S02]  /*14cb0*/  ISETP.GT.AND P2, PT, R8, 0x67, PT ;  /* 0x000000670800780c */ /* 0x000fe40003f44270 */
[----:B------:R-:W-:Y:S01]  /*14cc0*/  PRMT R88, RZ, 0x7610, R88 ;  /* 0x00007610ff587816 */ /* 0x000fe20000000058 */
[----:B------:R-:W-:Y:S04]  /*14cd0*/  STL [R1+0x834], R92 ;  /* 0x0008345c01007387 */ /* 0x000fe80000100800 */
[----:B------:R1:W-:Y:S04]  /*14ce0*/  STL [R1+0x488], R11 ;  /* 0x0004880b01007387 */ /* 0x0003e80000100800 */
[----:B------:R0:W-:Y:S04]  /*14cf0*/  STL [R1+0x484], R15 ;  /* 0x0004840f01007387 */ /* 0x0001e80000100800 */
[----:B-1----:R-:W2:Y:S04]  /*14d00*/  LDL.LU R11, [R1+0x604] ;  /* 0x00060400010b7983 */ /* 0x002ea80000300800 */
[----:B------:R-:W2:Y:S04]  /*14d10*/  LDL.LU R68, [R1+0x60c] ;  /* 0x00060c0001447983 */ /* 0x000ea80000300800 */
[----:B0-----:R-:W2:Y:S01]  /*14d20*/  LDL.LU R15, [R1+0x610] ;  /* 0x00061000010f7983 */ /* 0x001ea20000300800 */
[----:B---3--:R-:W-:-:S05]  /*14d30*/  IADD3 R9, P1, PT, R3, R9, RZ ;  /* 0x0000000903097210 */ /* 0x008fca0007f3e0ff */
[----:B------:R-:W-:Y:S02]  /*14d40*/  @P2 IMAD.MOV.U32 R6, RZ, RZ, R9 ;  /* 0x000000ffff062224 */ /* 0x000fe400078e0009 */
[----:B------:R-:W-:-:S04]  /*14d50*/  IMAD.X R14, R5, 0x1, R14, P1 ;  /* 0x00000001050e7824 */ /* 0x000fc800008e060e */
[----:B------:R-:W-:-:S05]  /*14d60*/  @P2 IMAD.MOV.U32 R7, RZ, RZ, R14 ;  /* 0x000000ffff072224 */ /* 0x000fca00078e000e */
[----:B------:R0:W3:Y:S01]  /*14d70*/  @P2 LDG.E.U8 R88, desc[UR18][R6.64] ;  /* 0x0000001206582981 */ /* 0x0000e2000c1e1100 */
[----:B------:R-:W-:-:S03]  /*14d80*/  ISETP.GT.AND P2, PT, R8, 0x68, PT ;  /* 0x000000680800780c */ /* 0x000fc60003f44270 */
[----:B----4-:R-:W-:Y:S04]  /*14d90*/  STL [R1+0x820], R90 ;  /* 0x0008205a01007387 */ /* 0x010fe80000100800 */
[----:B------:R-:W-:Y:S04]  /*14da0*/  STL [R1+0x1a4], R9 ;  /* 0x0001a40901007387 */ /* 0x000fe80000100800 */
[----:B------:R1:W-:Y:S01]  /*14db0*/  STL [R1+0x1a0], R14 ;  /* 0x0001a00e01007387 */ /* 0x0003e20000100800 */
[----:B--2---:R-:W-:-:S03]  /*14dc0*/  IADD3 R10, P1, PT, R3, R10, RZ ;  /* 0x0000000a030a7210 */ /* 0x004fc60007f3e0ff */
[----:B-1----:R-:W2:Y:S04]  /*14dd0*/  LDL.LU R14, [R1+0x614] ;  /* 0x00061400010e7983 */ /* 0x002ea80000300800 */
[----:B------:R-:W4:Y:S01]  /*14de0*/  LDL.LU R9, [R1+0x618] ;  /* 0x0006180001097983 */ /* 0x000f220000300800 */
[----:B------:R-:W-:Y:S01]  /*14df0*/  IMAD.X R11, R5, 0x1, R11, P1 ;  /* 0x00000001050b7824 */ /* 0x000fe200008e060b */
[----:B------:R-:W-:Y:S01]  /*14e00*/  PRMT R28, RZ, 0x7610, R28 ;  /* 0x00007610ff1c7816 */ /* 0x000fe2000000001c */
[----:B0-----:R-:W-:Y:S02]  /*14e10*/  @P2 IMAD.MOV.U32 R6, RZ, RZ, R10 ;  /* 0x000000ffff062224 */ /* 0x001fe400078e000a */
[----:B------:R-:W-:Y:S01]  /*14e20*/  @P2 IMAD.MOV.U32 R7, RZ, RZ, R11 ;  /* 0x000000ffff072224 */ /* 0x000fe200078e000b */
[----:B------:R-:W-:-:S04]  /*14e30*/  IADD3 R15, P1, PT, R3, R15, RZ ;  /* 0x0000000f030f7210 */ /* 0x000fc80007f3e0ff */
[----:B------:R0:W2:Y:S01]  /*14e40*/  @P2 LDG.E.U8 R28, desc[UR18][R6.64] ;  /* 0x00000012061c2981 */ /* 0x0000a2000c1e1100 */
[----:B------:R-:W-:Y:S01]  /*14e50*/  ISETP.GT.AND P2, PT, R8, 0x69, PT ;  /* 0x000000690800780c */ /* 0x000fe20003f44270 */
[----:B------:R-:W-:-:S12]  /*14e60*/  IMAD.X R68, R5, 0x1, R68, P1 ;  /* 0x0000000105447824 */ /* 0x000fd800008e0644 */
[----:B0-----:R-:W-:Y:S02]  /*14e70*/  @P2 IMAD.MOV.U32 R7, RZ, RZ, R68 ;  /* 0x000000ffff072224 */ /* 0x001fe400078e0044 */
[----:B------:R-:W-:Y:S01]  /*14e80*/  @P2 IMAD.MOV.U32 R6, RZ, RZ, R15 ;  /* 0x000000ffff062224 */ /* 0x000fe200078e000f */
[----:B---3--:R-:W-:Y:S04]  /*14e90*/  STL [R1+0x824], R88 ;  /* 0x0008245801007387 */ /* 0x008fe80000100800 */
[----:B------:R-:W-:Y:S04]  /*14ea0*/  STL [R1+0x608], R10 ;  /* 0x0006080a01007387 */ /* 0x000fe80000100800 */
[----:B------:R0:W-:Y:S04]  /*14eb0*/  STL [R1+0x604], R11 ;  /* 0x0006040b01007387 */ /* 0x0001e80000100800 */
[----:B0-----:R-:W3:Y:S04]  /*14ec0*/  LDL.LU R11, [R1+0x61c] ;  /* 0x00061c00010b7983 */ /* 0x001ee80000300800 */
[----:B------:R-:W3:Y:S04]  /*14ed0*/  LDL.LU R10, [R1+0x620] ;  /* 0x00062000010a7983 */ /* 0x000ee80000300800 */
[----:B------:R-:W-:Y:S04]  /*14ee0*/  STL [R1+0x610], R15 ;  /* 0x0006100f01007387 */ /* 0x000fe80000100800 */
[----:B------:R0:W-:Y:S04]  /*14ef0*/  STL [R1+0x60c], R68 ;  /* 0x00060c4401007387 */ /* 0x0001e80000100800 */
[----:B0-----:R-:W3:Y:S04]  /*14f00*/  LDL.LU R68, [R1+0x624] ;  /* 0x0006240001447983 */ /* 0x001ee80000300800 */
[----:B------:R-:W3:Y:S01]  /*14f10*/  LDL.LU R15, [R1+0x628] ;  /* 0x00062800010f7983 */ /* 0x000ee20000300800 */
[----:B------:R-:W-:-:S06]  /*14f20*/  PRMT R44, RZ, 0x7610, R44 ;  /* 0x00007610ff2c7816 */ /* 0x000fcc000000002c */
[----:B------:R0:W3:Y:S01]  /*14f30*/  @P2 LDG.E.U8 R44, desc[UR18][R6.64] ;  /* 0x00000012062c2981 */ /* 0x0000e2000c1e1100 */
[----:B------:R-:W-:Y:S02]  /*14f40*/  ISETP.GT.AND P2, PT, R8, 0x6a, PT ;  /* 0x0000006a0800780c */ /* 0x000fe40003f44270 */
[----:B----4-:R-:W-:Y:S02]  /*14f50*/  IADD3 R9, P1, PT, R3, R9, RZ ;  /* 0x0000000903097210 */ /* 0x010fe40007f3e0ff */
[----:B------:R-:W-:-:S03]  /*14f60*/  PRMT R73, RZ, 0x7610, R73 ;  /* 0x00007610ff497816 */ /* 0x000fc60000000049 */
[----:B--2---:R-:W-:-:S06]  /*14f70*/  IMAD.X R14, R5, 0x1, R14, P1 ;  /* 0x00000001050e7824 */ /* 0x004fcc00008e060e */
[----:B0-----:R-:W-:Y:S02]  /*14f80*/  @P2 IMAD.MOV.U32 R6, RZ, RZ, R9 ;  /* 0x000000ffff062224 */ /* 0x001fe400078e0009 */
[----:B------:R-:W-:-:S05]  /*14f90*/  @P2 IMAD.MOV.U32 R7, RZ, RZ, R14 ;  /* 0x000000ffff072224 */ /* 0x000fca00078e000e */
[----:B------:R0:W2:Y:S01]  /*14fa0*/  @P2 LDG.E.U8 R73, desc[UR18][R6.64] ;  /* 0x0000001206492981 */ /* 0x0000a2000c1e1100 */
[----:B------:R-:W-:Y:S02]  /*14fb0*/  ISETP.GT.AND P2, PT, R8, 0x6b, PT ;  /* 0x0000006b0800780c */ /* 0x000fe40003f44270 */
[----:B------:R-:W-:Y:S01]  /*14fc0*/  PRMT R80, RZ, 0x7610, R80 ;  /* 0x00007610ff507816 */ /* 0x000fe20000000050 */
[----:B------:R-:W-:Y:S04]  /*14fd0*/  STL [R1+0x618], R9 ;  /* 0x0006180901007387 */ /* 0x000fe80000100800 */
[----:B------:R1:W-:Y:S01]  /*14fe0*/  STL [R1+0x614], R14 ;  /* 0x0006140e01007387 */ /* 0x0003e20000100800 */
[----:B------:R-:W-:-:S03]  /*14ff0*/  PRMT R79, RZ, 0x7610, R79 ;  /* 0x00007610ff4f7816 */ /* 0x000fc6000000004f */
[----:B-1----:R-:W4:Y:S04]  /*15000*/  LDL.LU R14, [R1+0x62c] ;  /* 0x00062c00010e7983 */ /* 0x002f280000300800 */
[----:B------:R-:W2:Y:S01]  /*15010*/  LDL.LU R9, [R1+0x630] ;  /* 0x0006300001097983 */ /* 0x000ea20000300800 */
[----:B---3--:R-:W-:-:S05]  /*15020*/  IADD3 R10, P1, PT, R3, R10, RZ ;  /* 0x0000000a030a7210 */ /* 0x008fca0007f3e0ff */
[----:B------:R-:W-:Y:S02]  /*15030*/  IMAD.X R11, R5, 0x1, R11, P1 ;  /* 0x00000001050b7824 */ /* 0x000fe400008e060b */
[----:B0-----:R-:W-:Y:S02]  /*15040*/  @P2 IMAD.MOV.U32 R6, RZ, RZ, R10 ;  /* 0x000000ffff062224 */ /* 0x001fe400078e000a */
[----:B------:R-:W-:-:S05]  /*15050*/  @P2 IMAD.MOV.U32 R7, RZ, RZ, R11 ;  /* 0x000000ffff072224 */ /* 0x000fca00078e000b */
[----:B------:R0:W3:Y:S01]  /*15060*/  @P2 LDG.E.U8 R80, desc[UR18][R6.64] ;  /* 0x0000001206502981 */ /* 0x0000e2000c1e1100 */
[----:B------:R-:W-:Y:S02]  /*15070*/  ISETP.GT.AND P2, PT, R8, 0x6c, PT ;  /* 0x0000006c0800780c */ /* 0x000fe40003f44270 */
[----:B------:R-:W-:-:S05]  /*15080*/  IADD3 R15, P1, PT, R3, R15, RZ ;  /* 0x0000000f030f7210 */ /* 0x000fca0007f3e0ff */
[----:B------:R-:W-:-:S06]  /*15090*/  IMAD.X R68, R5, 0x1, R68, P1 ;  /* 0x0000000105447824 */ /* 0x000fcc00008e0644 */
[----:B0-----:R-:W-:Y:S02]  /*150a0*/  @P2 IMAD.MOV.U32 R6, RZ, RZ, R15 ;  /* 0x000000ffff062224 */ /* 0x001fe400078e000f */
[----:B------:R-:W-:-:S05]  /*150b0*/  @P2 IMAD.MOV.U32 R7, RZ, RZ, R68 ;  /* 0x000000ffff072224 */ /* 0x000fca00078e0044 */
[----:B------:R0:W3:Y:S04]  /*150c0*/  @P2 LDG.E.U8 R79, desc[UR18][R6.64] ;  /* 0x00000012064f2981 */ /* 0x0000e8000c1e1100 */
[----:B------:R-:W-:Y:S04]  /*150d0*/  STL [R1+0x620], R10 ;  /* 0x0006200a01007387 */ /* 0x000fe80000100800 */
[----:B------:R1:W-:Y:S04]  /*150e0*/  STL [R1+0x61c], R11 ;  /* 0x00061c0b01007387 */ /* 0x0003e80000100800 */
[----:B-1----:R-:W3:Y:S04]  /*150f0*/  LDL.LU R11, [R1+0x1a8] ;  /* 0x0001a800010b7983 */ /* 0x002ee80000300800 */
[----:B------:R-:W3:Y:S01]  /*15100*/  LDL.LU R10, [R1+0x1ac] ;  /* 0x0001ac00010a7983 */ /* 0x000ee20000300800 */
[----:B------:R-:W-:-:S03]  /*15110*/  ISETP.GT.AND P2, PT, R8, 0x6d, PT ;  /* 0x0000006d0800780c */ /* 0x000fc60003f44270 */
[----:B------:R1:W-:Y:S01]  /*15120*/  STL [R1+0x628], R15 ;  /* 0x0006280f01007387 */ /* 0x0003e20000100800 */
[----:B------:R-:W-:-:S03]  /*15130*/  PRMT R78, RZ, 0x7610, R78 ;  /* 0x00007610ff4e7816 */ /* 0x000fc6000000004e */
[----:B------:R0:W-:Y:S01]  /*15140*/  STL [R1+0x624], R68 ;  /* 0x0006244401007387 */ /* 0x0001e20000100800 */
[----:B--2---:R-:W-:-:S03]  /*15150*/  IADD3 R9, P1, PT, R3, R9, RZ ;  /* 0x0000000903097210 */ /* 0x004fc60007f3e0ff */
[----:B-1----:R-:W2:Y:S02]  /*15160*/  LDL.LU R15, [R1+0x1b4] ;  /* 0x0001b400010f7983 */ /* 0x002ea40000300800 */
[----:B----4-:R-:W-:Y:S02]  /*15170*/  IMAD.X R14, R5, 0x1, R14, P1 ;  /* 0x00000001050e7824 */ /* 0x010fe400008e060e */
[----:B0-----:R-:W-:Y:S02]  /*15180*/  @P2 IMAD.MOV.U32 R6, RZ, RZ, R9 ;  /* 0x000000ffff062224 */ /* 0x001fe400078e0009 */
[----:B------:R-:W-:-:S05]  /*15190*/  @P2 IMAD.MOV.U32 R7, RZ, RZ, R14 ;  /* 0x000000ffff072224 */ /* 0x000fca00078e000e */
[----:B------:R0:W4:Y:S01]  /*151a0*/  @P2 LDG.E.U8 R78, desc[UR18][R6.64] ;  /* 0x00000012064e2981 */ /* 0x000122000c1e1100 */
[----:B------:R-:W-:Y:S02]  /*151b0*/  ISETP.GT.AND P2, PT, R8, 0x6e, PT ;  /* 0x0000006e0800780c */ /* 0x000fe40003f44270 */
[----:B------:R-:W-:Y:S01]  /*151c0*/  PRMT R77, RZ, 0x7610, R77 ;  /* 0x00007610ff4d7816 */ /* 0x000fe2000000004d */
[----:B---3--:R-:W-:Y:S04]  /*151d0*/  STL [R1+0x844], R79 ;  /* 0x0008444f01007387 */ /* 0x008fe80000100800 */
[----:B------:R1:W-:Y:S04]  /*151e0*/  STL [R1+0x630], R9 ;  /* 0x0006300901007387 */ /* 0x0003e80000100800 */
[----:B------:R-:W-:Y:S04]  /*151f0*/  STL [R1+0x62c], R14 ;  /* 0x00062c0e01007387 */ /* 0x000fe80000100800 */
[----:B------:R-:W3:Y:S01]  /*15200*/  LDL.LU R68, [R1+0x1b0] ;  /* 0x0001b00001447983 */ /* 0x000ee20000300800 */
[----:B------:R-:W-:-:S03]  /*15210*/  PRMT R76, RZ, 0x7610, R76 ;  /* 0x00007610ff4c7816 */ /* 0x000fc6000000004c */
[----:B-1----:R-:W3:Y:S01]  /*15220*/  LDL.LU R9, [R1+0x638] ;  /* 0x0006380001097983 */ /* 0x002ee20000300800 */
[----:B------:R-:W-:-:S05]  /*15230*/  IADD3 R10, P1, PT, R3, R10, RZ ;  /* 0x0000000a030a7210 */ /* 0x000fca0007f3e0ff */
[----:B------:R-:W-:Y:S02]  /*15240*/  IMAD.X R11, R5, 0x1, R11, P1 ;  /* 0x00000001050b7824 */ /* 0x000fe400008e060b */
[----:B0-----:R-:W-:Y:S02]  /*15250*/  @P2 IMAD.MOV.U32 R6, RZ, RZ, R10 ;  /* 0x000000ffff062224 */ /* 0x001fe400078e000a */
[----:B------:R-:W-:-:S05]  /*15260*/  @P2 IMAD.MOV.U32 R7, RZ, RZ, R11 ;  /* 0x000000ffff072224 */ /* 0x000fca00078e000b */
[----:B------:R0:W3:Y:S01]  /*15270*/  @P2 LDG.E.U8 R77, desc[UR18][R6.64] ;  /* 0x00000012064d2981 */ /* 0x0000e2000c1e1100 */
[----:B------:R-:W-:Y:S02]  /*15280*/  ISETP.GT.AND P2, PT, R8, 0x6f, PT ;  /* 0x0000006f0800780c */ /* 0x000fe40003f44270 */
[----:B--2---:R-:W-:Y:S01]  /*15290*/  IADD3 R15, P1, PT, R3, R15, RZ ;  /* 0x0000000f030f7210 */ /* 0x004fe20007f3e0ff */
[----:B----4-:R-:W-:Y:S10]  /*152a0*/  STL [R1+0x838], R78 ;  /* 0x0008384e01007387 */ /* 0x010ff40000100800 */
[----:B0-----:R-:W-:Y:S01]  /*152b0*/  @P2 IMAD.MOV.U32 R6, RZ, RZ, R15 ;  /* 0x000000ffff062224 */ /* 0x001fe200078e000f */
[----:B------:R0:W-:Y:S04]  /*152c0*/  STL [R1+0x1ac], R10 ;  /* 0x0001ac0a01007387 */ /* 0x0001e80000100800 */
[----:B------:R1:W-:Y:S04]  /*152d0*/  STL [R1+0x1a8], R11 ;  /* 0x0001a80b01007387 */ /* 0x0003e80000100800 */
[----:B0-----:R-:W2:Y:S04]  /*152e0*/  LDL.LU R10, [R1+0x634] ;  /* 0x00063400010a7983 */ /* 0x001ea80000300800 */
[----:B------:R-:W4:Y:S04]  /*152f0*/  LDL.LU R14, [R1+0x63c] ;  /* 0x00063c00010e7983 */ /* 0x000f280000300800 */
[----:B-1----:R-:W4:Y:S01]  /*15300*/  LDL.LU R11, [R1+0x640] ;  /* 0x00064000010b7983 */ /* 0x002f220000300800 */
[----:B---3--:R-:W-:-:S04]  /*15310*/  IMAD.X R68, R5, 0x1, R68, P1 ;  /* 0x0000000105447824 */ /* 0x008fc800008e0644 */
[----:B------:R-:W-:-:S05]  /*15320*/  @P2 IMAD.MOV.U32 R7, RZ, RZ, R68 ;  /* 0x000000ffff072224 */ /* 0x000fca00078e0044 */
[----:B------:R0:W3:Y:S04]  /*15330*/  @P2 LDG.E.U8 R76, desc[UR18][R6.64] ;  /* 0x00000012064c2981 */ /* 0x0000e8000c1e1100 */
[----:B------:R-:W-:Y:S04]  /*15340*/  STL [R1+0x828], R77 ;  /* 0x0008284d01007387 */ /* 0x000fe80000100800 */
[----:B------:R-:W-:Y:S04]  /*15350*/  STL [R1+0x1b4], R15 ;  /* 0x0001b40f01007387 */ /* 0x000fe80000100800 */
[----:B------:R1:W-:Y:S04]  /*15360*/  STL [R1+0x1b0], R68 ;  /* 0x0001b04401007387 */ /* 0x0003e80000100800 */
[----:B-1----:R-:W3:Y:S04]  /*15370*/  LDL.LU R68, [R1+0x644] ;  /* 0x0006440001447983 */ /* 0x002ee80000300800 */
[----:B------:R-:W3:Y:S01]  /*15380*/  LDL.LU R15, [R1+0x648] ;  /* 0x00064800010f7983 */ /* 0x000ee20000300800 */
[----:B------:R-:W-:-:S02]  /*15390*/  ISETP.GT.AND P2, PT, R8, 0x70, PT ;  /* 0x000000700800780c */ /* 0x000fc40003f44270 */
[----:B------:R-:W-:Y:S02]  /*153a0*/  IADD3 R9, P1, PT, R3, R9, RZ ;  /* 0x0000000903097210 */ /* 0x000fe40007f3e0ff */
[----:B------:R-:W-:-:S03]  /*153b0*/  PRMT R31, RZ, 0x7610, R31 ;  /* 0x00007610ff1f7816 */ /* 0x000fc6000000001f */
[----:B--2---:R-:W-:-:S06]  /*153c0*/  IMAD.X R10, R5, 0x1, R10, P1 ;  /* 0x00000001050a7824 */ /* 0x004fcc00008e060a */
[----:B0-----:R-:W-:Y:S02]  /*153d0*/  @P2 IMAD.MOV.U32 R6, RZ, RZ, R9 ;  /* 0x000000ffff062224 */ /* 0x001fe400078e0009 */
[----:B------:R-:W-:-:S05]  /*153e0*/  @P2 IMAD.MOV.U32 R7, RZ, RZ, R10 ;  /* 0x000000ffff072224 */ /* 0x000fca00078e000a */
[----:B------:R0:W2:Y:S01]  /*153f0*/  @P2 LDG.E.U8 R31, desc[UR18][R6.64] ;  /* 0x00000012061f2981 */ /* 0x0000a2000c1e1100 */
[----:B------:R-:W-:Y:S02]  /*15400*/  ISETP.GT.AND P2, PT, R8, 0x71, PT ;  /* 0x000000710800780c */ /* 0x000fe40003f44270 */
[----:B----4-:R-:W-:Y:S02]  /*15410*/  IADD3 R11, P1, PT, R3, R11, RZ ;  /* 0x0000000b030b7210 */ /* 0x010fe40007f3e0ff */
[----:B------:R-:W-:-:S03]  /*15420*/  PRMT R47, RZ, 0x7610, R47 ;  /* 0x00007610ff2f7816 */ /* 0x000fc6000000002f */
[----:B------:R-:W-:-:S06]  /*15430*/  IMAD.X R14, R5, 0x1, R14, P1 ;  /* 0x00000001050e7824 */ /* 0x000fcc00008e060e */
[----:B0-----:R-:W-:Y:S02]  /*15440*/  @P2 IMAD.MOV.U32 R6, RZ, RZ, R11 ;  /* 0x000000ffff062224 */ /* 0x001fe400078e000b */
[----:B------:R-:W-:-:S05]  /*15450*/  @P2 IMAD.MOV.U32 R7, RZ, RZ, R14 ;  /* 0x000000ffff072224 */ /* 0x000fca00078e000e */
[----:B------:R0:W4:Y:S01]  /*15460*/  @P2 LDG.E.U8 R47, desc[UR18][R6.64] ;  /* 0x00000012062f2981 */ /* 0x000122000c1e1100 */
[----:B------:R-:W-:Y:S02]  /*15470*/  ISETP.GT.AND P2, PT, R8, RZ, PT ;  /* 0x000000ff0800720c */ /* 0x000fe40003f44270 */
[----:B------:R-:W-:Y:S02]  /*15480*/  IADD3 R0, P1, PT, R3, R0, RZ ;  /* 0x0000000003007210 */ /* 0x000fe40007f3e0ff */
[----:B------:R-:W-:-:S03]  /*15490*/  PRMT R17, RZ, 0x7610, R17 ;  /* 0x00007610ff117816 */ /* 0x000fc60000000011 */
[----:B------:R-:W-:-:S06]  /*154a0*/  IMAD.X R2, R5, 0x1, R2, P1 ;  /* 0x0000000105027824 */ /* 0x000fcc00008e0602 */
[----:B0-----:R-:W-:Y:S02]  /*154b0*/  @P2 IMAD.MOV.U32 R6, RZ, RZ, R0 ;  /* 0x000000ffff062224 */ /* 0x001fe400078e0000 */
[----:B------:R-:W-:-:S05]  /*154c0*/  @P2 IMAD.MOV.U32 R7, RZ, RZ, R2 ;  /* 0x000000ffff072224 */ /* 0x000fca00078e0002 */
[----:B------:R0:W2:Y:S01]  /*154d0*/  @P2 LDG.E.U8 R17, desc[UR18][R6.64] ;  /* 0x0000001206112981 */ /* 0x0000a2000c1e1100 */
[----:B------:R-:W-:-:S03]  /*154e0*/  ISETP.GT.AND P2, PT, R8, 0x72, PT ;  /* 0x000000720800780c */ /* 0x000fc60003f44270 */
[----:B---3--:R-:W-:Y:S04]  /*154f0*/  STL [R1+0x82c], R76 ;  /* 0x00082c4c01007387 */ /* 0x008fe80000100800 */
[----:B------:R-:W-:Y:S04]  /*15500*/  STL [R1+0x638], R9 ;  /* 0x0006380901007387 */ /* 0x000fe80000100800 */
[----:B------:R1:W-:Y:S04]  /*15510*/  STL [R1+0x634], R10 ;  /* 0x0006340a01007387 */ /* 0x0003e80000100800 */
[----:B-1----:R-:W3:Y:S04]  /*15520*/  LDL.LU R10, [R1+0x64c] ;  /* 0x00064c00010a7983 */ /* 0x002ee80000300800 */
[----:B------:R-:W2:Y:S04]  /*15530*/  LDL.LU R9, [R1+0x650] ;  /* 0x0006500001097983 */ /* 0x000ea80000300800 */
[----:B------:R-:W-:Y:S04]  /*15540*/  STL [R1+0x640], R11 ;  /* 0x0006400b01007387 */ /* 0x000fe80000100800 */
[----:B------:R1:W-:Y:S04]  /*15550*/  STL [R1+0x63c], R14 ;  /* 0x00063c0e01007387 */ /* 0x0003e80000100800 */
[----:B-1----:R-:W4:Y:S04]  /*15560*/  LDL.LU R14, [R1+0x654] ;  /* 0x00065400010e7983 */ /* 0x002f280000300800 */
[----:B------:R-:W4:Y:S01]  /*15570*/  LDL.LU R11, [R1+0x658] ;  /* 0x00065800010b7983 */ /* 0x000f220000300800 */
[----:B------:R-:W-:-:S03]  /*15580*/  IADD3 R15, P1, PT, R3, R15, RZ ;  /* 0x0000000f030f7210 */ /* 0x000fc60007f3e0ff */
[----:B------:R-:W-:Y:S02]  /*15590*/  STL [R1+0x83c], R0 ;  /* 0x00083c0001007387 */ /* 0x000fe40000100800 */
[----:B------:R-:W-:Y:S02]  /*155a0*/  IMAD.X R68, R5, 0x1, R68, P1 ;  /* 0x0000000105447824 */ /* 0x000fe400008e0644 */
[----:B------:R-:W-:Y:S01]  /*155b0*/  STL [R1+0x830], R2 ;  /* 0x0008300201007387 */ /* 0x000fe20000100800 */
[----:B0-----:R-:W-:-:S03]  /*155c0*/  @P2 IMAD.MOV.U32 R6, RZ, RZ, R15 ;  /* 0x000000ffff062224 */ /* 0x001fc600078e000f */
[----:B------:R0:W-:Y:S04]  /*155d0*/  STL [R1+0x648], R15 ;  /* 0x0006480f01007387 */ /* 0x0001e80000100800 */
[----:B------:R-:W-:Y:S04]  /*155e0*/  STL [R1+0x644], R68 ;  /* 0x0006444401007387 */ /* 0x000fe80000100800 */
[----:B0-----:R-:W4:Y:S04]  /*155f0*/  LDL.LU R15, [R1+0x65c] ;  /* 0x00065c00010f7983 */ /* 0x001f280000300800 */
[----:B------:R-:W4:Y:S01]  /*15600*/  LDL.LU R0, [R1+0x660] ;  /* 0x0006600001007983 */ /* 0x000f220000300800 */
[----:B------:R-:W-:Y:S01]  /*15610*/  PRMT R65, RZ, 0x7610, R65 ;  /* 0x00007610ff417816 */ /* 0x000fe20000000041 */
[----:B------:R-:W-:-:S05]  /*15620*/  @P2 IMAD.MOV.U32 R7, RZ, RZ, R68 ;  /* 0x000000ffff072224 */ /* 0x000fca00078e0044 */
[----:B------:R0:W4:Y:S01]  /*15630*/  @P2 LDG.E.U8 R65, desc[UR18][R6.64] ;  /* 0x0000001206412981 */ /* 0x000122000c1e1100 */
[----:B------:R-:W-:Y:S02]  /*15640*/  ISETP.GT.AND P2, PT, R8, 0x73, PT ;  /* 0x000000730800780c */ /* 0x000fe40003f44270 */
[----:B------:R-:W-:Y:S02]  /*15650*/  PRMT R75, RZ, 0x7610, R75 ;  /* 0x00007610ff4b7816 */ /* 0x000fe4000000004b */
[----:B------:R-:W-:Y:S02]  /*15660*/  PRMT R72, RZ, 0x7610, R72 ;  /* 0x00007610ff487816 */ /* 0x000fe40000000048 */
[----:B------:R-:W-:Y:S02]  /*15670*/  PRMT R71, RZ, 0x7610, R71 ;  /* 0x00007610ff477816 */ /* 0x000fe40000000047 */
[----:B--2---:R-:W-:-:S05]  /*15680*/  IADD3 R9, P1, PT, R3, R9, RZ ;  /* 0x0000000903097210 */ /* 0x004fca0007f3e0ff */
[----:B---3--:R-:W-:Y:S02]  /*15690*/  IMAD.X R10, R5, 0x1, R10, P1 ;  /* 0x00000001050a7824 */ /* 0x008fe400008e060a */
[----:B0-----:R-:W-:Y:S02]  /*156a0*/  @P2 IMAD.MOV.U32 R6, RZ, RZ, R9 ;  /* 0x000000ffff062224 */ /* 0x001fe400078e0009 */
[----:B------:R-:W-:-:S05]  /*156b0*/  @P2 IMAD.MOV.U32 R7, RZ, RZ, R10 ;  /* 0x000000ffff072224 */ /* 0x000fca00078e000a */
[----:B------:R0:W2:Y:S01]  /*156c0*/  @P2 LDG.E.U8 R75, desc[UR18][R6.64] ;  /* 0x00000012064b2981 */ /* 0x0000a2000c1e1100 */
[----:B------:R-:W-:Y:S02]  /*156d0*/  ISETP.GT.AND P2, PT, R8, 0x74, PT ;  /* 0x000000740800780c */ /* 0x000fe40003f44270 */
[----:B----4-:R-:W-:-:S05]  /*156e0*/  IADD3 R11, P1, PT, R3, R11, RZ ;  /* 0x0000000b030b7210 */ /* 0x010fca0007f3e0ff */
[----:B------:R-:W-:-:S06]  /*156f0*/  IMAD.X R14, R5, 0x1, R14, P1 ;  /* 0x00000001050e7824 */ /* 0x000fcc00008e060e */
[----:B0-----:R-:W-:Y:S02]  /*15700*/  @P2 IMAD.MOV.U32 R6, RZ, RZ, R11 ;  /* 0x000000ffff062224 */ /* 0x001fe400078e000b */
[----:B------:R-:W-:-:S05]  /*15710*/  @P2 IMAD.MOV.U32 R7, RZ, RZ, R14 ;  /* 0x000000ffff072224 */ /* 0x000fca00078e000e */
[----:B------:R0:W3:Y:S01]  /*15720*/  @P2 LDG.E.U8 R72, desc[UR18][R6.64] ;  /* 0x0000001206482981 */ /* 0x0000e2000c1e1100 */
[----:B------:R-:W-:-:S03]  /*15730*/  ISETP.GT.AND P2, PT, R8, 0x75, PT ;  /* 0x000000750800780c */ /* 0x000fc60003f44270 */
[----:B------:R-:W-:Y:S04]  /*15740*/  STL [R1+0x650], R9 ;  /* 0x0006500901007387 */ /* 0x000fe80000100800 */
[----:B------:R1:W-:Y:S01]  /*15750*/  STL [R1+0x64c], R10 ;  /* 0x00064c0a01007387 */ /* 0x0003e20000100800 */
[----:B------:R-:W-:-:S05]  /*15760*/  IADD3 R0, P1, PT, R3, R0, RZ ;  /* 0x0000000003007210 */ /* 0x000fca0007f3e0ff */
[----:B------:R-:W-:Y:S01]  /*15770*/  IMAD.X R15, R5, 0x1, R15, P1 ;  /* 0x00000001050f7824 */ /* 0x000fe200008e060f */
[----:B-1----:R-:W4:Y:S01]  /*15780*/  LDL.LU R10, [R1+0x1b8] ;  /* 0x0001b800010a7983 */ /* 0x002f220000300800 */
[----:B0-----:R-:W-:-:S03]  /*15790*/  @P2 IMAD.MOV.U32 R6, RZ, RZ, R0 ;  /* 0x000000ffff062224 */ /* 0x001fc600078e0000 */
[----:B------:R-:W2:Y:S01]  /*157a0*/  LDL.LU R9, [R1+0x1bc] ;  /* 0x0001bc0001097983 */ /* 0x000ea20000300800 */
[----:B------:R-:W-:-:S05]  /*157b0*/  @P2 IMAD.MOV.U32 R7, RZ, RZ, R15 ;  /* 0x000000ffff072224 */ /* 0x000fca00078e000f */
[----:B------:R-:W4:Y:S04]  /*157c0*/  @P2 LDG.E.U8 R71, desc[UR18][R6.64] ;  /* 0x0000001206472981 */ /* 0x000f28000c1e1100 */
[----:B------:R-:W-:Y:S04]  /*157d0*/  STL [R1+0x658], R11 ;  /* 0x0006580b01007387 */ /* 0x000fe80000100800 */
[----:B------:R0:W-:Y:S04]  /*157e0*/  STL [R1+0x654], R14 ;  /* 0x0006540e01007387 */ /* 0x0001e80000100800 */
[----:B0-----:R-:W4:Y:S04]  /*157f0*/  LDL.LU R14, [R1+0x1c0] ;  /* 0x0001c000010e7983 */ /* 0x001f280000300800 */
[----:B------:R-:W4:Y:S04]  /*15800*/  LDL.LU R2, [R1+0x1c4] ;  /* 0x0001c40001027983 */ /* 0x000f280000300800 */
[----:B------:R-:W4:Y:S01]  /*15810*/  LDL.LU R11, [R1+0x664] ;  /* 0x00066400010b7983 */ /* 0x000f220000300800 */
[----:B------:R-:W-:-:S03]  /*15820*/  ISETP.GT.AND P2, PT, R8, 0x76, PT ;  /* 0x000000760800780c */ /* 0x000fc60003f44270 */
[----:B---3--:R-:W-:Y:S04]  /*15830*/  STL [R1+0x848], R72 ;  /* 0x0008484801007387 */ /* 0x008fe80000100800 */
[----:B------:R0:W-:Y:S04]  /*15840*/  STL [R1+0x660], R0 ;  /* 0x0006600001007387 */ /* 0x0001e80000100800 */
[----:B------:R-:W-:Y:S04]  /*15850*/  STL [R1+0x65c], R15 ;  /* 0x00065c0f01007387 */ /* 0x000fe80000100800 */
[----:B0-----:R-:W3:Y:S01]  /*15860*/  LDL.LU R0, [R1+0x668] ;  /* 0x0006680001007983 */ /* 0x001ee20000300800 */
[----:B--2---:R-:W-:-:S05]  /*15870*/  IADD3 R9, P1, PT, R3, R9, RZ ;  /* 0x0000000903097210 */ /* 0x004fca0007f3e0ff */
[----:B----4-:R-:W-:Y:S01]  /*15880*/  IMAD.X R10, R5, 0x1, R10, P1 ;  /* 0x00000001050a7824 */ /* 0x010fe200008e060a */
[----:B------:R-:W-:Y:S01]  /*15890*/  STL [R1+0x840], R71 ;  /* 0x0008404701007387 */ /* 0x000fe20000100800 */
[----:B------:R-:W-:Y:S02]  /*158a0*/  @P2 IMAD.MOV.U32 R6, RZ, RZ, R9 ;  /* 0x000000ffff062224 */ /* 0x000fe400078e0009 */
[----:B------:R-:W-:Y:S01]  /*158b0*/  @P2 IMAD.MOV.U32 R7, RZ, RZ, R10 ;  /* 0x000000ffff072224 */ /* 0x000fe200078e000a */
[----:B------:R-:W-:Y:S04]  /*158c0*/  STL [R1+0x1bc], R9 ;  /* 0x0001bc0901007387 */ /* 0x000fe80000100800 */
[----:B------:R0:W-:Y:S04]  /*158d0*/  STL [R1+0x1b8], R10 ;  /* 0x0001b80a01007387 */ /* 0x0001e80000100800 */
[----:B0-----:R-:W2:Y:S04]  /*158e0*/  LDL.LU R10, [R1+0x66c] ;  /* 0x00066c00010a7983 */ /* 0x001ea80000300800 */
[----:B------:R-:W4:Y:S01]  /*158f0*/  LDL.LU R9, [R1+0x670] ;  /* 0x0006700001097983 */ /* 0x000f220000300800 */
[----:B------:R-:W-:-:S02]  /*15900*/  PRMT R69, RZ, 0x7610, R69 ;  /* 0x00007610ff457816 */ /* 0x000fc40000000045 */
[----:B------:R-:W-:-:S04]  /*15910*/  IADD3 R2, P1, PT, R3, R2, RZ ;  /* 0x0000000203027210 */ /* 0x000fc80007f3e0ff */
[----:B------:R0:W2:Y:S01]  /*15920*/  @P2 LDG.E.U8 R69, desc[UR18][R6.64] ;  /* 0x0000001206452981 */ /* 0x0000a2000c1e1100 */
[----:B------:R-:W-:Y:S01]  /*15930*/  ISETP.GT.AND P2, PT, R8, 0x77, PT ;  /* 0x000000770800780c */ /* 0x000fe20003f44270 */
[----:B------:R-:W-:Y:S02]  /*15940*/  IMAD.X R14, R5, 0x1, R14, P1 ;  /* 0x00000001050e7824 */ /* 0x000fe400008e060e */
[----:B------:R-:W-:Y:S04]  /*15950*/  STL [R1+0x1c4], R2 ;  /* 0x0001c40201007387 */ /* 0x000fe80000100800 */
[----:B------:R1:W-:Y:S06]  /*15960*/  STL [R1+0x1c0], R14 ;  /* 0x0001c00e01007387 */ /* 0x0003ec0000100800 */
[----:B0-----:R-:W-:-:S02]  /*15970*/  @P2 IMAD.MOV.U32 R7, RZ, RZ, R14 ;  /* 0x000000ffff072224 */ /* 0x001fc400078e000e */
[----:B------:R-:W-:Y:S01]  /*15980*/  @P2 IMAD.MOV.U32 R6, RZ, RZ, R2 ;  /* 0x000000ffff062224 */ /* 0x000fe200078e0002 */
[----:B-1----:R-:W2:Y:S04]  /*15990*/  LDL.LU R14, [R1+0x674] ;  /* 0x00067400010e7983 */ /* 0x002ea80000300800 */
[----:B------:R-:W2:Y:S01]  /*159a0*/  LDL.LU R2, [R1+0x678] ;  /* 0x0006780001027983 */ /* 0x000ea20000300800 */
[----:B------:R-:W-:-:S06]  /*159b0*/  PRMT R67, RZ, 0x7610, R67 ;  /* 0x00007610ff437816 */ /* 0x000fcc0000000043 */
[----:B------:R0:W2:Y:S01]  /*159c0*/  @P2 LDG.E.U8 R67, desc[UR18][R6.64] ;  /* 0x0000001206432981 */ /* 0x0000a2000c1e1100 */
[----:B------:R-:W-:Y:S02]  /*159d0*/  ISETP.GT.AND P2, PT, R8, 0x78, PT ;  /* 0x000000780800780c */ /* 0x000fe40003f44270 */
[----:B------:R-:W-:Y:S02]  /*159e0*/  PRMT R30, RZ, 0x7610, R30 ;  /* 0x00007610ff1e7816 */ /* 0x000fe4000000001e */
[----:B---3--:R-:W-:-:S05]  /*159f0*/  IADD3 R0, P1, PT, R3, R0, RZ ;  /* 0x0000000003007210 */ /* 0x008fca0007f3e0ff */
[----:B------:R-:W-:Y:S01]  /*15a00*/  IMAD.X R11, R5, 0x1, R11, P1 ;  /* 0x00000001050b7824 */ /* 0x000fe200008e060b */
[----:B------:R-:W-:Y:S04]  /*15a10*/  STL [R1+0x668], R0 ;  /* 0x0006680001007387 */ /* 0x000fe80000100800 */
[----:B------:R1:W-:Y:S04]  /*15a20*/  STL [R1+0x664], R11 ;  /* 0x0006640b01007387 */ /* 0x0003e80000100800 */
[----:B------:R-:W3:Y:S04]  /*15a30*/  LDL.LU R68, [R1+0x67c] ;  /* 0x00067c0001447983 */ /* 0x000ee80000300800 */
[----:B------:R-:W3:Y:S01]  /*15a40*/  LDL.LU R15, [R1+0x680] ;  /* 0x00068000010f7983 */ /* 0x000ee20000300800 */
[----:B0-----:R-:W-:-:S02]  /*15a50*/  @P2 IMAD.MOV.U32 R6, RZ, RZ, R0 ;  /* 0x000000ffff062224 */ /* 0x001fc400078e0000 */
[----:B------:R-:W-:Y:S02]  /*15a60*/  @P2 IMAD.MOV.U32 R7, RZ, RZ, R11 ;  /* 0x000000ffff072224 */ /* 0x000fe400078e000b */
[----:B-1----:R-:W3:Y:S04]  /*15a70*/  LDL.LU R11, [R1+0x684] ;  /* 0x00068400010b7983 */ /* 0x002ee80000300800 */
[----:B------:R-:W3:Y:S04]  /*15a80*/  LDL.LU R0, [R1+0x688] ;  /* 0x0006880001007983 */ /* 0x000ee80000300800 */
[----:B------:R0:W3:Y:S01]  /*15a90*/  @P2 LDG.E.U8 R30, desc[UR18][R6.64] ;  /* 0x00000012061e2981 */ /* 0x0000e2000c1e1100 */
[----:B------:R-:W-:-:S02]  /*15aa0*/  ISETP.GT.AND P2, PT, R8, 0x79, PT ;  /* 0x000000790800780c */ /* 0x000fc40003f44270 */
[----:B----4-:R-:W-:-:S05]  /*15ab0*/  IADD3 R9, P1, PT, R3, R9, RZ ;  /* 0x0000000903097210 */ /* 0x010fca0007f3e0ff */
[----:B--2---:R-:W-:Y:S01]  /*15ac0*/  IMAD.X R10, R5, 0x1, R10, P1 ;  /* 0x00000001050a7824 */ /* 0x004fe200008e060a */
[----:B------:R-:W-:Y:S05]  /*15ad0*/  STL [R1+0x670], R9 ;  /* 0x0006700901007387 */ /* 0x000fea0000100800 */
[----:B0-----:R-:W-:Y:S01]  /*15ae0*/  @P2 IMAD.MOV.U32 R7, RZ, RZ, R10 ;  /* 0x000000ffff072224 */ /* 0x001fe200078e000a */
[----:B------:R0:W-:Y:S01]  /*15af0*/  STL [R1+0x66c], R10 ;  /* 0x00066c0a01007387 */ /* 0x0001e20000100800 */
[----:B------:R-:W-:-:S03]  /*15b00*/  @P2 IMAD.MOV.U32 R6, RZ, RZ, R9 ;  /* 0x000000ffff062224 */ /* 0x000fc600078e0009 */
[----:B0-----:R-:W2:Y:S04]  /*15b10*/  LDL.LU R10, [R1+0x68c] ;  /* 0x00068c00010a7983 */ /* 0x001ea80000300800 */
[----:B------:R-:W4:Y:S01]  /*15b20*/  LDL.LU R9, [R1+0x690] ;  /* 0x0006900001097983 */ /* 0x000f220000300800 */
[----:B------:R-:W-:-:S06]  /*15b30*/  PRMT R46, RZ, 0x7610, R46 ;  /* 0x00007610ff2e7816 */ /* 0x000fcc000000002e */
[----:B------:R0:W2:Y:S01]  /*15b40*/  @P2 LDG.E.U8 R46, desc[UR18][R6.64] ;  /* 0x00000012062e2981 */ /* 0x0000a2000c1e1100 */
[----:B------:R-:W-:Y:S02]  /*15b50*/  ISETP.GT.AND P2, PT, R8, 0x7a, PT ;  /* 0x0000007a0800780c */ /* 0x000fe40003f44270 */
[----:B------:R-:W-:Y:S02]  /*15b60*/  IADD3 R2, P1, PT, R3, R2, RZ ;  /* 0x0000000203027210 */ /* 0x000fe40007f3e0ff */
[----:B------:R-:W-:-:S03]  /*15b70*/  PRMT R54, RZ, 0x7610, R54 ;  /* 0x00007610ff367816 */ /* 0x000fc60000000036 */
[----:B------:R-:W-:-:S06]  /*15b80*/  IMAD.X R14, R5, 0x1, R14, P1 ;  /* 0x00000001050e7824 */ /* 0x000fcc00008e060e */
[----:B0-----:R-:W-:Y:S02]  /*15b90*/  @P2 IMAD.MOV.U32 R6, RZ, RZ, R2 ;  /* 0x000000ffff062224 */ /* 0x001fe400078e0002 */
[----:B------:R-:W-:-:S05]  /*15ba0*/  @P2 IMAD.MOV.U32 R7, RZ, RZ, R14 ;  /* 0x000000ffff072224 */ /* 0x000fca00078e000e */
[----:B------:R0:W2:Y:S01]  /*15bb0*/  @P2 LDG.E.U8 R54, desc[UR18][R6.64] ;  /* 0x0000001206362981 */ /* 0x0000a2000c1e1100 */
[----:B------:R-:W-:-:S03]  /*15bc0*/  ISETP.GT.AND P2, PT, R8, 0x7b, PT ;  /* 0x0000007b0800780c */ /* 0x000fc60003f44270 */
[----:B------:R-:W-:Y:S04]  /*15bd0*/  STL [R1+0x678], R2 ;  /* 0x0006780201007387 */ /* 0x000fe80000100800 */
[----:B------:R1:W-:Y:S01]  /*15be0*/  STL [R1+0x674], R14 ;  /* 0x0006740e01007387 */ /* 0x0003e20000100800 */
[----:B------:R-:W-:-:S03]  /*15bf0*/  PRMT R66, RZ, 0x7610, R66 ;  /* 0x00007610ff427816 */ /* 0x000fc60000000042 */
[----:B-1----:R-:W2:Y:S04]  /*15c00*/  LDL.LU R14, [R1+0x1c8] ;  /* 0x0001c800010e7983 */ /* 0x002ea80000300800 */
[----:B------:R-:W2:Y:S01]  /*15c10*/  LDL.LU R2, [R1+0x1cc] ;  /* 0x0001cc0001027983 */ /* 0x000ea20000300800 */
[----:B------:R-:W-:Y:S02]  /*15c20*/  PRMT R64, RZ, 0x7610, R64 ;  /* 0x00007610ff407816 */ /* 0x000fe40000000040 */
        /* <DEDUP_REMOVED lines=9> */
[----:B------:R-:W-:Y:S01]  /*15cc0*/  @P2 IMAD.MOV.U32 R7, RZ, RZ, R11 ;  /* 0x000000ffff072224 */ /* 0x000fe200078e000b */
[----:B------:R-:W-:Y:S04]  /*15cd0*/  STL [R1+0x680], R15 ;  /* 0x0006800f01007387 */ /* 0x000fe80000100800 */
[----:B------:R0:W3:Y:S01]  /*15ce0*/  @P2 LDG.E.U8 R64, desc[UR18][R6.64] ;  /* 0x0000001206402981 */ /* 0x0000e2000c1e1100 */
[----:B------:R-:W-:-:S03]  /*15cf0*/  ISETP.GT.AND P2, PT, R8, 0x7d, PT ;  /* 0x0000007d0800780c */ /* 0x000fc60003f44270 */
[----:B------:R-:W-:Y:S01]  /*15d00*/  STL [R1+0x67c], R68 ;  /* 0x00067c4401007387 */ /* 0x000fe20000100800 */
[----:B----4-:R-:W-:-:S03]  /*15d10*/  IADD3 R9, P1, PT, R3, R9, RZ ;  /* 0x0000000903097210 */ /* 0x010fc60007f3e0ff */
[----:B------:R-:W-:Y:S04]  /*15d20*/  STL [R1+0x688], R0 ;  /* 0x0006880001007387 */ /* 0x000fe80000100800 */
[----:B------:R1:W-:Y:S01]  /*15d30*/  STL [R1+0x684], R11 ;  /* 0x0006840b01007387 */ /* 0x0003e20000100800 */
[----:B--2---:R-:W-:-:S03]  /*15d40*/  IMAD.X R10, R5, 0x1, R10, P1 ;  /* 0x00000001050a7824 */ /* 0x004fc600008e060a */
[----:B-1----:R-:W2:Y:S04]  /*15d50*/  LDL.LU R11, [R1+0x1d0] ;  /* 0x0001d000010b7983 */ /* 0x002ea80000300800 */
[----:B------:R-:W4:Y:S01]  /*15d60*/  LDL.LU R0, [R1+0x1d4] ;  /* 0x0001d40001007983 */ /* 0x000f220000300800 */
[----:B0-----:R-:W-:-:S03]  /*15d70*/  @P2 IMAD.MOV.U32 R7, RZ, RZ, R10 ;  /* 0x000000ffff072224 */ /* 0x001fc600078e000a */
[----:B------:R-:W-:Y:S01]  /*15d80*/  STL [R1+0x690], R9 ;  /* 0x0006900901007387 */ /* 0x000fe20000100800 */
[----:B------:R-:W-:-:S03]  /*15d90*/  @P2 IMAD.MOV.U32 R6, RZ, RZ, R9 ;  /* 0x000000ffff062224 */ /* 0x000fc600078e0009 */
[----:B------:R0:W-:Y:S04]  /*15da0*/  STL [R1+0x68c], R10 ;  /* 0x00068c0a01007387 */ /* 0x0001e80000100800 */
[----:B0-----:R-:W3:Y:S04]  /*15db0*/  LDL.LU R10, [R1+0x1f8] ;  /* 0x0001f800010a7983 */ /* 0x001ee80000300800 */
[----:B------:R-:W3:Y:S01]  /*15dc0*/  LDL.LU R9, [R1+0x20c] ;  /* 0x00020c0001097983 */ /* 0x000ee20000300800 */
[----:B------:R-:W-:-:S06]  /*15dd0*/  PRMT R63, RZ, 0x7610, R63 ;  /* 0x00007610ff3f7816 */ /* 0x000fcc000000003f */
[----:B------:R0:W3:Y:S01]  /*15de0*/  @P2 LDG.E.U8 R63, desc[UR18][R6.64] ;  /* 0x00000012063f2981 */ /* 0x0000e2000c1e1100 */
[----:B------:R-:W-:Y:S02]  /*15df0*/  ISETP.GT.AND P2, PT, R8, 0x7e, PT ;  /* 0x0000007e0800780c */ /* 0x000fe40003f44270 */
[----:B------:R-:W-:-:S05]  /*15e00*/  IADD3 R2, P1, PT, R3, R2, RZ ;  /* 0x0000000203027210 */ /* 0x000fca0007f3e0ff */
[----:B------:R1:W-:Y:S06]  /*15e10*/  STL [R1+0x1cc], R2 ;  /* 0x0001cc0201007387 */ /* 0x0003ec0000100800 */
[----:B0-----:R-:W-:Y:S02]  /*15e20*/  @P2 IMAD.MOV.U32 R6, RZ, RZ, R2 ;  /* 0x000000ffff062224 */ /* 0x001fe400078e0002 */
[----:B-1----:R-:W0:Y:S01]  /*15e30*/  S2R R2, SR_TID.X ;  /* 0x0000000000027919 */ /* 0x002e220000002100 */
[----:B------:R-:W-:Y:S01]  /*15e40*/  IMAD.X R14, R5, 0x1, R14, P1 ;  /* 0x00000001050e7824 */ /* 0x000fe200008e060e */
[----:B------:R-:W-:-:S03]  /*15e50*/  PRMT R61, RZ, 0x7610, R61 ;  /* 0x00007610ff3d7816 */ /* 0x000fc6000000003d */
[----:B------:R-:W-:Y:S01]  /*15e60*/  @P2 IMAD.MOV.U32 R7, RZ, RZ, R14 ;  /* 0x000000ffff072224 */ /* 0x000fe200078e000e */
[----:B------:R-:W-:-:S04]  /*15e70*/  ISETP.GT.AND P4, PT, R8, 0x7f, PT ;  /* 0x0000007f0800780c */ /* 0x000fc80003f84270 */
[----:B------:R1:W3:Y:S04]  /*15e80*/  @P2 LDG.E.U8 R61, desc[UR18][R6.64] ;  /* 0x00000012063d2981 */ /* 0x0002e8000c1e1100 */
[----:B------:R1:W-:Y:S01]  /*15e90*/  STL [R1+0x1c8], R14 ;  /* 0x0001c80e01007387 */ /* 0x0003e20000100800 */
[----:B------:R-:W-:-:S03]  /*15ea0*/  SHF.R.S32.HI R88, RZ, 0x1f, R4 ;  /* 0x0000001fff587819 */ /* 0x000fc60000011404 */
[----:B------:R-:W3:Y:S01]  /*15eb0*/  LDL.LU R15, [R1+0x1d8] ;  /* 0x0001d800010f7983 */ /* 0x000ee20000300800 */
[----:B------:R-:W-:-:S03]  /*15ec0*/  IMAD.MOV.U32 R84, RZ, RZ, R12 ;  /* 0x000000ffff547224 */ /* 0x000fc600078e000c */
[----:B-1----:R-:W3:Y:S01]  /*15ed0*/  LDL.LU R14, [R1+0x1dc] ;  /* 0x0001dc00010e7983 */ /* 0x002ee20000300800 */
[----:B0-----:R-:W-:-:S04]  /*15ee0*/  LOP3.LUT R2, R2, 0x7f, RZ, 0xc0, !PT ;  /* 0x0000007f02027812 */ /* 0x001fc800078ec0ff */
[----:B------:R-:W-:Y:S02]  /*15ef0*/  ISETP.GE.AND P1, PT, R2, R8, PT ;  /* 0x000000080200720c */ /* 0x000fe40003f26270 */
[----:B----4-:R-:W-:-:S05]  /*15f00*/  IADD3 R0, P2, PT, R3, R0, RZ ;  /* 0x0000000003007210 */ /* 0x010fca0007f5e0ff */
[----:B--2---:R-:W-:Y:S01]  /*15f10*/  IMAD.X R11, R5, 0x1, R11, P2 ;  /* 0x00000001050b7824 */ /* 0x004fe200010e060b */
[----:B------:R0:W-:Y:S01]  /*15f20*/  STL [R1+0x1d4], R0 ;  /* 0x0001d40001007387 */ /* 0x0001e20000100800 */
[----:B------:R-:W-:-:S03]  /*15f30*/  @P4 IMAD.MOV.U32 R6, RZ, RZ, R0 ;  /* 0x000000ffff064224 */ /* 0x000fc600078e0000 */
[----:B------:R1:W-:Y:S04]  /*15f40*/  STL [R1+0x1d0], R11 ;  /* 0x0001d00b01007387 */ /* 0x0003e80000100800 */
[----:B------:R-:W2:Y:S04]  /*15f50*/  LDL.LU R12, [R1+0x234] ;  /* 0x00023400010c7983 */ /* 0x000ea80000300800 */
[----:B0-----:R-:W4:Y:S01]  /*15f60*/  LDL.LU R0, [R1+0x238] ;  /* 0x0002380001007983 */ /* 0x001f220000300800 */
[----:B---3--:R-:W-:-:S05]  /*15f70*/  IADD3 R9, P2, PT, R4, R9, RZ ;  /* 0x0000000904097210 */ /* 0x008fca0007f5e0ff */
[----:B------:R-:W-:Y:S01]  /*15f80*/  IMAD.X R10, R88, 0x1, R10, P2 ;  /* 0x00000001580a7824 */ /* 0x000fe200010e060a */
[----:B------:R0:W-:Y:S01]  /*15f90*/  STL [R1+0x20c], R9 ;  /* 0x00020c0901007387 */ /* 0x0001e20000100800 */
[----:B------:R-:W-:Y:S02]  /*15fa0*/  @P4 IMAD.MOV.U32 R7, RZ, RZ, R11 ;  /* 0x000000ffff074224 */ /* 0x000fe400078e000b */
[----:B------:R-:W-:Y:S01]  /*15fb0*/  @!P1 IMAD.MOV.U32 R8, RZ, RZ, R9 ;  /* 0x000000ffff089224 */ /* 0x000fe200078e0009 */
[----:B------:R3:W-:Y:S04]  /*15fc0*/  STL [R1+0x1f8], R10 ;  /* 0x0001f80a01007387 */ /* 0x0007e80000100800 */
[----:B-1----:R-:W2:Y:S01]  /*15fd0*/  LDL.LU R11, [R1+0x274] ;  /* 0x00027400010b7983 */ /* 0x002ea20000300800 */
[----:B0-----:R-:W-:-:S03]  /*15fe0*/  @!P1 IMAD.MOV.U32 R9, RZ, RZ, R10 ;  /* 0x000000ffff099224 */ /* 0x001fc600078e000a */
[----:B---3--:R-:W3:Y:S01]  /*15ff0*/  LDL.LU R10, [R1+0x278] ;  /* 0x00027800010a7983 */ /* 0x008ee20000300800 */
[----:B------:R-:W-:-:S06]  /*16000*/  PRMT R60, RZ, 0x7610, R60 ;  /* 0x00007610ff3c7816 */ /* 0x000fcc000000003c */
[----:B------:R0:W3:Y:S01]  /*16010*/  @P4 LDG.E.U8 R60, desc[UR18][R6.64] ;  /* 0x00000012063c4981 */ /* 0x0000e2000c1e1100 */
[----:B------:R-:W-:Y:S01]  /*16020*/  BAR.SYNC.DEFER_BLOCKING 0x0 ;  /* 0x0000000000007b1d */ /* 0x000fe20000010000 */
[----:B0-----:R-:W-:Y:S02]  /*16030*/  PRMT R6, RZ, 0x7610, R6 ;  /* 0x00007610ff067816 */ /* 0x001fe40000000006 */
[----:B------:R-:W-:Y:S02]  /*16040*/  PRMT R48, RZ, 0x7610, R48 ;  /* 0x00007610ff307816 */ /* 0x000fe40000000030 */
[----:B------:R-:W-:-:S05]  /*16050*/  IADD3 R14, P2, PT, R4, R14, RZ ;  /* 0x0000000e040e7210 */ /* 0x000fca0007f5e0ff */
[----:B------:R-:W-:Y:S01]  /*16060*/  IMAD.X R15, R88, 0x1, R15, P2 ;  /* 0x00000001580f7824 */ /* 0x000fe200010e060f */
[----:B------:R0:W3:Y:S04]  /*16070*/  @!P1 LDG.E.U8 R6, desc[UR18][R8.64] ;  /* 0x0000001208069981 */ /* 0x0000e8000c1e1100 */
[----:B------:R-:W-:Y:S04]  /*16080*/  STL [R1+0x1dc], R14 ;  /* 0x0001dc0e01007387 */ /* 0x000fe80000100800 */
[----:B------:R1:W-:Y:S01]  /*16090*/  STL [R1+0x1d8], R15 ;  /* 0x0001d80f01007387 */ /* 0x0003e20000100800 */
[----:B0-----:R-:W-:-:S02]  /*160a0*/  @!P1 IMAD.MOV.U32 R8, RZ, RZ, R14 ;  /* 0x000000ffff089224 */ /* 0x001fc400078e000e */
[----:B------:R-:W-:-:S05]  /*160b0*/  @!P1 IMAD.MOV.U32 R9, RZ, RZ, R15 ;  /* 0x000000ffff099224 */ /* 0x000fca00078e000f */
[----:B------:R0:W3:Y:S04]  /*160c0*/  @!P1 LDG.E.U8 R48, desc[UR18][R8.64] ;  /* 0x0000001208309981 */ /* 0x0000e8000c1e1100 */
[----:B-1----:R-:W3:Y:S04]  /*160d0*/  LDL.LU R15, [R1+0x2b4] ;  /* 0x0002b400010f7983 */ /* 0x002ee80000300800 */
[----:B------:R-:W3:Y:S01]  /*160e0*/  LDL.LU R14, [R1+0x2b8] ;  /* 0x0002b800010e7983 */ /* 0x000ee20000300800 */
[----:B----4-:R-:W-:-:S05]  /*160f0*/  IADD3 R0, P2, PT, R4, R0, RZ ;  /* 0x0000000004007210 */ /* 0x010fca0007f5e0ff */
[----:B--2---:R-:W-:Y:S01]  /*16100*/  IMAD.X R12, R88, 0x1, R12, P2 ;  /* 0x00000001580c7824 */ /* 0x004fe200010e060c */
[----:B------:R-:W-:Y:S01]  /*16110*/  STL [R1+0x238], R0 ;  /* 0x0002380001007387 */ /* 0x000fe20000100800 */
[----:B0-----:R-:W-:Y:S02]  /*16120*/  @!P1 IMAD.MOV.U32 R8, RZ, RZ, R0 ;  /* 0x000000ffff089224 */ /* 0x001fe400078e0000 */
[----:B------:R-:W-:Y:S01]  /*16130*/  @!P1 IMAD.MOV.U32 R9, RZ, RZ, R12 ;  /* 0x000000ffff099224 */ /* 0x000fe200078e000c */
[----:B------:R0:W-:Y:S04]  /*16140*/  STL [R1+0x234], R12 ;  /* 0x0002340c01007387 */ /* 0x0001e80000100800 */
[----:B0-----:R-:W2:Y:S01]  /*16150*/  LDL.LU R12, [R1+0x2f4] ;  /* 0x0002f400010c7983 */ /* 0x001ea20000300800 */
[----:B---3--:R-:W-:-:S03]  /*16160*/  IADD3 R10, P2, PT, R4, R10, RZ ;  /* 0x0000000a040a7210 */ /* 0x008fc60007f5e0ff */
[----:B------:R-:W3:Y:S02]  /*16170*/  LDL.LU R0, [R1+0x2f8] ;  /* 0x0002f80001007983 */ /* 0x000ee40000300800 */
[----:B------:R-:W-:Y:S02]  /*16180*/  IMAD.X R11, R88, 0x1, R11, P2 ;  /* 0x00000001580b7824 */ /* 0x000fe400010e060b */
[----:B------:R0:W-:Y:S04]  /*16190*/  STL [R1+0x278], R10 ;  /* 0x0002780a01007387 */ /* 0x0001e80000100800 */
[----:B------:R1:W-:Y:S04]  /*161a0*/  STL [R1+0x274], R11 ;  /* 0x0002740b01007387 */ /* 0x0003e80000100800 */
[----:B------:R-:W4:Y:S04]  /*161b0*/  LDL.LU R71, [R1+0x334] ;  /* 0x0003340001477983 */ /* 0x000f280000300800 */
[----:B------:R-:W4:Y:S01]  /*161c0*/  LDL.LU R68, [R1+0x338] ;  /* 0x0003380001447983 */ /* 0x000f220000300800 */
[----:B------:R-:W-:-:S06]  /*161d0*/  PRMT R7, RZ, 0x7610, R7 ;  /* 0x00007610ff077816 */ /* 0x000fcc0000000007 */
[----:B------:R0:W4:Y:S02]  /*161e0*/  @!P1 LDG.E.U8 R7, desc[UR18][R8.64] ;  /* 0x0000001208079981 */ /* 0x000124000c1e1100 */
[----:B0-----:R-:W-:Y:S02]  /*161f0*/  PRMT R8, RZ, 0x7610, R8 ;  /* 0x00007610ff087816 */ /* 0x001fe40000000008 */
[----:B------:R-:W-:-:S04]  /*16200*/  PRMT R9, RZ, 0x7610, R9 ;  /* 0x00007610ff097816 */ /* 0x000fc80000000009 */
[----:B------:R0:W4:Y:S01]  /*16210*/  @!P1 LDG.E.U8 R8, desc[UR18][R10.64] ;  /* 0x000000120a089981 */ /* 0x000122000c1e1100 */
[----:B------:R-:W-:Y:S01]  /*16220*/  IMAD.MOV.U32 R86, RZ, RZ, R13 ;  /* 0x000000ffff567224 */ /* 0x000fe200078e000d */
[----:B------:R-:W-:-:S05]  /*16230*/  IADD3 R14, P2, PT, R4, R14, RZ ;  /* 0x0000000e040e7210 */ /* 0x000fca0007f5e0ff */
[----:B------:R-:W-:Y:S01]  /*16240*/  IMAD.X R15, R88, 0x1, R15, P2 ;  /* 0x00000001580f7824 */ /* 0x000fe200010e060f */
[----:B------:R-:W-:Y:S01]  /*16250*/  STL [R1+0x2b8], R14 ;  /* 0x0002b80e01007387 */ /* 0x000fe20000100800 */
[----:B0-----:R-:W-:Y:S02]  /*16260*/  @!P1 IMAD.MOV.U32 R10, RZ, RZ, R14 ;  /* 0x000000ffff0a9224 */ /* 0x001fe400078e000e */
[----:B-1----:R-:W-:Y:S01]  /*16270*/  @!P1 IMAD.MOV.U32 R11, RZ, RZ, R15 ;  /* 0x000000ffff0b9224 */ /* 0x002fe200078e000f */
[----:B------:R0:W-:Y:S04]  /*16280*/  STL [R1+0x2b4], R15 ;  /* 0x0002b40f01007387 */ /* 0x0001e80000100800 */
[----:B------:R1:W4:Y:S04]  /*16290*/  @!P1 LDG.E.U8 R9, desc[UR18][R10.64] ;  /* 0x000000120a099981 */ /* 0x000328000c1e1100 */
[----:B0-----:R-:W4:Y:S04]  /*162a0*/  LDL.LU R15, [R1+0x374] ;  /* 0x00037400010f7983 */ /* 0x001f280000300800 */
[----:B------:R-:W4:Y:S01]  /*162b0*/  LDL.LU R14, [R1+0x378] ;  /* 0x00037800010e7983 */ /* 0x000f220000300800 */
[----:B-1----:R-:W-:-:S02]  /*162c0*/  PRMT R10, RZ, 0x7610, R10 ;  /* 0x00007610ff0a7816 */ /* 0x002fc4000000000a */
[----:B---3--:R-:W-:-:S05]  /*162d0*/  IADD3 R0, P2, PT, R4, R0, RZ ;  /* 0x0000000004007210 */ /* 0x008fca0007f5e0ff */
[----:B--2---:R-:W-:Y:S01]  /*162e0*/  IMAD.X R12, R88, 0x1, R12, P2 ;  /* 0x00000001580c7824 */ /* 0x004fe200010e060c */
[----:B------:R-:W-:Y:S03]  /*162f0*/  STL [R1+0x2f8], R0 ;  /* 0x0002f80001007387 */ /* 0x000fe60000100800 */
[----:B------:R-:W-:Y:S01]  /*16300*/  @!P1 IMAD.MOV.U32 R13, RZ, RZ, R12 ;  /* 0x000000ffff0d9224 */ /* 0x000fe200078e000c */
[----:B------:R0:W-:Y:S04]  /*16310*/  STL [R1+0x2f4], R12 ;  /* 0x0002f40c01007387 */ /* 0x0001e80000100800 */
[----:B------:R-:W2:Y:S01]  /*16320*/  LDL.LU R72, [R1+0x3b4] ;  /* 0x0003b40001487983 */ /* 0x000ea20000300800 */
[----:B----4-:R-:W-:Y:S01]  /*16330*/  IADD3 R68, P2, PT, R4, R68, RZ ;  /* 0x0000004404447210 */ /* 0x010fe20007f5e0ff */
[----:B0-----:R-:W-:-:S02]  /*16340*/  @!P1 IMAD.MOV.U32 R12, RZ, RZ, R0 ;  /* 0x000000ffff0c9224 */ /* 0x001fc400078e0000 */
[----:B------:R-:W3:Y:S02]  /*16350*/  LDL.LU R0, [R1+0x3b8] ;  /* 0x0003b80001007983 */ /* 0x000ee40000300800 */
[----:B------:R-:W-:Y:S02]  /*16360*/  IMAD.X R71, R88, 0x1, R71, P2 ;  /* 0x0000000158477824 */ /* 0x000fe400010e0647 */
[----:B------:R-:W-:Y:S04]  /*16370*/  STL [R1+0x338], R68 ;  /* 0x0003384401007387 */ /* 0x000fe80000100800 */
[----:B------:R0:W4:Y:S04]  /*16380*/  @!P1 LDG.E.U8 R10, desc[UR18][R12.64] ;  /* 0x000000120c0a9981 */ /* 0x000128000c1e1100 */
[----:B------:R1:W-:Y:S04]  /*16390*/  STL [R1+0x334], R71 ;  /* 0x0003344701007387 */ /* 0x0003e80000100800 */
[----:B------:R-:W4:Y:S01]  /*163a0*/  LDL.LU R76, [R1+0x1e0] ;  /* 0x0001e000014c7983 */ /* 0x000f220000300800 */
[----:B0-----:R-:W-:-:S03]  /*163b0*/  @!P1 IMAD.MOV.U32 R13, RZ, RZ, R71 ;  /* 0x000000ffff0d9224 */ /* 0x001fc600078e0047 */
[----:B-1----:R-:W4:Y:S01]  /*163c0*/  LDL.LU R71, [R1+0x1e4] ;  /* 0x0001e40001477983 */ /* 0x002f220000300800 */
[----:B------:R-:W-:Y:S01]  /*163d0*/  PRMT R11, RZ, 0x7610, R11 ;  /* 0x00007610ff0b7816 */ /* 0x000fe2000000000b */
[----:B------:R-:W-:-:S05]  /*163e0*/  @!P1 IMAD.MOV.U32 R12, RZ, RZ, R68 ;  /* 0x000000ffff0c9224 */ /* 0x000fca00078e0044 */
[----:B------:R0:W4:Y:S02]  /*163f0*/  @!P1 LDG.E.U8 R11, desc[UR18][R12.64] ;  /* 0x000000120c0b9981 */ /* 0x000124000c1e1100 */
[----:B0-----:R-:W-:Y:S02]  /*16400*/  PRMT R12, RZ, 0x7610, R12 ;  /* 0x00007610ff0c7816 */ /* 0x001fe4000000000c */
[----:B------:R-:W-:-:S05]  /*16410*/  IADD3 R14, P2, PT, R4, R14, RZ ;  /* 0x0000000e040e7210 */ /* 0x000fca0007f5e0ff */
[----:B------:R-:W-:Y:S01]  /*16420*/  IMAD.X R15, R88, 0x1, R15, P2 ;  /* 0x00000001580f7824 */ /* 0x000fe200010e060f */
[----:B------:R0:W-:Y:S04]  /*16430*/  STL [R1+0x378], R14 ;  /* 0x0003780e01007387 */ /* 0x0001e80000100800 */
[----:B------:R1:W-:Y:S04]  /*16440*/  STL [R1+0x374], R15 ;  /* 0x0003740f01007387 */ /* 0x0003e80000100800 */
[----:B------:R-:W4:Y:S04]  /*16450*/  LDL.LU R77, [R1+0x23c] ;  /* 0x00023c00014d7983 */ /* 0x000f280000300800 */
[----:B------:R-:W4:Y:S04]  /*16460*/  LDL.LU R68, [R1+0x240] ;  /* 0x0002400001447983 */ /* 0x000f280000300800 */
[----:B------:R0:W4:Y:S04]  /*16470*/  @!P1 LDG.E.U8 R12, desc[UR18][R14.64] ;  /* 0x000000120e0c9981 */ /* 0x000128000c1e1100 */
[----:B------:R-:W-:Y:S04]  /*16480*/  STS.U8 [R2+UR9+0x4000], R17 ;  /* 0x0040001102007988 */ /* 0x000fe80008000009 */
[----:B------:R-:W-:Y:S01]  /*16490*/  STS.U8 [R2+UR9+0x4400], R16 ;  /* 0x0044001002007988 */ /* 0x000fe20008000009 */
[----:B---3--:R-:W-:-:S05]  /*164a0*/  IADD3 R0, P2, PT, R4, R0, RZ ;  /* 0x0000000004007210 */ /* 0x008fca0007f5e0ff */
[----:B--2---:R-:W-:Y:S01]  /*164b0*/  IMAD.X R72, R88, 0x1, R72, P2 ;  /* 0x0000000158487824 */ /* 0x004fe200010e0648 */
[----:B------:R-:W-:Y:S01]  /*164c0*/  STL [R1+0x3b8], R0 ;  /* 0x0003b80001007387 */ /* 0x000fe20000100800 */
[----:B0-----:R-:W-:Y:S02]  /*164d0*/  @!P1 IMAD.MOV.U32 R14, RZ, RZ, R0 ;  /* 0x000000ffff0e9224 */ /* 0x001fe400078e0000 */
[----:B-1----:R-:W-:Y:S01]  /*164e0*/  @!P1 IMAD.MOV.U32 R15, RZ, RZ, R72 ;  /* 0x000000ffff0f9224 */ /* 0x002fe200078e0048 */
[----:B------:R0:W-:Y:S04]  /*164f0*/  STL [R1+0x3b4], R72 ;  /* 0x0003b44801007387 */ /* 0x0001e80000100800 */
[----:B0-----:R-:W2:Y:S01]  /*16500*/  LDL.LU R72, [R1+0x27c] ;  /* 0x00027c0001487983 */ /* 0x001ea20000300800 */
[----:B----4-:R-:W-:-:S03]  /*16510*/  IADD3 R71, P2, PT, R4, R71, RZ ;  /* 0x0000004704477210 */ /* 0x010fc60007f5e0ff */
[----:B------:R-:W3:Y:S02]  /*16520*/  LDL.LU R0, [R1+0x280] ;  /* 0x0002800001007983 */ /* 0x000ee40000300800 */
[----:B------:R-:W-:Y:S02]  /*16530*/  IMAD.X R76, R88, 0x1, R76, P2 ;  /* 0x00000001584c7824 */ /* 0x000fe400010e064c */
[----:B------:R-:W-:Y:S01]  /*16540*/  STL [R1+0x1e4], R71 ;  /* 0x0001e44701007387 */ /* 0x000fe20000100800 */
[----:B------:R-:W-:Y:S02]  /*16550*/  @!P1 IMAD.MOV.U32 R16, RZ, RZ, R71 ;  /* 0x000000ffff109224 */ /* 0x000fe400078e0047 */
[----:B------:R-:W-:Y:S01]  /*16560*/  @!P1 IMAD.MOV.U32 R17, RZ, RZ, R76 ;  /* 0x000000ffff119224 */ /* 0x000fe200078e004c */
[----:B------:R0:W-:Y:S04]  /*16570*/  STL [R1+0x1e0], R76 ;  /* 0x0001e04c01007387 */ /* 0x0001e80000100800 */
[----:B0-----:R-:W4:Y:S04]  /*16580*/  LDL.LU R76, [R1+0x2bc] ;  /* 0x0002bc00014c7983 */ /* 0x001f280000300800 */
[----:B------:R-:W4:Y:S01]  /*16590*/  LDL.LU R71, [R1+0x2c0] ;  /* 0x0002c00001477983 */ /* 0x000f220000300800 */
[----:B------:R-:W-:-:S06]  /*165a0*/  PRMT R13, RZ, 0x7610, R13 ;  /* 0x00007610ff0d7816 */ /* 0x000fcc000000000d */
[----:B------:R0:W4:Y:S02]  /*165b0*/  @!P1 LDG.E.U8 R13, desc[UR18][R14.64] ;  /* 0x000000120e0d9981 */ /* 0x000124000c1e1100 */
[----:B0-----:R-:W-:Y:S02]  /*165c0*/  PRMT R14, RZ, 0x7610, R14 ;  /* 0x00007610ff0e7816 */ /* 0x001fe4000000000e */
[----:B------:R-:W-:-:S04]  /*165d0*/  PRMT R15, RZ, 0x7610, R15 ;  /* 0x00007610ff0f7816 */ /* 0x000fc8000000000f */
[----:B------:R0:W4:Y:S01]  /*165e0*/  @!P1 LDG.E.U8 R14, desc[UR18][R16.64] ;  /* 0x00000012100e9981 */ /* 0x000122000c1e1100 */
[----:B------:R-:W-:-:S05]  /*165f0*/  IADD3 R68, P2, PT, R4, R68, RZ ;  /* 0x0000004404447210 */ /* 0x000fca0007f5e0ff */
[----:B------:R-:W-:Y:S01]  /*16600*/  IMAD.X R77, R88, 0x1, R77, P2 ;  /* 0x00000001584d7824 */ /* 0x000fe200010e064d */
[----:B------:R-:W-:Y:S01]  /*16610*/  STL [R1+0x240], R68 ;  /* 0x0002404401007387 */ /* 0x000fe20000100800 */
[----:B0-----:R-:W-:Y:S02]  /*16620*/  @!P1 IMAD.MOV.U32 R16, RZ, RZ, R68 ;  /* 0x000000ffff109224 */ /* 0x001fe400078e0044 */
[----:B------:R-:W-:Y:S01]  /*16630*/  @!P1 IMAD.MOV.U32 R17, RZ, RZ, R77 ;  /* 0x000000ffff119224 */ /* 0x000fe200078e004d */
[----:B------:R0:W-:Y:S04]  /*16640*/  STL [R1+0x23c], R77 ;  /* 0x00023c4d01007387 */ /* 0x0001e80000100800 */
[----:B------:R-:W-:Y:S04]  /*16650*/  STS.U8 [R2+UR9+0x4800], R19 ;  /* 0x0048001302007988 */ /* 0x000fe80008000009 */
[----:B------:R1:W4:Y:S04]  /*16660*/  @!P1 LDG.E.U8 R15, desc[UR18][R16.64] ;  /* 0x00000012100f9981 */ /* 0x000328000c1e1100 */
[----:B0-----:R-:W4:Y:S04]  /*16670*/  LDL.LU R77, [R1+0x2fc] ;  /* 0x0002fc00014d7983 */ /* 0x001f280000300800 */
[----:B------:R-:W4:Y:S01]  /*16680*/  LDL.LU R68, [R1+0x300] ;  /* 0x0003000001447983 */ /* 0x000f220000300800 */
[----:B-1----:R-:W-:-:S03]  /*16690*/  PRMT R16, RZ, 0x7610, R16 ;  /* 0x00007610ff107816 */ /* 0x002fc60000000010 */
[----:B------:R0:W-:Y:S01]  /*166a0*/  STS.U8 [R2+UR9+0x4c00], R18 ;  /* 0x004c001202007988 */ /* 0x0001e20008000009 */
[----:B---3--:R-:W-:-:S05]  /*166b0*/  IADD3 R0, P2, PT, R4, R0, RZ ;  /* 0x0000000004007210 */ /* 0x008fca0007f5e0ff */
[----:B--2---:R-:W-:Y:S01]  /*166c0*/  IMAD.X R72, R88, 0x1, R72, P2 ;  /* 0x0000000158487824 */ /* 0x004fe200010e0648 */
[----:B------:R-:W-:Y:S01]  /*166d0*/  STL [R1+0x280], R0 ;  /* 0x0002800001007387 */ /* 0x000fe20000100800 */
[----:B0-----:R-:W-:Y:S02]  /*166e0*/  @!P1 IMAD.MOV.U32 R18, RZ, RZ, R0 ;  /* 0x000000ffff129224 */ /* 0x001fe400078e0000 */
[----:B------:R-:W-:Y:S01]  /*166f0*/  @!P1 IMAD.MOV.U32 R19, RZ, RZ, R72 ;  /* 0x000000ffff139224 */ /* 0x000fe200078e0048 */
[----:B------:R0:W-:Y:S04]  /*16700*/  STL [R1+0x27c], R72 ;  /* 0x00027c4801007387 */ /* 0x0001e80000100800 */
[----:B------:R1:W2:Y:S04]  /*16710*/  @!P1 LDG.E.U8 R16, desc[UR18][R18.64] ;  /* 0x0000001212109981 */ /* 0x0002a8000c1e1100 */
[----:B0-----:R-:W3:Y:S01]  /*16720*/  LDL.LU R72, [R1+0x33c] ;  /* 0x00033c0001487983 */ /* 0x001ee20000300800 */
[----:B----4-:R-:W-:-:S03]  /*16730*/  IADD3 R71, P2, PT, R4, R71, RZ ;  /* 0x0000004704477210 */ /* 0x010fc60007f5e0ff */
[----:B------:R-:W4:Y:S02]  /*16740*/  LDL.LU R0, [R1+0x340] ;  /* 0x0003400001007983 */ /* 0x000f240000300800 */
[----:B------:R-:W-:Y:S02]  /*16750*/  IMAD.X R76, R88, 0x1, R76, P2 ;  /* 0x00000001584c7824 */ /* 0x000fe400010e064c */
[----:B------:R-:W-:Y:S01]  /*16760*/  STL [R1+0x2c0], R71 ;  /* 0x0002c04701007387 */ /* 0x000fe20000100800 */
[----:B-1----:R-:W-:Y:S02]  /*16770*/  @!P1 IMAD.MOV.U32 R18, RZ, RZ, R71 ;  /* 0x000000ffff129224 */ /* 0x002fe400078e0047 */
[----:B------:R-:W-:Y:S01]  /*16780*/  @!P1 IMAD.MOV.U32 R19, RZ, RZ, R76 ;  /* 0x000000ffff139224 */ /* 0x000fe200078e004c */
[----:B------:R0:W-:Y:S04]  /*16790*/  STL [R1+0x2bc], R76 ;  /* 0x0002bc4c01007387 */ /* 0x0001e80000100800 */
[----:B0-----:R-:W2:Y:S04]  /*167a0*/  LDL.LU R76, [R1+0x37c] ;  /* 0x00037c00014c7983 */ /* 0x001ea80000300800 */
[----:B------:R-:W2:Y:S01]  /*167b0*/  LDL.LU R71, [R1+0x380] ;  /* 0x0003800001477983 */ /* 0x000ea20000300800 */
[----:B------:R-:W-:-:S03]  /*167c0*/  PRMT R17, RZ, 0x7610, R17 ;  /* 0x00007610ff117816 */ /* 0x000fc60000000011 */
[----:B------:R-:W-:Y:S04]  /*167d0*/  STS.U8 [R2+UR9+0x5000], R21 ;  /* 0x0050001502007988 */ /* 0x000fe80008000009 */
[----:B------:R0:W2:Y:S04]  /*167e0*/  @!P1 LDG.E.U8 R17, desc[UR18][R18.64] ;  /* 0x0000001212119981 */ /* 0x0000a8000c1e1100 */
[----:B------:R1:W-:Y:S01]  /*167f0*/  STS.U8 [R2+UR9+0x5400], R20 ;  /* 0x0054001402007988 */ /* 0x0003e20008000009 */
[----:B0-----:R-:W-:Y:S02]  /*16800*/  PRMT R18, RZ, 0x7610, R18 ;  /* 0x00007610ff127816 */ /* 0x001fe40000000012 */
[----:B------:R-:W-:-:S05]  /*16810*/  IADD3 R68, P2, PT, R4, R68, RZ ;  /* 0x0000004404447210 */ /* 0x000fca0007f5e0ff */
[----:B------:R-:W-:Y:S01]  /*16820*/  IMAD.X R77, R88, 0x1, R77, P2 ;  /* 0x00000001584d7824 */ /* 0x000fe200010e064d */
[----:B------:R0:W-:Y:S01]  /*16830*/  STL [R1+0x300], R68 ;  /* 0x0003004401007387 */ /* 0x0001e20000100800 */
[----:B-1----:R-:W-:Y:S02]  /*16840*/  @!P1 IMAD.MOV.U32 R20, RZ, RZ, R68 ;  /* 0x000000ffff149224 */ /* 0x002fe400078e0044 */
[----:B------:R-:W-:Y:S01]  /*16850*/  @!P1 IMAD.MOV.U32 R21, RZ, RZ, R77 ;  /* 0x000000ffff159224 */ /* 0x000fe200078e004d */
[----:B------:R-:W-:Y:S04]  /*16860*/  STL [R1+0x2fc], R77 ;  /* 0x0002fc4d01007387 */ /* 0x000fe80000100800 */
[----:B------:R1:W2:Y:S04]  /*16870*/  @!P1 LDG.E.U8 R18, desc[UR18][R20.64] ;  /* 0x0000001214129981 */ /* 0x0002a8000c1e1100 */
[----:B0-----:R-:W2:Y:S04]  /*16880*/  LDL.LU R68, [R1+0x3c0] ;  /* 0x0003c00001447983 */ /* 0x001ea80000300800 */
[----:B------:R-:W-:Y:S04]  /*16890*/  STS.U8 [R2+UR9+0x5800], R23 ;  /* 0x0058001702007988 */ /* 0x000fe80008000009 */
[----:B------:R-:W-:Y:S01]  /*168a0*/  STS.U8 [R2+UR9+0x5c00], R22 ;  /* 0x005c001602007988 */ /* 0x000fe20008000009 */
[----:B----4-:R-:W-:-:S05]  /*168b0*/  IADD3 R0, P2, PT, R4, R0, RZ ;  /* 0x0000000004007210 */ /* 0x010fca0007f5e0ff */
[----:B---3--:R-:W-:Y:S01]  /*168c0*/  IMAD.X R72, R88, 0x1, R72, P2 ;  /* 0x0000000158487824 */ /* 0x008fe200010e0648 */
[----:B------:R-:W-:Y:S03]  /*168d0*/  STL [R1+0x340], R0 ;  /* 0x0003400001007387 */ /* 0x000fe60000100800 */
[----:B-1----:R-:W-:Y:S01]  /*168e0*/  @!P1 IMAD.MOV.U32 R21, RZ, RZ, R72 ;  /* 0x000000ffff159224 */ /* 0x002fe200078e0048 */
[----:B------:R0:W-:Y:S01]  /*168f0*/  STL [R1+0x33c], R72 ;  /* 0x00033c4801007387 */ /* 0x0001e20000100800 */
[----:B------:R-:W-:-:S03]  /*16900*/  @!P1 IMAD.MOV.U32 R20, RZ, RZ, R0 ;  /* 0x000000ffff149224 */ /* 0x000fc600078e0000 */
[----:B0-----:R-:W3:Y:S01]  /*16910*/  LDL.LU R72, [R1+0x3bc] ;  /* 0x0003bc0001487983 */ /* 0x001ee20000300800 */
[----:B--2---:R-:W-:-:S03]  /*16920*/  IADD3 R71, P2, PT, R4, R71, RZ ;  /* 0x0000004704477210 */ /* 0x004fc60007f5e0ff */
[----:B------:R-:W2:Y:S02]  /*16930*/  LDL.LU R77, [R1+0x1e8] ;  /* 0x0001e800014d7983 */ /* 0x000ea40000300800 */
[----:B------:R-:W-:Y:S02]  /*16940*/  IMAD.X R76, R88, 0x1, R76, P2 ;  /* 0x00000001584c7824 */ /* 0x000fe400010e064c */
[----:B------:R-:W4:Y:S01]  /*16950*/  LDL.LU R0, [R1+0x1ec] ;  /* 0x0001ec0001007983 */ /* 0x000f220000300800 */
[----:B------:R-:W-:Y:S02]  /*16960*/  @!P1 IMAD.MOV.U32 R22, RZ, RZ, R71 ;  /* 0x000000ffff169224 */ /* 0x000fe400078e0047 */
[----:B------:R-:W-:Y:S01]  /*16970*/  @!P1 IMAD.MOV.U32 R23, RZ, RZ, R76 ;  /* 0x000000ffff179224 */ /* 0x000fe200078e004c */
[----:B------:R-:W-:Y:S04]  /*16980*/  STL [R1+0x380], R71 ;  /* 0x0003804701007387 */ /* 0x000fe80000100800 */
[----:B------:R0:W-:Y:S04]  /*16990*/  STL [R1+0x37c], R76 ;  /* 0x00037c4c01007387 */ /* 0x0001e80000100800 */
[----:B0-----:R-:W2:Y:S04]  /*169a0*/  LDL.LU R76, [R1+0x244] ;  /* 0x00024400014c7983 */ /* 0x001ea80000300800 */
[----:B------:R-:W2:Y:S01]  /*169b0*/  LDL.LU R71, [R1+0x248] ;  /* 0x0002480001477983 */ /* 0x000ea20000300800 */
[----:B------:R-:W-:-:S06]  /*169c0*/  PRMT R19, RZ, 0x7610, R19 ;  /* 0x00007610ff137816 */ /* 0x000fcc0000000013 */
[----:B------:R0:W2:Y:S02]  /*169d0*/  @!P1 LDG.E.U8 R19, desc[UR18][R20.64] ;  /* 0x0000001214139981 */ /* 0x0000a4000c1e1100 */
[----:B0-----:R-:W-:Y:S02]  /*169e0*/  PRMT R20, RZ, 0x7610, R20 ;  /* 0x00007610ff147816 */ /* 0x001fe40000000014 */
[----:B------:R-:W-:-:S04]  /*169f0*/  IADD3 R68, P2, PT, R4, R68, RZ ;  /* 0x0000004404447210 */ /* 0x000fc80007f5e0ff */
[----:B------:R0:W2:Y:S01]  /*16a00*/  @!P1 LDG.E.U8 R20, desc[UR18][R22.64] ;  /* 0x0000001216149981 */ /* 0x0000a2000c1e1100 */
[----:B------:R-:W-:-:S03]  /*16a10*/  PRMT R21, RZ, 0x7610, R21 ;  /* 0x00007610ff157816 */ /* 0x000fc60000000015 */
[----:B------:R-:W-:Y:S01]  /*16a20*/  STL [R1+0x3c0], R68 ;  /* 0x0003c04401007387 */ /* 0x000fe20000100800 */
[----:B0-----:R-:W-:-:S03]  /*16a30*/  @!P1 IMAD.MOV.U32 R22, RZ, RZ, R68 ;  /* 0x000000ffff169224 */ /* 0x001fc600078e0044 */
[----:B------:R-:W-:Y:S04]  /*16a40*/  STS.U8 [R2+UR9+0x6000], R25 ;  /* 0x0060001902007988 */ /* 0x000fe80008000009 */
[----:B------:R-:W-:Y:S01]  /*16a50*/  STS.U8 [R2+UR9+0x6400], R24 ;  /* 0x0064001802007988 */ /* 0x000fe20008000009 */
[----:B---3--:R-:W-:-:S04]  /*16a60*/  IMAD.X R72, R88, 0x1, R72, P2 ;  /* 0x0000000158487824 */ /* 0x008fc800010e0648 */
[----:B------:R-:W-:Y:S01]  /*16a70*/  @!P1 IMAD.MOV.U32 R23, RZ, RZ, R72 ;  /* 0x000000ffff179224 */ /* 0x000fe200078e0048 */
[----:B------:R0:W-:Y:S01]  /*16a80*/  STL [R1+0x3bc], R72 ;  /* 0x0003bc4801007387 */ /* 0x0001e20000100800 */
[----:B----4-:R-:W-:-:S03]  /*16a90*/  IADD3 R0, P2, PT, R4, R0, RZ ;  /* 0x0000000004007210 */ /* 0x010fc60007f5e0ff */
[----:B------:R1:W3:Y:S02]  /*16aa0*/  @!P1 LDG.E.U8 R21, desc[UR18][R22.64] ;  /* 0x0000001216159981 */ /* 0x0002e4000c1e1100 */
[----:B--2---:R-:W-:Y:S02]  /*16ab0*/  IMAD.X R77, R88, 0x1, R77, P2 ;  /* 0x00000001584d7824 */ /* 0x004fe400010e064d */
[----:B0-----:R-:W2:Y:S04]  /*16ac0*/  LDL.LU R72, [R1+0x284] ;  /* 0x0002840001487983 */ /* 0x001ea80000300800 */
[----:B------:R-:W4:Y:S01]  /*16ad0*/  LDL.LU R68, [R1+0x288] ;  /* 0x0002880001447983 */ /* 0x000f220000300800 */
[----:B-1----:R-:W-:Y:S01]  /*16ae0*/  PRMT R22, RZ, 0x7610, R22 ;  /* 0x00007610ff167816 */ /* 0x002fe20000000016 */
[----:B------:R-:W-:-:S02]  /*16af0*/  @!P1 IMAD.MOV.U32 R24, RZ, RZ, R0 ;  /* 0x000000ffff189224 */ /* 0x000fc400078e0000 */
[----:B------:R0:W-:Y:S01]  /*16b00*/  STL [R1+0x1ec], R0 ;  /* 0x0001ec0001007387 */ /* 0x0001e20000100800 */
[----:B------:R-:W-:Y:S01]  /*16b10*/  @!P1 IMAD.MOV.U32 R25, RZ, RZ, R77 ;  /* 0x000000ffff199224 */ /* 0x000fe200078e004d */
[----:B------:R-:W-:Y:S02]  /*16b20*/  IADD3 R71, P2, PT, R4, R71, RZ ;  /* 0x0000004704477210 */ /* 0x000fe40007f5e0ff */
[----:B------:R-:W-:Y:S03]  /*16b30*/  STL [R1+0x1e8], R77 ;  /* 0x0001e84d01007387 */ /* 0x000fe60000100800 */
[----:B------:R-:W-:Y:S01]  /*16b40*/  IMAD.X R76, R88, 0x1, R76, P2 ;  /* 0x00000001584c7824 */ /* 0x000fe200010e064c */
[----:B0-----:R-:W3:Y:S04]  /*16b50*/  LDL.LU R0, [R1+0x2c8] ;  /* 0x0002c80001007983 */ /* 0x001ee80000300800 */
[----:B------:R0:W3:Y:S04]  /*16b60*/  @!P1 LDG.E.U8 R22, desc[UR18][R24.64] ;  /* 0x0000001218169981 */ /* 0x0000e8000c1e1100 */
[----:B------:R-:W-:Y:S04]  /*16b70*/  STL [R1+0x248], R71 ;  /* 0x0002484701007387 */ /* 0x000fe80000100800 */
[----:B------:R1:W-:Y:S01]  /*16b80*/  STL [R1+0x244], R76 ;  /* 0x0002444c01007387 */ /* 0x0003e20000100800 */
[----:B0-----:R-:W-:-:S03]  /*16b90*/  @!P1 IMAD.MOV.U32 R25, RZ, RZ, R76 ;  /* 0x000000ffff199224 */ /* 0x001fc600078e004c */
[----:B-1----:R-:W3:Y:S01]  /*16ba0*/  LDL.LU R76, [R1+0x2c4] ;  /* 0x0002c400014c7983 */ /* 0x002ee20000300800 */
[----:B------:R-:W-:Y:S01]  /*16bb0*/  PRMT R23, RZ, 0x7610, R23 ;  /* 0x00007610ff177816 */ /* 0x000fe20000000017 */
[----:B------:R-:W-:Y:S02]  /*16bc0*/  @!P1 IMAD.MOV.U32 R24, RZ, RZ, R71 ;  /* 0x000000ffff189224 */ /* 0x000fe400078e0047 */
[----:B------:R-:W3:Y:S04]  /*16bd0*/  LDL.LU R71, [R1+0x308] ;  /* 0x0003080001477983 */ /* 0x000ee80000300800 */
[----:B------:R-:W-:Y:S04]  /*16be0*/  STS.U8 [R2+UR9+0x6800], R27 ;  /* 0x0068001b02007988 */ /* 0x000fe80008000009 */
[----:B------:R0:W3:Y:S04]  /*16bf0*/  @!P1 LDG.E.U8 R23, desc[UR18][R24.64] ;  /* 0x0000001218179981 */ /* 0x0000e8000c1e1100 */
[----:B------:R1:W-:Y:S01]  /*16c00*/  STS.U8 [R2+UR9+0x6c00], R26 ;  /* 0x006c001a02007988 */ /* 0x0003e20008000009 */
[----:B0-----:R-:W-:-:S02]  /*16c10*/  PRMT R24, RZ, 0x7610, R24 ;  /* 0x00007610ff187816 */ /* 0x001fc40000000018 */
[----:B----4-:R-:W-:-:S05]  /*16c20*/  IADD3 R68, P2, PT, R4, R68, RZ ;  /* 0x0000004404447210 */ /* 0x010fca0007f5e0ff */
[----:B--2---:R-:W-:Y:S01]  /*16c30*/  IMAD.X R72, R88, 0x1, R72, P2 ;  /* 0x0000000158487824 */ /* 0x004fe200010e0648 */
[----:B------:R-:W-:Y:S01]  /*16c40*/  STL [R1+0x288], R68 ;  /* 0x0002884401007387 */ /* 0x000fe20000100800 */
[----:B-1----:R-:W-:Y:S02]  /*16c50*/  @!P1 IMAD.MOV.U32 R26, RZ, RZ, R68 ;  /* 0x000000ffff1a9224 */ /* 0x002fe400078e0044 */
[----:B------:R-:W-:Y:S01]  /*16c60*/  @!P1 IMAD.MOV.U32 R27, RZ, RZ, R72 ;  /* 0x000000ffff1b9224 */ /* 0x000fe200078e0048 */
[----:B------:R0:W-:Y:S04]  /*16c70*/  STL [R1+0x284], R72 ;  /* 0x0002844801007387 */ /* 0x0001e80000100800 */
[----:B------:R-:W2:Y:S01]  /*16c80*/  LDL.LU R77, [R1+0x304] ;  /* 0x00030400014d7983 */ /* 0x000ea20000300800 */
[----:B---3--:R-:W-:-:S03]  /*16c90*/  IADD3 R0, P2, PT, R4, R0, RZ ;  /* 0x0000000004007210 */ /* 0x008fc60007f5e0ff */
[----:B------:R1:W3:Y:S04]  /*16ca0*/  @!P1 LDG.E.U8 R24, desc[UR18][R26.64] ;  /* 0x000000121a189981 */ /* 0x0002e8000c1e1100 */
[----:B0-----:R-:W4:Y:S04]  /*16cb0*/  LDL.LU R72, [R1+0x344] ;  /* 0x0003440001487983 */ /* 0x001f280000300800 */
[----:B------:R-:W3:Y:S01]  /*16cc0*/  LDL.LU R68, [R1+0x348] ;  /* 0x0003480001447983 */ /* 0x000ee20000300800 */
[----:B-1----:R-:W-:-:S03]  /*16cd0*/  @!P1 IMAD.MOV.U32 R26, RZ, RZ, R0 ;  /* 0x000000ffff1a9224 */ /* 0x002fc600078e0000 */
[----:B------:R-:W-:Y:S01]  /*16ce0*/  STL [R1+0x2c8], R0 ;  /* 0x0002c80001007387 */ /* 0x000fe20000100800 */
[----:B------:R-:W-:-:S04]  /*16cf0*/  IMAD.X R76, R88, 0x1, R76, P2 ;  /* 0x00000001584c7824 */ /* 0x000fc800010e064c */
[----:B------:R-:W-:Y:S01]  /*16d00*/  @!P1 IMAD.MOV.U32 R27, RZ, RZ, R76 ;  /* 0x000000ffff1b9224 */ /* 0x000fe200078e004c */
[----:B------:R0:W-:Y:S04]  /*16d10*/  STL [R1+0x2c4], R76 ;  /* 0x0002c44c01007387 */ /* 0x0001e80000100800 */
[----:B0-----:R-:W4:Y:S04]  /*16d20*/  LDL.LU R76, [R1+0x384] ;  /* 0x00038400014c7983 */ /* 0x001f280000300800 */
[----:B------:R-:W4:Y:S01]  /*16d30*/  LDL.LU R0, [R1+0x388] ;  /* 0x0003880001007983 */ /* 0x000f220000300800 */
[----:B------:R-:W-:-:S02]  /*16d40*/  IADD3 R71, P2, PT, R4, R71, RZ ;  /* 0x0000004704477210 */ /* 0x000fc40007f5e0ff */
[----:B------:R-:W-:Y:S01]  /*16d50*/  PRMT R25, RZ, 0x7610, R25 ;  /* 0x00007610ff197816 */ /* 0x000fe20000000019 */
[----:B------:R-:W-:Y:S04]  /*16d60*/  STS.U8 [R2+UR9+0x7000], R29 ;  /* 0x0070001d02007988 */ /* 0x000fe80008000009 */
[----:B------:R0:W-:Y:S04]  /*16d70*/  STS.U8 [R2+UR9+0x7400], R28 ;  /* 0x0074001c02007988 */ /* 0x0001e80008000009 */
[----:B------:R1:W-:Y:S04]  /*16d80*/  STL [R1+0x308], R71 ;  /* 0x0003084701007387 */ /* 0x0003e80000100800 */
[----:B------:R1:W4:Y:S01]  /*16d90*/  @!P1 LDG.E.U8 R25, desc[UR18][R26.64] ;  /* 0x000000121a199981 */ /* 0x000322000c1e1100 */
[----:B0-----:R-:W-:Y:S01]  /*16da0*/  @!P1 IMAD.MOV.U32 R28, RZ, RZ, R71 ;  /* 0x000000ffff1c9224 */ /* 0x001fe200078e0047 */
[----:B-1----:R-:W-:-:S02]  /*16db0*/  PRMT R26, RZ, 0x7610, R26 ;  /* 0x00007610ff1a7816 */ /* 0x002fc4000000001a */
[----:B------:R-:W-:Y:S04]  /*16dc0*/  STS.U8 [R2+UR9+0x7800], R31 ;  /* 0x0078001f02007988 */ /* 0x000fe80008000009 */
[----:B------:R-:W-:Y:S01]  /*16dd0*/  STS.U8 [R2+UR9+0x7c00], R30 ;  /* 0x007c001e02007988 */ /* 0x000fe20008000009 */
[----:B--2---:R-:W-:-:S05]  /*16de0*/  IMAD.X R77, R88, 0x1, R77, P2 ;  /* 0x00000001584d7824 */ /* 0x004fca00010e064d */
[----:B------:R0:W-:Y:S01]  /*16df0*/  STL [R1+0x304], R77 ;  /* 0x0003044d01007387 */ /* 0x0001e20000100800 */
[----:B---3--:R-:W-:-:S03]  /*16e00*/  IADD3 R68, P2, PT, R4, R68, RZ ;  /* 0x0000004404447210 */ /* 0x008fc60007f5e0ff */
[----:B------:R-:W2:Y:S01]  /*16e10*/  LDL.LU R71, [R1+0x3c4] ;  /* 0x0003c40001477983 */ /* 0x000ea20000300800 */
[----:B------:R-:W-:Y:S02]  /*16e20*/  @!P1 IMAD.MOV.U32 R29, RZ, RZ, R77 ;  /* 0x000000ffff1d9224 */ /* 0x000fe400078e004d */
[----:B----4-:R-:W-:Y:S01]  /*16e30*/  IMAD.X R72, R88, 0x1, R72, P2 ;  /* 0x0000000158487824 */ /* 0x010fe200010e0648 */
[----:B------:R-:W-:Y:S04]  /*16e40*/  STL [R1+0x348], R68 ;  /* 0x0003484401007387 */ /* 0x000fe80000100800 */
[----:B------:R1:W-:Y:S04]  /*16e50*/  STL [R1+0x344], R72 ;  /* 0x0003444801007387 */ /* 0x0003e80000100800 */
[----:B0-----:R-:W3:Y:S04]  /*16e60*/  LDL.LU R77, [R1+0x1f4] ;  /* 0x0001f400014d7983 */ /* 0x001ee80000300800 */
[----:B------:R0:W4:Y:S01]  /*16e70*/  @!P1 LDG.E.U8 R26, desc[UR18][R28.64] ;  /* 0x000000121c1a9981 */ /* 0x000122000c1e1100 */
[----:B------:R-:W-:Y:S01]  /*16e80*/  IADD3 R0, P2, PT, R4, R0, RZ ;  /* 0x0000000004007210 */ /* 0x000fe20007f5e0ff */
[----:B0-----:R-:W-:-:S02]  /*16e90*/  @!P1 IMAD.MOV.U32 R29, RZ, RZ, R72 ;  /* 0x000000ffff1d9224 */ /* 0x001fc400078e0048 */
[----:B-1----:R-:W4:Y:S02]  /*16ea0*/  LDL.LU R72, [R1+0x210] ;  /* 0x0002100001487983 */ /* 0x002f240000300800 */
[----:B------:R-:W-:Y:S02]  /*16eb0*/  IMAD.X R76, R88, 0x1, R76, P2 ;  /* 0x00000001584c7824 */ /* 0x000fe400010e064c */
[----:B------:R-:W-:Y:S01]  /*16ec0*/  STL [R1+0x388], R0 ;  /* 0x0003880001007387 */ /* 0x000fe20000100800 */
[----:B------:R-:W-:Y:S02]  /*16ed0*/  @!P1 IMAD.MOV.U32 R30, RZ, RZ, R0 ;  /* 0x000000ffff1e9224 */ /* 0x000fe400078e0000 */
[----:B------:R-:W-:Y:S01]  /*16ee0*/  @!P1 IMAD.MOV.U32 R31, RZ, RZ, R76 ;  /* 0x000000ffff1f9224 */ /* 0x000fe200078e004c */
[----:B------:R0:W-:Y:S04]  /*16ef0*/  STL [R1+0x384], R76 ;  /* 0x0003844c01007387 */ /* 0x0001e80000100800 */
[----:B------:R-:W4:Y:S04]  /*16f00*/  LDL.LU R78, [R1+0x1f0] ;  /* 0x0001f000014e7983 */ /* 0x000f280000300800 */
[----:B0-----:R-:W4:Y:S04]  /*16f10*/  LDL.LU R76, [R1+0x24c] ;  /* 0x00024c00014c7983 */ /* 0x001f280000300800 */
[----:B------:R-:W4:Y:S01]  /*16f20*/  LDL.LU R0, [R1+0x250] ;  /* 0x0002500001007983 */ /* 0x000f220000300800 */
[----:B------:R-:W-:-:S02]  /*16f30*/  @!P1 IMAD.MOV.U32 R28, RZ, RZ, R68 ;  /* 0x000000ffff1c9224 */ /* 0x000fc400078e0044 */
[----:B------:R-:W0:Y:S01]  /*16f40*/  S2R R68, SR_TID.X ;  /* 0x0000000000447919 */ /* 0x000e220000002100 */
[----:B------:R-:W-:-:S06]  /*16f50*/  PRMT R27, RZ, 0x7610, R27 ;  /* 0x00007610ff1b7816 */ /* 0x000fcc000000001b */
[----:B------:R1:W4:Y:S02]  /*16f60*/  @!P1 LDG.E.U8 R27, desc[UR18][R28.64] ;  /* 0x000000121c1b9981 */ /* 0x000324000c1e1100 */
[----:B-1----:R-:W-:Y:S02]  /*16f70*/  PRMT R28, RZ, 0x7610, R28 ;  /* 0x00007610ff1c7816 */ /* 0x002fe4000000001c */
[----:B------:R-:W-:-:S04]  /*16f80*/  PRMT R29, RZ, 0x7610, R29 ;  /* 0x00007610ff1d7816 */ /* 0x000fc8000000001d */
[----:B------:R1:W4:Y:S01]  /*16f90*/  @!P1 LDG.E.U8 R28, desc[UR18][R30.64] ;  /* 0x000000121e1c9981 */ /* 0x000322000c1e1100 */
[----:B0-----:R-:W-:-:S04]  /*16fa0*/  LOP3.LUT R68, R68, 0x7f, RZ, 0xc0, !PT ;  /* 0x0000007f44447812 */ /* 0x001fc800078ec0ff */
[----:B------:R-:W-:-:S05]  /*16fb0*/  LOP3.LUT R68, R68, 0x10, RZ, 0x3c, !PT ;  /* 0x0000001044447812 */ /* 0x000fca00078e3cff */
[----:B------:R-:W-:Y:S04]  /*16fc0*/  STS.U8 [R68+UR9+0x4080], R33 ;  /* 0x0040802144007988 */ /* 0x000fe80008000009 */
[----:B------:R-:W-:Y:S01]  /*16fd0*/  STS.U8 [R68+UR9+0x4480], R32 ;  /* 0x0044802044007988 */ /* 0x000fe20008000009 */
[----:B--2---:R-:W-:-:S05]  /*16fe0*/  IADD3 R71, P2, PT, R4, R71, RZ ;  /* 0x0000004704477210 */ /* 0x004fca0007f5e0ff */
[----:B------:R-:W-:Y:S01]  /*16ff0*/  STL [R1+0x3c4], R71 ;  /* 0x0003c44701007387 */ /* 0x000fe20000100800 */
[----:B-1----:R-:W-:Y:S02]  /*17000*/  @!P1 IMAD.MOV.U32 R30, RZ, RZ, R71 ;  /* 0x000000ffff1e9224 */ /* 0x002fe400078e0047 */
[----:B---3--:R-:W-:-:S04]  /*17010*/  IMAD.X R77, R88, 0x1, R77, P2 ;  /* 0x00000001584d7824 */ /* 0x008fc800010e064d */
[----:B------:R-:W-:Y:S01]  /*17020*/  @!P1 IMAD.MOV.U32 R31, RZ, RZ, R77 ;  /* 0x000000ffff1f9224 */ /* 0x000fe200078e004d */
[----:B------:R0:W-:Y:S04]  /*17030*/  STL [R1+0x1f4], R77 ;  /* 0x0001f44d01007387 */ /* 0x0001e80000100800 */
[----:B------:R1:W2:Y:S04]  /*17040*/  @!P1 LDG.E.U8 R29, desc[UR18][R30.64] ;  /* 0x000000121e1d9981 */ /* 0x0002a8000c1e1100 */
[----:B0-----:R-:W3:Y:S04]  /*17050*/  LDL.LU R77, [R1+0x28c] ;  /* 0x00028c00014d7983 */ /* 0x001ee80000300800 */
[----:B------:R-:W2:Y:S01]  /*17060*/  LDL.LU R71, [R1+0x290] ;  /* 0x0002900001477983 */ /* 0x000ea20000300800 */
[----:B----4-:R-:W-:-:S02]  /*17070*/  IADD3 R72, P2, PT, R4, R72, RZ ;  /* 0x0000004804487210 */ /* 0x010fc40007f5e0ff */
[----:B-1----:R-:W-:-:S03]  /*17080*/  PRMT R30, RZ, 0x7610, R30 ;  /* 0x00007610ff1e7816 */ /* 0x002fc6000000001e */
[----:B------:R0:W-:Y:S01]  /*17090*/  STL [R1+0x210], R72 ;  /* 0x0002104801007387 */ /* 0x0001e20000100800 */
[----:B------:R-:W-:Y:S02]  /*170a0*/  @!P1 IMAD.MOV.U32 R32, RZ, RZ, R72 ;  /* 0x000000ffff209224 */ /* 0x000fe400078e0048 */
[----:B------:R-:W-:-:S04]  /*170b0*/  IMAD.X R78, R88, 0x1, R78, P2 ;  /* 0x00000001584e7824 */ /* 0x000fc800010e064e */
[----:B------:R-:W-:Y:S01]  /*170c0*/  @!P1 IMAD.MOV.U32 R33, RZ, RZ, R78 ;  /* 0x000000ffff219224 */ /* 0x000fe200078e004e */
[----:B------:R-:W-:Y:S04]  /*170d0*/  STL [R1+0x1f0], R78 ;  /* 0x0001f04e01007387 */ /* 0x000fe80000100800 */
[----:B0-----:R-:W4:Y:S01]  /*170e0*/  LDL.LU R72, [R1+0x2d0] ;  /* 0x0002d00001487983 */ /* 0x001f220000300800 */
[----:B------:R-:W-:-:S03]  /*170f0*/  IADD3 R0, P2, PT, R4, R0, RZ ;  /* 0x0000000004007210 */ /* 0x000fc60007f5e0ff */
[----:B------:R0:W4:Y:S02]  /*17100*/  @!P1 LDG.E.U8 R30, desc[UR18][R32.64] ;  /* 0x00000012201e9981 */ /* 0x000124000c1e1100 */
[----:B------:R-:W-:Y:S02]  /*17110*/  IMAD.X R76, R88, 0x1, R76, P2 ;  /* 0x00000001584c7824 */ /* 0x000fe400010e064c */
[----:B------:R-:W-:Y:S04]  /*17120*/  STL [R1+0x250], R0 ;  /* 0x0002500001007387 */ /* 0x000fe80000100800 */
[----:B------:R1:W-:Y:S01]  /*17130*/  STL [R1+0x24c], R76 ;  /* 0x00024c4c01007387 */ /* 0x0003e20000100800 */
[----:B0-----:R-:W-:-:S03]  /*17140*/  @!P1 IMAD.MOV.U32 R33, RZ, RZ, R76 ;  /* 0x000000ffff219224 */ /* 0x001fc600078e004c */
[----:B-1----:R-:W4:Y:S01]  /*17150*/  LDL.LU R76, [R1+0x2cc] ;  /* 0x0002cc00014c7983 */ /* 0x002f220000300800 */
[----:B------:R-:W-:Y:S01]  /*17160*/  PRMT R31, RZ, 0x7610, R31 ;  /* 0x00007610ff1f7816 */ /* 0x000fe2000000001f */
[----:B------:R-:W-:Y:S02]  /*17170*/  @!P1 IMAD.MOV.U32 R32, RZ, RZ, R0 ;  /* 0x000000ffff209224 */ /* 0x000fe400078e0000 */
[----:B------:R-:W4:Y:S04]  /*17180*/  LDL.LU R0, [R1+0x310] ;  /* 0x0003100001007983 */ /* 0x000f280000300800 */
[----:B------:R-:W-:Y:S04]  /*17190*/  STS.U8 [R68+UR9+0x4880], R35 ;  /* 0x0048802344007988 */ /* 0x000fe80008000009 */
[----:B------:R0:W4:Y:S04]  /*171a0*/  @!P1 LDG.E.U8 R31, desc[UR18][R32.64] ;  /* 0x00000012201f9981 */ /* 0x000128000c1e1100 */
[----:B------:R1:W-:Y:S01]  /*171b0*/  STS.U8 [R68+UR9+0x4c80], R34 ;  /* 0x004c802244007988 */ /* 0x0003e20008000009 */
[----:B0-----:R-:W-:-:S02]  /*171c0*/  PRMT R32, RZ, 0x7610, R32 ;  /* 0x00007610ff207816 */ /* 0x001fc40000000020 */
[----:B--2---:R-:W-:-:S05]  /*171d0*/  IADD3 R71, P2, PT, R4, R71, RZ ;  /* 0x0000004704477210 */ /* 0x004fca0007f5e0ff */
[----:B---3--:R-:W-:Y:S01]  /*171e0*/  IMAD.X R77, R88, 0x1, R77, P2 ;  /* 0x00000001584d7824 */ /* 0x008fe200010e064d */
[----:B------:R-:W-:Y:S01]  /*171f0*/  STL [R1+0x290], R71 ;  /* 0x0002904701007387 */ /* 0x000fe20000100800 */
[----:B-1----:R-:W-:Y:S02]  /*17200*/  @!P1 IMAD.MOV.U32 R34, RZ, RZ, R71 ;  /* 0x000000ffff229224 */ /* 0x002fe400078e0047 */
[----:B------:R-:W-:Y:S01]  /*17210*/  @!P1 IMAD.MOV.U32 R35, RZ, RZ, R77 ;  /* 0x000000ffff239224 */ /* 0x000fe200078e004d */
[----:B------:R0:W-:Y:S04]  /*17220*/  STL [R1+0x28c], R77 ;  /* 0x00028c4d01007387 */ /* 0x0001e80000100800 */
[----:B------:R1:W2:Y:S04]  /*17230*/  @!P1 LDG.E.U8 R32, desc[UR18][R34.64] ;  /* 0x0000001222209981 */ /* 0x0002a8000c1e1100 */
[----:B0-----:R-:W3:Y:S01]  /*17240*/  LDL.LU R77, [R1+0x30c] ;  /* 0x00030c00014d7983 */ /* 0x001ee20000300800 */
[----:B----4-:R-:W-:-:S03]  /*17250*/  IADD3 R72, P2, PT, R4, R72, RZ ;  /* 0x0000004804487210 */ /* 0x010fc60007f5e0ff */
[----:B------:R-:W4:Y:S04]  /*17260*/  LDL.LU R78, [R1+0x34c] ;  /* 0x00034c00014e7983 */ /* 0x000f280000300800 */
[----:B------:R-:W2:Y:S01]  /*17270*/  LDL.LU R71, [R1+0x350] ;  /* 0x0003500001477983 */ /* 0x000ea20000300800 */
        /* <DEDUP_REMOVED lines=10> */
[----:B------:R-:W-:Y:S04]  /*17320*/  STL [R1+0x310], R0 ;  /* 0x0003100001007387 */ /* 0x000fe80000100800 */
[----:B------:R0:W-:Y:S04]  /*17330*/  STS.U8 [R68+UR9+0x5480], R36 ;  /* 0x0054802444007988 */ /* 0x0001e80008000009 */
[----:B------:R1:W4:Y:S01]  /*17340*/  @!P1 LDG.E.U8 R33, desc[UR18][R34.64] ;  /* 0x0000001222219981 */ /* 0x000322000c1e1100 */
[----:B0-----:R-:W-:Y:S01]  /*17350*/  @!P1 IMAD.MOV.U32 R36, RZ, RZ, R0 ;  /* 0x000000ffff249224 */ /* 0x001fe200078e0000 */
[----:B-1----:R-:W-:-:S02]  /*17360*/  PRMT R34, RZ, 0x7610, R34 ;  /* 0x00007610ff227816 */ /* 0x002fc40000000022 */
[----:B------:R-:W-:Y:S01]  /*17370*/  STS.U8 [R68+UR9+0x5880], R39 ;  /* 0x0058802744007988 */ /* 0x000fe20008000009 */
[----:B---3--:R-:W-:-:S04]  /*17380*/  IMAD.X R77, R88, 0x1, R77, P2 ;  /* 0x00000001584d7824 */ /* 0x008fc800010e064d */
[----:B------:R-:W-:Y:S01]  /*17390*/  @!P1 IMAD.MOV.U32 R37, RZ, RZ, R77 ;  /* 0x000000ffff259224 */ /* 0x000fe200078e004d */
[----:B------:R0:W-:Y:S01]  /*173a0*/  STL [R1+0x30c], R77 ;  /* 0x00030c4d01007387 */ /* 0x0001e20000100800 */
[----:B--2---:R-:W-:-:S03]  /*173b0*/  IADD3 R71, P2, PT, R4, R71, RZ ;  /* 0x0000004704477210 */ /* 0x004fc60007f5e0ff */
[----:B------:R1:W2:Y:S02]  /*173c0*/  @!P1 LDG.E.U8 R34, desc[UR18][R36.64] ;  /* 0x0000001224229981 */ /* 0x0002a4000c1e1100 */
[----:B----4-:R-:W-:Y:S02]  /*173d0*/  IMAD.X R78, R88, 0x1, R78, P2 ;  /* 0x00000001584e7824 */ /* 0x010fe400010e064e */
[----:B0-----:R-:W3:Y:S04]  /*173e0*/  LDL.LU R77, [R1+0x1fc] ;  /* 0x0001fc00014d7983 */ /* 0x001ee80000300800 */
[----:B------:R-:W4:Y:S01]  /*173f0*/  LDL.LU R0, [R1+0x3c8] ;  /* 0x0003c80001007983 */ /* 0x000f220000300800 */
[----:B-1----:R-:W-:-:S03]  /*17400*/  @!P1 IMAD.MOV.U32 R36, RZ, RZ, R71 ;  /* 0x000000ffff249224 */ /* 0x002fc600078e0047 */
[----:B------:R0:W-:Y:S04]  /*17410*/  STL [R1+0x350], R71 ;  /* 0x0003504701007387 */ /* 0x0001e80000100800 */
[----:B------:R-:W-:Y:S04]  /*17420*/  STL [R1+0x34c], R78 ;  /* 0x00034c4e01007387 */ /* 0x000fe80000100800 */
[----:B0-----:R-:W2:Y:S01]  /*17430*/  LDL.LU R71, [R1+0x218] ;  /* 0x0002180001477983 */ /* 0x001ea20000300800 */
[----:B------:R-:W-:-:S05]  /*17440*/  IADD3 R72, P2, PT, R4, R72, RZ ;  /* 0x0000004804487210 */ /* 0x000fca0007f5e0ff */
[----:B------:R-:W-:Y:S01]  /*17450*/  IMAD.X R76, R88, 0x1, R76, P2 ;  /* 0x00000001584c7824 */ /* 0x000fe200010e064c */
[----:B------:R-:W-:Y:S03]  /*17460*/  STL [R1+0x390], R72 ;  /* 0x0003904801007387 */ /* 0x000fe60000100800 */
[----:B------:R-:W-:Y:S01]  /*17470*/  @!P1 IMAD.MOV.U32 R39, RZ, RZ, R76 ;  /* 0x000000ffff279224 */ /* 0x000fe200078e004c */
[----:B------:R0:W-:Y:S04]  /*17480*/  STL [R1+0x38c], R76 ;  /* 0x00038c4c01007387 */ /* 0x0001e80000100800 */
[----:B0-----:R-:W2:Y:S01]  /*17490*/  LDL.LU R76, [R1+0x214] ;  /* 0x00021400014c7983 */ /* 0x001ea20000300800 */
[----:B------:R-:W-:Y:S01]  /*174a0*/  PRMT R35, RZ, 0x7610, R35 ;  /* 0x00007610ff237816 */ /* 0x000fe20000000023 */
[----:B------:R-:W-:-:S02]  /*174b0*/  @!P1 IMAD.MOV.U32 R37, RZ, RZ, R78 ;  /* 0x000000ffff259224 */ /* 0x000fc400078e004e */
[----:B------:R0:W-:Y:S04]  /*174c0*/  STS.U8 [R68+UR9+0x5c80], R38 ;  /* 0x005c802644007988 */ /* 0x0001e80008000009 */
[----:B------:R1:W2:Y:S01]  /*174d0*/  @!P1 LDG.E.U8 R35, desc[UR18][R36.64] ;  /* 0x0000001224239981 */ /* 0x0002a2000c1e1100 */
[----:B0-----:R-:W-:-:S03]  /*174e0*/  @!P1 IMAD.MOV.U32 R38, RZ, RZ, R72 ;  /* 0x000000ffff269224 */ /* 0x001fc600078e0048 */
[----:B------:R-:W2:Y:S01]  /*174f0*/  LDL.LU R72, [R1+0x258] ;  /* 0x0002580001487983 */ /* 0x000ea20000300800 */
[----:B-1----:R-:W-:-:S06]  /*17500*/  PRMT R36, RZ, 0x7610, R36 ;  /* 0x00007610ff247816 */ /* 0x002fcc0000000024 */
[----:B------:R0:W2:Y:S04]  /*17510*/  @!P1 LDG.E.U8 R36, desc[UR18][R38.64] ;  /* 0x0000001226249981 */ /* 0x0000a8000c1e1100 */
[----:B------:R-:W-:Y:S04]  /*17520*/  STS.U8 [R68+UR9+0x6080], R41 ;  /* 0x0060802944007988 */ /* 0x000fe80008000009 */
[----:B------:R-:W-:Y:S01]  /*17530*/  STS.U8 [R68+UR9+0x6480], R40 ;  /* 0x0064802844007988 */ /* 0x000fe20008000009 */
[----:B----4-:R-:W-:-:S05]  /*17540*/  IADD3 R0, P2, PT, R4, R0, RZ ;  /* 0x0000000004007210 */ /* 0x010fca0007f5e0ff */
[----:B---3--:R-:W-:Y:S01]  /*17550*/  IMAD.X R77, R88, 0x1, R77, P2 ;  /* 0x00000001584d7824 */ /* 0x008fe200010e064d */
[----:B------:R-:W-:Y:S03]  /*17560*/  STL [R1+0x3c8], R0 ;  /* 0x0003c80001007387 */ /* 0x000fe60000100800 */
[----:B0-----:R-:W-:Y:S01]  /*17570*/  @!P1 IMAD.MOV.U32 R39, RZ, RZ, R77 ;  /* 0x000000ffff279224 */ /* 0x001fe200078e004d */
[----:B------:R0:W-:Y:S01]  /*17580*/  STL [R1+0x1fc], R77 ;  /* 0x0001fc4d01007387 */ /* 0x0001e20000100800 */
[----:B--2---:R-:W-:Y:S01]  /*17590*/  IADD3 R71, P2, PT, R4, R71, RZ ;  /* 0x0000004704477210 */ /* 0x004fe20007f5e0ff */
[----:B------:R-:W-:Y:S02]  /*175a0*/  @!P1 IMAD.MOV.U32 R38, RZ, RZ, R0 ;  /* 0x000000ffff269224 */ /* 0x000fe400078e0000 */
[----:B0-----:R-:W2:Y:S04]  /*175b0*/  LDL.LU R77, [R1+0x254] ;  /* 0x00025400014d7983 */ /* 0x001ea80000300800 */
[----:B------:R-:W3:Y:S04]  /*175c0*/  LDL.LU R78, [R1+0x294] ;  /* 0x00029400014e7983 */ /* 0x000ee80000300800 */
[----:B------:R-:W4:Y:S01]  /*175d0*/  LDL.LU R0, [R1+0x298] ;  /* 0x0002980001007983 */ /* 0x000f220000300800 */
[----:B------:R-:W-:-:S03]  /*175e0*/  @!P1 IMAD.MOV.U32 R40, RZ, RZ, R71 ;  /* 0x000000ffff289224 */ /* 0x000fc600078e0047 */
[----:B------:R-:W-:Y:S01]  /*175f0*/  STL [R1+0x218], R71 ;  /* 0x0002184701007387 */ /* 0x000fe20000100800 */
[----:B------:R-:W-:-:S04]  /*17600*/  IMAD.X R76, R88, 0x1, R76, P2 ;  /* 0x00000001584c7824 */ /* 0x000fc800010e064c */
[----:B------:R-:W-:Y:S01]  /*17610*/  @!P1 IMAD.MOV.U32 R41, RZ, RZ, R76 ;  /* 0x000000ffff299224 */ /* 0x000fe200078e004c */
[----:B------:R0:W-:Y:S04]  /*17620*/  STL [R1+0x214], R76 ;  /* 0x0002144c01007387 */ /* 0x0001e80000100800 */
[----:B0-----:R-:W3:Y:S04]  /*17630*/  LDL.LU R76, [R1+0x2d4] ;  /* 0x0002d400014c7983 */ /* 0x001ee80000300800 */
[----:B------:R-:W3:Y:S01]  /*17640*/  LDL.LU R71, [R1+0x2d8] ;  /* 0x0002d80001477983 */ /* 0x000ee20000300800 */
[----:B------:R-:W-:-:S02]  /*17650*/  PRMT R37, RZ, 0x7610, R37 ;  /* 0x00007610ff257816 */ /* 0x000fc40000000025 */
[----:B------:R-:W-:-:S04]  /*17660*/  IADD3 R72, P2, PT, R4, R72, RZ ;  /* 0x0000004804487210 */ /* 0x000fc80007f5e0ff */
[----:B------:R0:W3:Y:S04]  /*17670*/  @!P1 LDG.E.U8 R37, desc[UR18][R38.64] ;  /* 0x0000001226259981 */ /* 0x0000e8000c1e1100 */
[----:B------:R-:W-:Y:S01]  /*17680*/  STL [R1+0x258], R72 ;  /* 0x0002584801007387 */ /* 0x000fe20000100800 */
[----:B0-----:R-:W-:Y:S02]  /*17690*/  PRMT R38, RZ, 0x7610, R38 ;  /* 0x00007610ff267816 */ /* 0x001fe40000000026 */
[----:B------:R-:W-:-:S04]  /*176a0*/  PRMT R39, RZ, 0x7610, R39 ;  /* 0x00007610ff277816 */ /* 0x000fc80000000027 */
[----:B------:R0:W3:Y:S04]  /*176b0*/  @!P1 LDG.E.U8 R38, desc[UR18][R40.64] ;  /* 0x0000001228269981 */ /* 0x0000e8000c1e1100 */
[----:B------:R-:W-:Y:S01]  /*176c0*/  STS.U8 [R68+UR9+0x6880], R43 ;  /* 0x0068802b44007988 */ /* 0x000fe20008000009 */
[----:B0-----:R-:W-:-:S03]  /*176d0*/  @!P1 IMAD.MOV.U32 R40, RZ, RZ, R72 ;  /* 0x000000ffff289224 */ /* 0x001fc600078e0048 */
[----:B------:R-:W-:Y:S01]  /*176e0*/  STS.U8 [R68+UR9+0x6c80], R42 ;  /* 0x006c802a44007988 */ /* 0x000fe20008000009 */
[----:B--2---:R-:W-:-:S04]  /*176f0*/  IMAD.X R77, R88, 0x1, R77, P2 ;  /* 0x00000001584d7824 */ /* 0x004fc800010e064d */
[----:B------:R-:W-:Y:S01]  /*17700*/  @!P1 IMAD.MOV.U32 R41, RZ, RZ, R77 ;  /* 0x000000ffff299224 */ /* 0x000fe200078e004d */
[----:B------:R0:W-:Y:S01]  /*17710*/  STL [R1+0x254], R77 ;  /* 0x0002544d01007387 */ /* 0x0001e20000100800 */
[----:B----4-:R-:W-:-:S03]  /*17720*/  IADD3 R0, P2, PT, R4, R0, RZ ;  /* 0x0000000004007210 */ /* 0x010fc60007f5e0ff */
[----:B------:R1:W2:Y:S02]  /*17730*/  @!P1 LDG.E.U8 R39, desc[UR18][R40.64] ;  /* 0x0000001228279981 */ /* 0x0002a4000c1e1100 */
[----:B---3--:R-:W-:Y:S02]  /*17740*/  IMAD.X R78, R88, 0x1, R78, P2 ;  /* 0x00000001584e7824 */ /* 0x008fe400010e064e */
[----:B0-----:R-:W3:Y:S04]  /*17750*/  LDL.LU R77, [R1+0x314] ;  /* 0x00031400014d7983 */ /* 0x001ee80000300800 */
[----:B------:R-:W4:Y:S01]  /*17760*/  LDL.LU R72, [R1+0x318] ;  /* 0x0003180001487983 */ /* 0x000f220000300800 */
[----:B-1----:R-:W-:Y:S01]  /*17770*/  PRMT R40, RZ, 0x7610, R40 ;  /* 0x00007610ff287816 */ /* 0x002fe20000000028 */
[----:B------:R-:W-:-:S02]  /*17780*/  @!P1 IMAD.MOV.U32 R42, RZ, RZ, R0 ;  /* 0x000000ffff2a9224 */ /* 0x000fc400078e0000 */
[----:B------:R0:W-:Y:S01]  /*17790*/  STL [R1+0x298], R0 ;  /* 0x0002980001007387 */ /* 0x0001e20000100800 */
[----:B------:R-:W-:-:S03]  /*177a0*/  @!P1 IMAD.MOV.U32 R43, RZ, RZ, R78 ;  /* 0x000000ffff2b9224 */ /* 0x000fc600078e004e */
[----:B------:R-:W-:Y:S04]  /*177b0*/  STL [R1+0x294], R78 ;  /* 0x0002944e01007387 */ /* 0x000fe80000100800 */
[----:B------:R1:W2:Y:S04]  /*177c0*/  @!P1 LDG.E.U8 R40, desc[UR18][R42.64] ;  /* 0x000000122a289981 */ /* 0x0002a8000c1e1100 */
[----:B0-----:R-:W2:Y:S01]  /*177d0*/  LDL.LU R0, [R1+0x358] ;  /* 0x0003580001007983 */ /* 0x001ea20000300800 */
[----:B------:R-:W-:-:S05]  /*177e0*/  IADD3 R71, P2, PT, R4, R71, RZ ;  /* 0x0000004704477210 */ /* 0x000fca0007f5e0ff */
[----:B------:R-:W-:Y:S01]  /*177f0*/  IMAD.X R76, R88, 0x1, R76, P2 ;  /* 0x00000001584c7824 */ /* 0x000fe200010e064c */
[----:B------:R-:W-:Y:S03]  /*17800*/  STL [R1+0x2d8], R71 ;  /* 0x0002d84701007387 */ /* 0x000fe60000100800 */
[----:B-1----:R-:W-:Y:S01]  /*17810*/  @!P1 IMAD.MOV.U32 R43, RZ, RZ, R76 ;  /* 0x000000ffff2b9224 */ /* 0x002fe200078e004c */
[----:B------:R0:W-:Y:S04]  /*17820*/  STL [R1+0x2d4], R76 ;  /* 0x0002d44c01007387 */ /* 0x0001e80000100800 */
[----:B0-----:R-:W2:Y:S01]  /*17830*/  LDL.LU R76, [R1+0x354] ;  /* 0x00035400014c7983 */ /* 0x001ea20000300800 */
[----:B------:R-:W-:Y:S01]  /*17840*/  PRMT R41, RZ, 0x7610, R41 ;  /* 0x00007610ff297816 */ /* 0x000fe20000000029 */
[----:B------:R-:W-:-:S02]  /*17850*/  @!P1 IMAD.MOV.U32 R42, RZ, RZ, R71 ;  /* 0x000000ffff2a9224 */ /* 0x000fc400078e0047 */
[----:B------:R-:W2:Y:S04]  /*17860*/  LDL.LU R71, [R1+0x398] ;  /* 0x0003980001477983 */ /* 0x000ea80000300800 */
[----:B------:R-:W-:Y:S04]  /*17870*/  STS.U8 [R68+UR9+0x7080], R45 ;  /* 0x0070802d44007988 */ /* 0x000fe80008000009 */
[----:B------:R0:W2:Y:S04]  /*17880*/  @!P1 LDG.E.U8 R41, desc[UR18][R42.64] ;  /* 0x000000122a299981 */ /* 0x0000a8000c1e1100 */
[----:B------:R1:W-:Y:S01]  /*17890*/  STS.U8 [R68+UR9+0x7480], R44 ;  /* 0x0074802c44007988 */ /* 0x0003e20008000009 */
[----:B0-----:R-:W-:-:S02]  /*178a0*/  PRMT R42, RZ, 0x7610, R42 ;  /* 0x00007610ff2a7816 */ /* 0x001fc4000000002a */
[----:B----4-:R-:W-:-:S05]  /*178b0*/  IADD3 R72, P2, PT, R4, R72, RZ ;  /* 0x0000004804487210 */ /* 0x010fca0007f5e0ff */
[----:B---3--:R-:W-:Y:S01]  /*178c0*/  IMAD.X R77, R88, 0x1, R77, P2 ;  /* 0x00000001584d7824 */ /* 0x008fe200010e064d */
[----:B------:R-:W-:Y:S01]  /*178d0*/  STL [R1+0x318], R72 ;  /* 0x0003184801007387 */ /* 0x000fe20000100800 */
[----:B-1----:R-:W-:Y:S02]  /*178e0*/  @!P1 IMAD.MOV.U32 R44, RZ, RZ, R72 ;  /* 0x000000ffff2c9224 */ /* 0x002fe400078e0048 */
[----:B------:R-:W-:Y:S01]  /*178f0*/  @!P1 IMAD.MOV.U32 R45, RZ, RZ, R77 ;  /* 0x000000ffff2d9224 */ /* 0x000fe200078e004d */
[----:B------:R0:W-:Y:S04]  /*17900*/  STL [R1+0x314], R77 ;  /* 0x0003144d01007387 */ /* 0x0001e80000100800 */
[----:B------:R-:W3:Y:S01]  /*17910*/  LDL.LU R78, [R1+0x394] ;  /* 0x00039400014e7983 */ /* 0x000ee20000300800 */
[----:B--2---:R-:W-:-:S03]  /*17920*/  IADD3 R0, P2, PT, R4, R0, RZ ;  /* 0x0000000004007210 */ /* 0x004fc60007f5e0ff */
[----:B------:R1:W2:Y:S04]  /*17930*/  @!P1 LDG.E.U8 R42, desc[UR18][R44.64] ;  /* 0x000000122c2a9981 */ /* 0x0002a8000c1e1100 */
[----:B0-----:R-:W4:Y:S04]  /*17940*/  LDL.LU R77, [R1+0x200] ;  /* 0x00020000014d7983 */ /* 0x001f280000300800 */
[----:B------:R-:W2:Y:S01]  /*17950*/  LDL.LU R72, [R1+0x3cc] ;  /* 0x0003cc0001487983 */ /* 0x000ea20000300800 */
[----:B-1----:R-:W-:-:S03]  /*17960*/  @!P1 IMAD.MOV.U32 R44, RZ, RZ, R0 ;  /* 0x000000ffff2c9224 */ /* 0x002fc600078e0000 */
[----:B------:R0:W-:Y:S01]  /*17970*/  STL [R1+0x358], R0 ;  /* 0x0003580001007387 */ /* 0x0001e20000100800 */
[----:B------:R-:W-:-:S05]  /*17980*/  IMAD.X R76, R88, 0x1, R76, P2 ;  /* 0x00000001584c7824 */ /* 0x000fca00010e064c */
[----:B------:R1:W-:Y:S04]  /*17990*/  STL [R1+0x354], R76 ;  /* 0x0003544c01007387 */ /* 0x0003e80000100800 */
[----:B0-----:R-:W4:Y:S01]  /*179a0*/  LDL.LU R0, [R1+0x220] ;  /* 0x0002200001007983 */ /* 0x001f220000300800 */
[----:B------:R-:W-:-:S03]  /*179b0*/  @!P1 IMAD.MOV.U32 R45, RZ, RZ, R76 ;  /* 0x000000ffff2d9224 */ /* 0x000fc600078e004c */
[----:B-1----:R-:W4:Y:S01]  /*179c0*/  LDL.LU R76, [R1+0x21c] ;  /* 0x00021c00014c7983 */ /* 0x002f220000300800 */
[----:B------:R-:W-:Y:S02]  /*179d0*/  IADD3 R71, P2, PT, R4, R71, RZ ;  /* 0x0000004704477210 */ /* 0x000fe40007f5e0ff */
[----:B------:R-:W-:Y:S01]  /*179e0*/  PRMT R43, RZ, 0x7610, R43 ;  /* 0x00007610ff2b7816 */ /* 0x000fe2000000002b */
[----:B------:R-:W-:Y:S04]  /*179f0*/  STS.U8 [R68+UR9+0x7880], R47 ;  /* 0x0078802f44007988 */ /* 0x000fe80008000009 */
[----:B------:R0:W-:Y:S04]  /*17a00*/  STS.U8 [R68+UR9+0x7c80], R46 ;  /* 0x007c802e44007988 */ /* 0x0001e80008000009 */
[----:B------:R1:W4:Y:S04]  /*17a10*/  @!P1 LDG.E.U8 R43, desc[UR18][R44.64] ;  /* 0x000000122c2b9981 */ /* 0x000328000c1e1100 */
[----:B------:R3:W-:Y:S01]  /*17a20*/  STL [R1+0x398], R71 ;  /* 0x0003984701007387 */ /* 0x0007e20000100800 */
[----:B0-----:R-:W-:Y:S01]  /*17a30*/  @!P1 IMAD.MOV.U32 R46, RZ, RZ, R71 ;  /* 0x000000ffff2e9224 */ /* 0x001fe200078e0047 */
[----:B-1----:R-:W-:-:S02]  /*17a40*/  PRMT R44, RZ, 0x7610, R44 ;  /* 0x00007610ff2c7816 */ /* 0x002fc4000000002c */
[----:B------:R-:W-:Y:S01]  /*17a50*/  PRMT R45, RZ, 0x7610, R45 ;  /* 0x00007610ff2d7816 */ /* 0x000fe2000000002d */
[----:B---3--:R-:W-:-:S04]  /*17a60*/  IMAD.X R78, R88, 0x1, R78, P2 ;  /* 0x00000001584e7824 */ /* 0x008fc800010e064e */
[----:B------:R-:W-:Y:S01]  /*17a70*/  @!P1 IMAD.MOV.U32 R47, RZ, RZ, R78 ;  /* 0x000000ffff2f9224 */ /* 0x000fe200078e004e */
[----:B------:R-:W-:Y:S04]  /*17a80*/  STL [R1+0x394], R78 ;  /* 0x0003944e01007387 */ /* 0x000fe80000100800 */
[----:B------:R-:W3:Y:S01]  /*17a90*/  LDL.LU R71, [R1+0x260] ;  /* 0x0002600001477983 */ /* 0x000ee20000300800 */
[----:B--2---:R-:W-:-:S03]  /*17aa0*/  IADD3 R72, P2, PT, R4, R72, RZ ;  /* 0x0000004804487210 */ /* 0x004fc60007f5e0ff */
[----:B------:R0:W2:Y:S02]  /*17ab0*/  @!P1 LDG.E.U8 R44, desc[UR18][R46.64] ;  /* 0x000000122e2c9981 */ /* 0x0000a4000c1e1100 */
[----:B----4-:R-:W-:Y:S02]  /*17ac0*/  IMAD.X R77, R88, 0x1, R77, P2 ;  /* 0x00000001584d7824 */ /* 0x010fe400010e064d */
[----:B------:R-:W-:Y:S04]  /*17ad0*/  STL [R1+0x3cc], R72 ;  /* 0x0003cc4801007387 */ /* 0x000fe80000100800 */
[----:B------:R1:W-:Y:S01]  /*17ae0*/  STL [R1+0x200], R77 ;  /* 0x0002004d01007387 */ /* 0x0003e20000100800 */
[----:B0-----:R-:W-:Y:S02]  /*17af0*/  @!P1 IMAD.MOV.U32 R46, RZ, RZ, R72 ;  /* 0x000000ffff2e9224 */ /* 0x001fe400078e0048 */
[----:B------:R-:W-:-:S05]  /*17b00*/  @!P1 IMAD.MOV.U32 R47, RZ, RZ, R77 ;  /* 0x000000ffff2f9224 */ /* 0x000fca00078e004d */
[----:B------:R0:W4:Y:S04]  /*17b10*/  @!P1 LDG.E.U8 R45, desc[UR18][R46.64] ;  /* 0x000000122e2d9981 */ /* 0x000128000c1e1100 */
[----:B-1----:R-:W2:Y:S04]  /*17b20*/  LDL.LU R77, [R1+0x25c] ;  /* 0x00025c00014d7983 */ /* 0x002ea80000300800 */
[----:B------:R-:W4:Y:S01]  /*17b30*/  LDL.LU R72, [R1+0x2a0] ;  /* 0x0002a00001487983 */ /* 0x000f220000300800 */
[----:B------:R-:W-:-:S05]  /*17b40*/  IADD3 R0, P2, PT, R4, R0, RZ ;  /* 0x0000000004007210 */ /* 0x000fca0007f5e0ff */
[----:B------:R-:W-:Y:S01]  /*17b50*/  IMAD.X R76, R88, 0x1, R76, P2 ;  /* 0x00000001584c7824 */ /* 0x000fe200010e064c */
[----:B------:R-:W-:Y:S03]  /*17b60*/  STL [R1+0x220], R0 ;  /* 0x0002200001007387 */ /* 0x000fe60000100800 */
[----:B0-----:R-:W-:Y:S01]  /*17b70*/  @!P1 IMAD.MOV.U32 R47, RZ, RZ, R76 ;  /* 0x000000ffff2f9224 */ /* 0x001fe200078e004c */
[----:B------:R0:W-:Y:S04]  /*17b80*/  STL [R1+0x21c], R76 ;  /* 0x00021c4c01007387 */ /* 0x0001e80000100800 */
[----:B0-----:R-:W4:Y:S01]  /*17b90*/  LDL.LU R76, [R1+0x29c] ;  /* 0x00029c00014c7983 */ /* 0x001f220000300800 */
[----:B------:R-:W0:Y:S01]  /*17ba0*/  S2R R68, SR_TID.X ;  /* 0x0000000000447919 */ /* 0x000e220000002100 */
[----:B------:R-:W-:-:S02]  /*17bb0*/  @!P1 IMAD.MOV.U32 R46, RZ, RZ, R0 ;  /* 0x000000ffff2e9224 */ /* 0x000fc400078e0000 */
[----:B------:R-:W4:Y:S04]  /*17bc0*/  LDL.LU R78, [R1+0x2dc] ;  /* 0x0002dc00014e7983 */ /* 0x000f280000300800 */
[----:B------:R-:W4:Y:S01]  /*17bd0*/  LDL.LU R0, [R1+0x2e0] ;  /* 0x0002e00001007983 */ /* 0x000f220000300800 */
[----:B0-----:R-:W-:-:S04]  /*17be0*/  LOP3.LUT R68, R68, 0x7f, RZ, 0xc0, !PT ;  /* 0x0000007f44447812 */ /* 0x001fc800078ec0ff */
[----:B------:R-:W-:-:S05]  /*17bf0*/  LOP3.LUT R68, R68, 0x20, RZ, 0x3c, !PT ;  /* 0x0000002044447812 */ /* 0x000fca00078e3cff */
[----:B------:R-:W-:Y:S04]  /*17c00*/  STS.U8 [R68+UR9+0x4100], R59 ;  /* 0x0041003b44007988 */ /* 0x000fe80008000009 */
[----:B------:R0:W-:Y:S04]  /*17c10*/  STS.U8 [R68+UR9+0x4500], R49 ;  /* 0x0045003144007988 */ /* 0x0001e80008000009 */
[----:B------:R1:W-:Y:S01]  /*17c20*/  STS.U8 [R68+UR9+0x4900], R50 ;  /* 0x0049003244007988 */ /* 0x0003e20008000009 */
[----:B0-----:R-:W-:Y:S02]  /*17c30*/  PRMT R49, RZ, 0x7610, R49 ;  /* 0x00007610ff317816 */ /* 0x001fe40000000031 */
[----:B-1----:R-:W-:-:S04]  /*17c40*/  PRMT R50, RZ, 0x7610, R50 ;  /* 0x00007610ff327816 */ /* 0x002fc80000000032 */
[----:B------:R0:W4:Y:S01]  /*17c50*/  @!P1 LDG.E.U8 R49, desc[UR18][R46.64] ;  /* 0x000000122e319981 */ /* 0x000122000c1e1100 */
[----:B---3--:R-:W-:-:S05]  /*17c60*/  IADD3 R71, P2, PT, R4, R71, RZ ;  /* 0x0000004704477210 */ /* 0x008fca0007f5e0ff */
[----:B------:R-:W-:Y:S01]  /*17c70*/  STL [R1+0x260], R71 ;  /* 0x0002604701007387 */ /* 0x000fe20000100800 */
[----:B0-----:R-:W-:Y:S02]  /*17c80*/  @!P1 IMAD.MOV.U32 R46, RZ, RZ, R71 ;  /* 0x000000ffff2e9224 */ /* 0x001fe400078e0047 */
[----:B--2---:R-:W-:Y:S01]  /*17c90*/  IMAD.X R77, R88, 0x1, R77, P2 ;  /* 0x00000001584d7824 */ /* 0x004fe200010e064d */
[----:B----4-:R-:W-:-:S04]  /*17ca0*/  IADD3 R72, P2, PT, R4, R72, RZ ;  /* 0x0000004804487210 */ /* 0x010fc80007f5e0ff */
[----:B------:R0:W-:Y:S01]  /*17cb0*/  STL [R1+0x25c], R77 ;  /* 0x00025c4d01007387 */ /* 0x0001e20000100800 */
[----:B------:R-:W-:-:S05]  /*17cc0*/  @!P1 IMAD.MOV.U32 R47, RZ, RZ, R77 ;  /* 0x000000ffff2f9224 */ /* 0x000fca00078e004d */
[----:B------:R1:W2:Y:S04]  /*17cd0*/  @!P1 LDG.E.U8 R50, desc[UR18][R46.64] ;  /* 0x000000122e329981 */ /* 0x0002a8000c1e1100 */
[----:B0-----:R-:W3:Y:S04]  /*17ce0*/  LDL.LU R77, [R1+0x31c] ;  /* 0x00031c00014d7983 */ /* 0x001ee80000300800 */
[----:B------:R-:W4:Y:S01]  /*17cf0*/  LDL.LU R71, [R1+0x320] ;  /* 0x0003200001477983 */ /* 0x000f220000300800 */
[----:B-1----:R-:W-:-:S03]  /*17d00*/  @!P1 IMAD.MOV.U32 R46, RZ, RZ, R72 ;  /* 0x000000ffff2e9224 */ /* 0x002fc600078e0048 */
[----:B------:R-:W-:Y:S01]  /*17d10*/  STL [R1+0x2a0], R72 ;  /* 0x0002a04801007387 */ /* 0x000fe20000100800 */
[----:B------:R-:W-:-:S04]  /*17d20*/  IMAD.X R76, R88, 0x1, R76, P2 ;  /* 0x00000001584c7824 */ /* 0x000fc800010e064c */
[----:B------:R-:W-:Y:S01]  /*17d30*/  @!P1 IMAD.MOV.U32 R47, RZ, RZ, R76 ;  /* 0x000000ffff2f9224 */ /* 0x000fe200078e004c */
[----:B------:R0:W-:Y:S04]  /*17d40*/  STL [R1+0x29c], R76 ;  /* 0x00029c4c01007387 */ /* 0x0001e80000100800 */
[----:B0-----:R-:W2:Y:S04]  /*17d50*/  LDL.LU R76, [R1+0x35c] ;  /* 0x00035c00014c7983 */ /* 0x001ea80000300800 */
[----:B------:R-:W2:Y:S01]  /*17d60*/  LDL.LU R72, [R1+0x360] ;  /* 0x0003600001487983 */ /* 0x000ea20000300800 */
[----:B------:R-:W-:-:S03]  /*17d70*/  IADD3 R0, P2, PT, R4, R0, RZ ;  /* 0x0000000004007210 */ /* 0x000fc60007f5e0ff */
[----:B------:R0:W-:Y:S02]  /*17d80*/  STS.U8 [R68+UR9+0x4d00], R51 ;  /* 0x004d003344007988 */ /* 0x0001e40008000009 */
[----:B------:R-:W-:Y:S02]  /*17d90*/  IMAD.X R78, R88, 0x1, R78, P2 ;  /* 0x00000001584e7824 */ /* 0x000fe400010e064e */
[----:B------:R1:W-:Y:S01]  /*17da0*/  STS.U8 [R68+UR9+0x5100], R52 ;  /* 0x0051003444007988 */ /* 0x0003e20008000009 */
[----:B0-----:R-:W-:-:S03]  /*17db0*/  PRMT R51, RZ, 0x7610, R51 ;  /* 0x00007610ff337816 */ /* 0x001fc60000000033 */
[----:B------:R0:W-:Y:S01]  /*17dc0*/  STL [R1+0x2e0], R0 ;  /* 0x0002e00001007387 */ /* 0x0001e20000100800 */
[----:B-1----:R-:W-:-:S03]  /*17dd0*/  PRMT R52, RZ, 0x7610, R52 ;  /* 0x00007610ff347816 */ /* 0x002fc60000000034 */
[----:B------:R1:W2:Y:S04]  /*17de0*/  @!P1 LDG.E.U8 R51, desc[UR18][R46.64] ;  /* 0x000000122e339981 */ /* 0x0002a8000c1e1100 */
[----:B------:R-:W-:Y:S01]  /*17df0*/  STL [R1+0x2dc], R78 ;  /* 0x0002dc4e01007387 */ /* 0x000fe20000100800 */
[----:B-1----:R-:W-:Y:S02]  /*17e00*/  @!P1 IMAD.MOV.U32 R46, RZ, RZ, R0 ;  /* 0x000000ffff2e9224 */ /* 0x002fe400078e0000 */
[----:B------:R-:W-:Y:S01]  /*17e10*/  @!P1 IMAD.MOV.U32 R47, RZ, RZ, R78 ;  /* 0x000000ffff2f9224 */ /* 0x000fe200078e004e */
[----:B0-----:R-:W2:Y:S04]  /*17e20*/  LDL.LU R0, [R1+0x3a0] ;  /* 0x0003a00001007983 */ /* 0x001ea80000300800 */
[----:B------:R0:W-:Y:S04]  /*17e30*/  STS.U8 [R68+UR9+0x5500], R53 ;  /* 0x0055003544007988 */ /* 0x0001e80008000009 */
[----:B------:R1:W2:Y:S01]  /*17e40*/  @!P1 LDG.E.U8 R52, desc[UR18][R46.64] ;  /* 0x000000122e349981 */ /* 0x0002a2000c1e1100 */
[----:B0-----:R-:W-:-:S02]  /*17e50*/  PRMT R53, RZ, 0x7610, R53 ;  /* 0x00007610ff357816 */ /* 0x001fc40000000035 */
[----:B----4-:R-:W-:-:S05]  /*17e60*/  IADD3 R71, P2, PT, R4, R71, RZ ;  /* 0x0000004704477210 */ /* 0x010fca0007f5e0ff */
[----:B---3--:R-:W-:Y:S01]  /*17e70*/  IMAD.X R77, R88, 0x1, R77, P2 ;  /* 0x00000001584d7824 */ /* 0x008fe200010e064d */
[----:B------:R-:W-:Y:S01]  /*17e80*/  STL [R1+0x320], R71 ;  /* 0x0003204701007387 */ /* 0x000fe20000100800 */
[----:B-1----:R-:W-:Y:S02]  /*17e90*/  @!P1 IMAD.MOV.U32 R46, RZ, RZ, R71 ;  /* 0x000000ffff2e9224 */ /* 0x002fe400078e0047 */
[----:B------:R-:W-:Y:S01]  /*17ea0*/  @!P1 IMAD.MOV.U32 R47, RZ, RZ, R77 ;  /* 0x000000ffff2f9224 */ /* 0x000fe200078e004d */
[----:B------:R0:W-:Y:S04]  /*17eb0*/  STL [R1+0x31c], R77 ;  /* 0x00031c4d01007387 */ /* 0x0001e80000100800 */
[----:B------:R1:W3:Y:S04]  /*17ec0*/  @!P1 LDG.E.U8 R53, desc[UR18][R46.64] ;  /* 0x000000122e359981 */ /* 0x0002e8000c1e1100 */
[----:B0-----:R-:W4:Y:S04]  /*17ed0*/  LDL.LU R77, [R1+0x39c] ;  /* 0x00039c00014d7983 */ /* 0x001f280000300800 */
[----:B------:R-:W3:Y:S01]  /*17ee0*/  LDL.LU R71, [R1+0x3d0] ;  /* 0x0003d00001477983 */ /* 0x000ee20000300800 */
[----:B--2---:R-:W-:-:S05]  /*17ef0*/  IADD3 R72, P2, PT, R4, R72, RZ ;  /* 0x0000004804487210 */ /* 0x004fca0007f5e0ff */
[----:B------:R-:W-:Y:S01]  /*17f00*/  IMAD.X R76, R88, 0x1, R76, P2 ;  /* 0x00000001584c7824 */ /* 0x000fe200010e064c */
[----:B------:R-:W-:Y:S03]  /*17f10*/  STL [R1+0x360], R72 ;  /* 0x0003604801007387 */ /* 0x000fe60000100800 */
[----:B-1----:R-:W-:Y:S01]  /*17f20*/  @!P1 IMAD.MOV.U32 R47, RZ, RZ, R76 ;  /* 0x000000ffff2f9224 */ /* 0x002fe200078e004c */
[----:B------:R0:W-:Y:S04]  /*17f30*/  STL [R1+0x35c], R76 ;  /* 0x00035c4c01007387 */ /* 0x0001e80000100800 */
[----:B0-----:R-:W2:Y:S01]  /*17f40*/  LDL.LU R76, [R1+0x204] ;  /* 0x00020400014c7983 */ /* 0x001ea20000300800 */
[----:B------:R-:W-:-:S03]  /*17f50*/  @!P1 IMAD.MOV.U32 R46, RZ, RZ, R72 ;  /* 0x000000ffff2e9224 */ /* 0x000fc600078e0048 */
[----:B------:R0:W-:Y:S04]  /*17f60*/  STS.U8 [R68+UR9+0x5900], R58 ;  /* 0x0059003a44007988 */ /* 0x0001e80008000009 */
[----:B------:R-:W2:Y:S04]  /*17f70*/  LDL.LU R78, [R1+0x224] ;  /* 0x00022400014e7983 */ /* 0x000ea80000300800 */
[----:B------:R-:W2:Y:S01]  /*17f80*/  LDL.LU R72, [R1+0x228] ;  /* 0x0002280001487983 */ /* 0x000ea20000300800 */
[----:B------:R-:W-:Y:S02]  /*17f90*/  IADD3 R0, P2, PT, R4, R0, RZ ;  /* 0x0000000004007210 */ /* 0x000fe40007f5e0ff */
[----:B0-----:R-:W-:Y:S01]  /*17fa0*/  PRMT R58, RZ, 0x7610, R58 ;  /* 0x00007610ff3a7816 */ /* 0x001fe2000000003a */
[----:B------:R0:W-:Y:S04]  /*17fb0*/  STS.U8 [R68+UR9+0x5d00], R57 ;  /* 0x005d003944007988 */ /* 0x0001e80008000009 */
[----:B------:R-:W-:Y:S04]  /*17fc0*/  STL [R1+0x3a0], R0 ;  /* 0x0003a00001007387 */ /* 0x000fe80000100800 */
[----:B------:R1:W2:Y:S01]  /*17fd0*/  @!P1 LDG.E.U8 R58, desc[UR18][R46.64] ;  /* 0x000000122e3a9981 */ /* 0x0002a2000c1e1100 */
[----:B0-----:R-:W-:Y:S01]  /*17fe0*/  PRMT R57, RZ, 0x7610, R57 ;  /* 0x00007610ff397816 */ /* 0x001fe20000000039 */
[----:B-1----:R-:W-:-:S02]  /*17ff0*/  @!P1 IMAD.MOV.U32 R46, RZ, RZ, R0 ;  /* 0x000000ffff2e9224 */ /* 0x002fc400078e0000 */
[----:B----4-:R-:W-:Y:S01]  /*18000*/  IMAD.X R77, R88, 0x1, R77, P2 ;  /* 0x00000001584d7824 */ /* 0x010fe200010e064d */
[----:B---3--:R-:W-:-:S04]  /*18010*/  IADD3 R71, P2, PT, R4, R71, RZ ;  /* 0x0000004704477210 */ /* 0x008fc80007f5e0ff */
[----:B------:R0:W-:Y:S01]  /*18020*/  STL [R1+0x39c], R77 ;  /* 0x00039c4d01007387 */ /* 0x0001e20000100800 */
[----:B------:R-:W-:-:S05]  /*18030*/  @!P1 IMAD.MOV.U32 R47, RZ, RZ, R77 ;  /* 0x000000ffff2f9224 */ /* 0x000fca00078e004d */
[----:B------:R1:W3:Y:S04]  /*18040*/  @!P1 LDG.E.U8 R57, desc[UR18][R46.64] ;  /* 0x000000122e399981 */ /* 0x0002e8000c1e1100 */
[----:B0-----:R-:W4:Y:S04]  /*18050*/  LDL.LU R77, [R1+0x264] ;  /* 0x00026400014d7983 */ /* 0x001f280000300800 */
[----:B------:R-:W3:Y:S01]  /*18060*/  LDL.LU R0, [R1+0x268] ;  /* 0x0002680001007983 */ /* 0x000ee20000300800 */
[----:B-1----:R-:W-:-:S03]  /*18070*/  @!P1 IMAD.MOV.U32 R46, RZ, RZ, R71 ;  /* 0x000000ffff2e9224 */ /* 0x002fc600078e0047 */
[----:B------:R-:W-:Y:S01]  /*18080*/  STL [R1+0x3d0], R71 ;  /* 0x0003d04701007387 */ /* 0x000fe20000100800 */
[----:B--2---:R-:W-:-:S04]  /*18090*/  IMAD.X R76, R88, 0x1, R76, P2 ;  /* 0x00000001584c7824 */ /* 0x004fc800010e064c */
        /* <DEDUP_REMOVED lines=13> */
[----:B------:R-:W-:Y:S01]  /*18170*/  PRMT R59, RZ, 0x7610, R59 ;  /* 0x00007610ff3b7816 */ /* 0x000fe2000000003b */
[----:B-1----:R-:W-:Y:S02]  /*18180*/  @!P1 IMAD.MOV.U32 R46, RZ, RZ, R72 ;  /* 0x000000ffff2e9224 */ /* 0x002fe400078e0048 */
[----:B------:R-:W-:Y:S01]  /*18190*/  @!P1 IMAD.MOV.U32 R47, RZ, RZ, R78 ;  /* 0x000000ffff2f9224 */ /* 0x000fe200078e004e */
[----:B0-----:R-:W2:Y:S04]  /*181a0*/  LDL.LU R72, [R1+0x2e8] ;  /* 0x0002e80001487983 */ /* 0x001ea80000300800 */
[----:B------:R0:W2:Y:S01]  /*181b0*/  @!P1 LDG.E.U8 R55, desc[UR18][R46.64] ;  /* 0x000000122e379981 */ /* 0x0000a2000c1e1100 */
[----:B---3--:R-:W-:-:S05]  /*181c0*/  IADD3 R0, P2, PT, R4, R0, RZ ;  /* 0x0000000004007210 */ /* 0x008fca0007f5e0ff */
[----:B----4-:R-:W-:Y:S01]  /*181d0*/  IMAD.X R77, R88, 0x1, R77, P2 ;  /* 0x00000001584d7824 */ /* 0x010fe200010e064d */
[----:B------:R-:W-:Y:S01]  /*181e0*/  STL [R1+0x268], R0 ;  /* 0x0002680001007387 */ /* 0x000fe20000100800 */
[----:B0-----:R-:W-:Y:S02]  /*181f0*/  @!P1 IMAD.MOV.U32 R46, RZ, RZ, R0 ;  /* 0x000000ffff2e9224 */ /* 0x001fe400078e0000 */
[----:B------:R-:W-:Y:S01]  /*18200*/  @!P1 IMAD.MOV.U32 R47, RZ, RZ, R77 ;  /* 0x000000ffff2f9224 */ /* 0x000fe200078e004d */
[----:B------:R0:W-:Y:S04]  /*18210*/  STL [R1+0x264], R77 ;  /* 0x0002644d01007387 */ /* 0x0001e80000100800 */
[----:B------:R1:W3:Y:S04]  /*18220*/  @!P1 LDG.E.U8 R59, desc[UR18][R46.64] ;  /* 0x000000122e3b9981 */ /* 0x0002e8000c1e1100 */
[----:B0-----:R-:W4:Y:S04]  /*18230*/  LDL.LU R77, [R1+0x2e4] ;  /* 0x0002e400014d7983 */ /* 0x001f280000300800 */
[----:B------:R-:W3:Y:S01]  /*18240*/  LDL.LU R0, [R1+0x328] ;  /* 0x0003280001007983 */ /* 0x000ee20000300800 */
[----:B--2---:R-:W-:-:S05]  /*18250*/  IADD3 R71, P2, PT, R4, R71, RZ ;  /* 0x0000004704477210 */ /* 0x004fca0007f5e0ff */
[----:B------:R-:W-:Y:S01]  /*18260*/  IMAD.X R76, R88, 0x1, R76, P2 ;  /* 0x00000001584c7824 */ /* 0x000fe200010e064c */
[----:B------:R-:W-:Y:S01]  /*18270*/  STL [R1+0x2a8], R71 ;  /* 0x0002a84701007387 */ /* 0x000fe20000100800 */
[----:B-1----:R-:W-:Y:S02]  /*18280*/  @!P1 IMAD.MOV.U32 R46, RZ, RZ, R71 ;  /* 0x000000ffff2e9224 */ /* 0x002fe400078e0047 */
[----:B------:R-:W-:Y:S01]  /*18290*/  @!P1 IMAD.MOV.U32 R47, RZ, RZ, R76 ;  /* 0x000000ffff2f9224 */ /* 0x000fe200078e004c */
[----:B------:R0:W-:Y:S04]  /*182a0*/  STL [R1+0x2a4], R76 ;  /* 0x0002a44c01007387 */ /* 0x0001e80000100800 */
[----:B------:R-:W2:Y:S04]  /*182b0*/  LDL.LU R78, [R1+0x324] ;  /* 0x00032400014e7983 */ /* 0x000ea80000300800 */
[----:B0-----:R-:W2:Y:S04]  /*182c0*/  LDL.LU R76, [R1+0x364] ;  /* 0x00036400014c7983 */ /* 0x001ea80000300800 */
[----:B------:R-:W2:Y:S04]  /*182d0*/  LDL.LU R71, [R1+0x368] ;  /* 0x0003680001477983 */ /* 0x000ea80000300800 */
[----:B------:R0:W-:Y:S01]  /*182e0*/  STS.U8 [R68+UR9+0x6900], R62 ;  /* 0x0069003e44007988 */ /* 0x0001e20008000009 */
[----:B------:R-:W-:-:S02]  /*182f0*/  IADD3 R72, P2, PT, R4, R72, RZ ;  /* 0x0000004804487210 */ /* 0x000fc40007f5e0ff */
[----:B0-----:R-:W-:Y:S01]  /*18300*/  PRMT R62, RZ, 0x7610, R62 ;  /* 0x00007610ff3e7816 */ /* 0x001fe2000000003e */
[----:B------:R0:W-:Y:S04]  /*18310*/  STS.U8 [R68+UR9+0x6d00], R70 ;  /* 0x006d004644007988 */ /* 0x0001e80008000009 */
[----:B------:R-:W-:Y:S04]  /*18320*/  STL [R1+0x2e8], R72 ;  /* 0x0002e84801007387 */ /* 0x000fe80000100800 */
[----:B------:R1:W2:Y:S01]  /*18330*/  @!P1 LDG.E.U8 R62, desc[UR18][R46.64] ;  /* 0x000000122e3e9981 */ /* 0x0002a2000c1e1100 */
[----:B0-----:R-:W-:-:S03]  /*18340*/  PRMT R70, RZ, 0x7610, R70 ;  /* 0x00007610ff467816 */ /* 0x001fc60000000046 */
[----:B------:R-:W-:Y:S01]  /*18350*/  STS.U8 [R68+UR9+0x7100], R74 ;  /* 0x0071004a44007988 */ /* 0x000fe20008000009 */
[----:B-1----:R-:W-:-:S03]  /*18360*/  @!P1 IMAD.MOV.U32 R46, RZ, RZ, R72 ;  /* 0x000000ffff2e9224 */ /* 0x002fc600078e0048 */
[----:B------:R0:W-:Y:S02]  /*18370*/  STS.U8 [R68+UR9+0x7500], R73 ;  /* 0x0075004944007988 */ /* 0x0001e40008000009 */
[----:B0-----:R-:W-:Y:S01]  /*18380*/  PRMT R73, RZ, 0x7610, R73 ;  /* 0x00007610ff497816 */ /* 0x001fe20000000049 */
[----:B----4-:R-:W-:Y:S01]  /*18390*/  IMAD.X R77, R88, 0x1, R77, P2 ;  /* 0x00000001584d7824 */ /* 0x010fe200010e064d */
[----:B---3--:R-:W-:-:S04]  /*183a0*/  IADD3 R0, P2, PT, R4, R0, RZ ;  /* 0x0000000004007210 */ /* 0x008fc80007f5e0ff */
[----:B------:R0:W-:Y:S01]  /*183b0*/  STL [R1+0x2e4], R77 ;  /* 0x0002e44d01007387 */ /* 0x0001e20000100800 */
[----:B------:R-:W-:-:S05]  /*183c0*/  @!P1 IMAD.MOV.U32 R47, RZ, RZ, R77 ;  /* 0x000000ffff2f9224 */ /* 0x000fca00078e004d */
[----:B------:R1:W3:Y:S04]  /*183d0*/  @!P1 LDG.E.U8 R70, desc[UR18][R46.64] ;  /* 0x000000122e469981 */ /* 0x0002e8000c1e1100 */
[----:B0-----:R-:W4:Y:S04]  /*183e0*/  LDL.LU R77, [R1+0x3a4] ;  /* 0x0003a400014d7983 */ /* 0x001f280000300800 */
[----:B------:R-:W3:Y:S01]  /*183f0*/  LDL.LU R72, [R1+0x3a8] ;  /* 0x0003a80001487983 */ /* 0x000ee20000300800 */
[----:B--2---:R-:W-:-:S03]  /*18400*/  IMAD.X R78, R88, 0x1, R78, P2 ;  /* 0x00000001584e7824 */ /* 0x004fc600010e064e */
[----:B------:R0:W-:Y:S01]  /*18410*/  STL [R1+0x328], R0 ;  /* 0x0003280001007387 */ /* 0x0001e20000100800 */
[----:B-1----:R-:W-:Y:S02]  /*18420*/  @!P1 IMAD.MOV.U32 R46, RZ, RZ, R0 ;  /* 0x000000ffff2e9224 */ /* 0x002fe400078e0000 */
[----:B------:R-:W-:Y:S01]  /*18430*/  @!P1 IMAD.MOV.U32 R47, RZ, RZ, R78 ;  /* 0x000000ffff2f9224 */ /* 0x000fe200078e004e */
[----:B------:R-:W-:Y:S01]  /*18440*/  IADD3 R71, P2, PT, R4, R71, RZ ;  /* 0x0000004704477210 */ /* 0x000fe20007f5e0ff */
[----:B------:R-:W-:Y:S04]  /*18450*/  STL [R1+0x324], R78 ;  /* 0x0003244e01007387 */ /* 0x000fe80000100800 */
[----:B------:R-:W-:Y:S01]  /*18460*/  IMAD.X R76, R88, 0x1, R76, P2 ;  /* 0x00000001584c7824 */ /* 0x000fe200010e064c */
[----:B0-----:R-:W2:Y:S04]  /*18470*/  LDL.LU R0, [R1+0x3d4] ;  /* 0x0003d40001007983 */ /* 0x001ea80000300800 */
[----:B------:R0:W2:Y:S04]  /*18480*/  @!P1 LDG.E.U8 R73, desc[UR18][R46.64] ;  /* 0x000000122e499981 */ /* 0x0000a8000c1e1100 */
[----:B------:R1:W-:Y:S04]  /*18490*/  STL [R1+0x368], R71 ;  /* 0x0003684701007387 */ /* 0x0003e80000100800 */
[----:B------:R1:W-:Y:S01]  /*184a0*/  STL [R1+0x364], R76 ;  /* 0x0003644c01007387 */ /* 0x0003e20000100800 */
[----:B0-----:R-:W-:-:S03]  /*184b0*/  @!P1 IMAD.MOV.U32 R46, RZ, RZ, R71 ;  /* 0x000000ffff2e9224 */ /* 0x001fc600078e0047 */
[----:B-1----:R-:W2:Y:S01]  /*184c0*/  LDL.LU R71, [R1+0x208] ;  /* 0x0002080001477983 */ /* 0x002ea20000300800 */
[----:B------:R-:W-:-:S03]  /*184d0*/  @!P1 IMAD.MOV.U32 R47, RZ, RZ, R76 ;  /* 0x000000ffff2f9224 */ /* 0x000fc600078e004c */
[----:B------:R0:W-:Y:S04]  /*184e0*/  STS.U8 [R68+UR9+0x7900], R65 ;  /* 0x0079004144007988 */ /* 0x0001e80008000009 */
[----:B------:R-:W2:Y:S01]  /*184f0*/  LDL.LU R76, [R1+0x230] ;  /* 0x00023000014c7983 */ /* 0x000ea20000300800 */
[----:B0-----:R-:W-:-:S03]  /*18500*/  PRMT R65, RZ, 0x7610, R65 ;  /* 0x00007610ff417816 */ /* 0x001fc60000000041 */
[----:B------:R0:W-:Y:S04]  /*18510*/  STS.U8 [R68+UR9+0x7d00], R54 ;  /* 0x007d003644007988 */ /* 0x0001e80008000009 */
[----:B------:R1:W2:Y:S01]  /*18520*/  @!P1 LDG.E.U8 R65, desc[UR18][R46.64] ;  /* 0x000000122e419981 */ /* 0x0002a2000c1e1100 */
[----:B0-----:R-:W-:Y:S02]  /*18530*/  PRMT R54, RZ, 0x7610, R54 ;  /* 0x00007610ff367816 */ /* 0x001fe40000000036 */
[----:B---3--:R-:W-:-:S05]  /*18540*/  IADD3 R72, P2, PT, R4, R72, RZ ;  /* 0x0000004804487210 */ /* 0x008fca0007f5e0ff */
[----:B----4-:R-:W-:Y:S01]  /*18550*/  IMAD.X R77, R88, 0x1, R77, P2 ;  /* 0x00000001584d7824 */ /* 0x010fe200010e064d */
[----:B------:R0:W-:Y:S01]  /*18560*/  STL [R1+0x3a8], R72 ;  /* 0x0003a84801007387 */ /* 0x0001e20000100800 */
[----:B-1----:R-:W-:Y:S02]  /*18570*/  @!P1 IMAD.MOV.U32 R46, RZ, RZ, R72 ;  /* 0x000000ffff2e9224 */ /* 0x002fe400078e0048 */
[----:B------:R-:W-:Y:S01]  /*18580*/  @!P1 IMAD.MOV.U32 R47, RZ, RZ, R77 ;  /* 0x000000ffff2f9224 */ /* 0x000fe200078e004d */
[----:B------:R1:W-:Y:S04]  /*18590*/  STL [R1+0x3a4], R77 ;  /* 0x0003a44d01007387 */ /* 0x0003e80000100800 */
[----:B------:R-:W3:Y:S01]  /*185a0*/  LDL.LU R78, [R1+0x22c] ;  /* 0x00022c00014e7983 */ /* 0x000ee20000300800 */
[----:B--2---:R-:W-:-:S03]  /*185b0*/  IADD3 R0, P2, PT, R4, R0, RZ ;  /* 0x0000000004007210 */ /* 0x004fc60007f5e0ff */
[----:B0-----:R-:W2:Y:S04]  /*185c0*/  LDL.LU R72, [R1+0x270] ;  /* 0x0002700001487983 */ /* 0x001ea80000300800 */
[----:B------:R-:W-:Y:S04]  /*185d0*/  STL [R1+0x3d4], R0 ;  /* 0x0003d40001007387 */ /* 0x000fe80000100800 */
[----:B------:R0:W4:Y:S04]  /*185e0*/  @!P1 LDG.E.U8 R54, desc[UR18][R46.64] ;  /* 0x000000122e369981 */ /* 0x000128000c1e1100 */
[----:B-1----:R-:W4:Y:S01]  /*185f0*/  LDL.LU R77, [R1+0x26c] ;  /* 0x00026c00014d7983 */ /* 0x002f220000300800 */
[----:B------:R-:W-:-:S02]  /*18600*/  IMAD.X R71, R88, 0x1, R71, P2 ;  /* 0x0000000158477824 */ /* 0x000fc400010e0647 */
[----:B0-----:R-:W-:Y:S02]  /*18610*/  @!P1 IMAD.MOV.U32 R46, RZ, RZ, R0 ;  /* 0x000000ffff2e9224 */ /* 0x001fe400078e0000 */
[----:B------:R-:W-:Y:S01]  /*18620*/  @!P1 IMAD.MOV.U32 R47, RZ, RZ, R71 ;  /* 0x000000ffff2f9224 */ /* 0x000fe200078e0047 */
[----:B------:R0:W-:Y:S04]  /*18630*/  STL [R1+0x208], R71 ;  /* 0x0002084701007387 */ /* 0x0001e80000100800 */
[----:B0-----:R-:W4:Y:S04]  /*18640*/  LDL.LU R71, [R1+0x2ac] ;  /* 0x0002ac0001477983 */ /* 0x001f280000300800 */
[----:B------:R-:W4:Y:S01]  /*18650*/  LDL.LU R0, [R1+0x2b0] ;  /* 0x0002b00001007983 */ /* 0x000f220000300800 */
[----:B------:R-:W0:Y:S01]  /*18660*/  S2R R68, SR_TID.X ;  /* 0x0000000000447919 */ /* 0x000e220000002100 */
[----:B------:R-:W-:-:S02]  /*18670*/  IADD3 R76, P2, PT, R4, R76, RZ ;  /* 0x0000004c044c7210 */ /* 0x000fc40007f5e0ff */
[----:B------:R-:W-:-:S03]  /*18680*/  PRMT R74, RZ, 0x7610, R74 ;  /* 0x00007610ff4a7816 */ /* 0x000fc6000000004a */
[----:B------:R-:W-:Y:S04]  /*18690*/  STL [R1+0x230], R76 ;  /* 0x0002304c01007387 */ /* 0x000fe80000100800 */
[----:B------:R1:W4:Y:S02]  /*186a0*/  @!P1 LDG.E.U8 R74, desc[UR18][R46.64] ;  /* 0x000000122e4a9981 */ /* 0x000324000c1e1100 */
[----:B-1----:R-:W-:Y:S01]  /*186b0*/  @!P1 IMAD.MOV.U32 R46, RZ, RZ, R76 ;  /* 0x000000ffff2e9224 */ /* 0x002fe200078e004c */
[----:B0-----:R-:W-:-:S04]  /*186c0*/  LOP3.LUT R68, R68, 0x7f, RZ, 0xc0, !PT ;  /* 0x0000007f44447812 */ /* 0x001fc800078ec0ff */
[----:B------:R-:W-:-:S05]  /*186d0*/  LOP3.LUT R68, R68, 0x30, RZ, 0x3c, !PT ;  /* 0x0000003044447812 */ /* 0x000fca00078e3cff */
[----:B------:R-:W-:Y:S04]  /*186e0*/  STS.U8 [R68+UR9+0x4180], R86 ;  /* 0x0041805644007988 */ /* 0x000fe80008000009 */
[----:B------:R0:W-:Y:S02]  /*186f0*/  STS.U8 [R68+UR9+0x4580], R81 ;  /* 0x0045805144007988 */ /* 0x0001e40008000009 */
[----:B0-----:R-:W-:Y:S01]  /*18700*/  PRMT R81, RZ, 0x7610, R81 ;  /* 0x00007610ff517816 */ /* 0x001fe20000000051 */
[----:B---3--:R-:W-:Y:S01]  /*18710*/  IMAD.X R78, R88, 0x1, R78, P2 ;  /* 0x00000001584e7824 */ /* 0x008fe200010e064e */
[----:B--2---:R-:W-:-:S04]  /*18720*/  IADD3 R72, P2, PT, R4, R72, RZ ;  /* 0x0000004804487210 */ /* 0x004fc80007f5e0ff */
[----:B------:R0:W-:Y:S01]  /*18730*/  STL [R1+0x22c], R78 ;  /* 0x00022c4e01007387 */ /* 0x0001e20000100800 */
[----:B------:R-:W-:-:S05]  /*18740*/  @!P1 IMAD.MOV.U32 R47, RZ, RZ, R78 ;  /* 0x000000ffff2f9224 */ /* 0x000fca00078e004e */
[----:B------:R1:W2:Y:S04]  /*18750*/  @!P1 LDG.E.U8 R81, desc[UR18][R46.64] ;  /* 0x000000122e519981 */ /* 0x0002a8000c1e1100 */
[----:B0-----:R-:W3:Y:S01]  /*18760*/  LDL.LU R78, [R1+0x2ec] ;  /* 0x0002ec00014e7983 */ /* 0x001ee20000300800 */
[----:B----4-:R-:W-:-:S03]  /*18770*/  IMAD.X R77, R88, 0x1, R77, P2 ;  /* 0x00000001584d7824 */ /* 0x010fc600010e064d */
[----:B------:R-:W4:Y:S01]  /*18780*/  LDL.LU R76, [R1+0x2f0] ;  /* 0x0002f000014c7983 */ /* 0x000f220000300800 */
[----:B-1----:R-:W-:-:S03]  /*18790*/  @!P1 IMAD.MOV.U32 R46, RZ, RZ, R72 ;  /* 0x000000ffff2e9224 */ /* 0x002fc600078e0048 */
[----:B------:R0:W-:Y:S04]  /*187a0*/  STL [R1+0x270], R72 ;  /* 0x0002704801007387 */ /* 0x0001e80000100800 */
[----:B------:R1:W-:Y:S01]  /*187b0*/  STL [R1+0x26c], R77 ;  /* 0x00026c4d01007387 */ /* 0x0003e20000100800 */
[----:B------:R-:W-:-:S03]  /*187c0*/  @!P1 IMAD.MOV.U32 R47, RZ, RZ, R77 ;  /* 0x000000ffff2f9224 */ /* 0x000fc600078e004d */
[----:B0-----:R-:W2:Y:S01]  /*187d0*/  LDL.LU R72, [R1+0x330] ;  /* 0x0003300001487983 */ /* 0x001ea20000300800 */
[----:B------:R-:W-:-:S05]  /*187e0*/  IADD3 R0, P2, PT, R4, R0, RZ ;  /* 0x0000000004007210 */ /* 0x000fca0007f5e0ff */
[----:B------:R-:W-:Y:S01]  /*187f0*/  IMAD.X R71, R88, 0x1, R71, P2 ;  /* 0x0000000158477824 */ /* 0x000fe200010e0647 */
[----:B------:R-:W-:Y:S04]  /*18800*/  STL [R1+0x2b0], R0 ;  /* 0x0002b00001007387 */ /* 0x000fe80000100800 */
[----:B------:R-:W-:Y:S04]  /*18810*/  STL [R1+0x2ac], R71 ;  /* 0x0002ac4701007387 */ /* 0x000fe80000100800 */
[----:B-1----:R-:W2:Y:S04]  /*18820*/  LDL.LU R77, [R1+0x32c] ;  /* 0x00032c00014d7983 */ /* 0x002ea80000300800 */
[----:B------:R0:W-:Y:S04]  /*18830*/  STS.U8 [R68+UR9+0x4980], R83 ;  /* 0x0049805344007988 */ /* 0x0001e80008000009 */
[----:B------:R1:W-:Y:S01]  /*18840*/  STS.U8 [R68+UR9+0x4d80], R85 ;  /* 0x004d805544007988 */ /* 0x0003e20008000009 */
[----:B0-----:R-:W-:-:S02]  /*18850*/  PRMT R83, RZ, 0x7610, R83 ;  /* 0x00007610ff537816 */ /* 0x001fc40000000053 */
[----:B-1----:R-:W-:-:S04]  /*18860*/  PRMT R85, RZ, 0x7610, R85 ;  /* 0x00007610ff557816 */ /* 0x002fc80000000055 */
[----:B------:R0:W2:Y:S04]  /*18870*/  @!P1 LDG.E.U8 R83, desc[UR18][R46.64] ;  /* 0x000000122e539981 */ /* 0x0000a8000c1e1100 */
[----:B------:R1:W-:Y:S01]  /*18880*/  STS.U8 [R68+UR9+0x5180], R87 ;  /* 0x0051805744007988 */ /* 0x0003e20008000009 */
[----:B0-----:R-:W-:Y:S02]  /*18890*/  @!P1 IMAD.MOV.U32 R47, RZ, RZ, R71 ;  /* 0x000000ffff2f9224 */ /* 0x001fe400078e0047 */
[----:B------:R-:W-:Y:S01]  /*188a0*/  @!P1 IMAD.MOV.U32 R46, RZ, RZ, R0 ;  /* 0x000000ffff2e9224 */ /* 0x000fe200078e0000 */
[----:B------:R-:W2:Y:S04]  /*188b0*/  LDL.LU R71, [R1+0x36c] ;  /* 0x00036c0001477983 */ /* 0x000ea80000300800 */
[----:B------:R-:W2:Y:S01]  /*188c0*/  LDL.LU R0, [R1+0x370] ;  /* 0x0003700001007983 */ /* 0x000ea20000300800 */
[----:B-1----:R-:W-:-:S03]  /*188d0*/  PRMT R87, RZ, 0x7610, R87 ;  /* 0x00007610ff577816 */ /* 0x002fc60000000057 */
[----:B------:R0:W2:Y:S01]  /*188e0*/  @!P1 LDG.E.U8 R85, desc[UR18][R46.64] ;  /* 0x000000122e559981 */ /* 0x0000a2000c1e1100 */
[----:B------:R-:W-:Y:S01]  /*188f0*/  IMAD.MOV.U32 R90, RZ, RZ, R84 ;  /* 0x000000ffff5a7224 */ /* 0x000fe200078e0054 */
[----:B----4-:R-:W-:-:S05]  /*18900*/  IADD3 R76, P2, PT, R4, R76, RZ ;  /* 0x0000004c044c7210 */ /* 0x010fca0007f5e0ff */
[----:B---3--:R-:W-:Y:S01]  /*18910*/  IMAD.X R78, R88, 0x1, R78, P2 ;  /* 0x00000001584e7824 */ /* 0x008fe200010e064e */
[----:B------:R1:W-:Y:S01]  /*18920*/  STL [R1+0x2f0], R76 ;  /* 0x0002f04c01007387 */ /* 0x0003e20000100800 */
[----:B0-----:R-:W-:Y:S02]  /*18930*/  @!P1 IMAD.MOV.U32 R46, RZ, RZ, R76 ;  /* 0x000000ffff2e9224 */ /* 0x001fe400078e004c */
[----:B------:R-:W-:Y:S01]  /*18940*/  @!P1 IMAD.MOV.U32 R47, RZ, RZ, R78 ;  /* 0x000000ffff2f9224 */ /* 0x000fe200078e004e */
[----:B--2---:R-:W-:Y:S01]  /*18950*/  IADD3 R72, P2, PT, R4, R72, RZ ;  /* 0x0000004804487210 */ /* 0x004fe20007f5e0ff */
[----:B------:R-:W-:Y:S04]  /*18960*/  STL [R1+0x2ec], R78 ;  /* 0x0002ec4e01007387 */ /* 0x000fe80000100800 */
[----:B-1----:R-:W2:Y:S04]  /*18970*/  LDL.LU R76, [R1+0x3b0] ;  /* 0x0003b000014c7983 */ /* 0x002ea80000300800 */
[----:B------:R-:W3:Y:S04]  /*18980*/  LDL.LU R84, [R1+0x70] ;  /* 0x0000700001547983 */ /* 0x000ee80000300800 */
[----:B------:R-:W4:Y:S04]  /*18990*/  LDL.LU R86, [R1+0x50] ;  /* 0x0000500001567983 */ /* 0x000f280000300800 */
[----:B------:R0:W4:Y:S01]  /*189a0*/  @!P1 LDG.E.U8 R87, desc[UR18][R46.64] ;  /* 0x000000122e579981 */ /* 0x000122000c1e1100 */
[----:B------:R-:W-:-:S03]  /*189b0*/  IMAD.X R77, R88, 0x1, R77, P2 ;  /* 0x00000001584d7824 */ /* 0x000fc600010e064d */
[----:B------:R-:W-:Y:S04]  /*189c0*/  STL [R1+0x330], R72 ;  /* 0x0003304801007387 */ /* 0x000fe80000100800 */
[----:B------:R1:W-:Y:S01]  /*189d0*/  STL [R1+0x32c], R77 ;  /* 0x00032c4d01007387 */ /* 0x0003e20000100800 */
[----:B0-----:R-:W-:-:S03]  /*189e0*/  @!P1 IMAD.MOV.U32 R47, RZ, RZ, R77 ;  /* 0x000000ffff2f9224 */ /* 0x001fc600078e004d */
[----:B-1----:R-:W4:Y:S01]  /*189f0*/  LDL.LU R77, [R1+0x3ac] ;  /* 0x0003ac00014d7983 */ /* 0x002f220000300800 */
[----:B------:R-:W-:-:S03]  /*18a00*/  @!P1 IMAD.MOV.U32 R46, RZ, RZ, R72 ;  /* 0x000000ffff2e9224 */ /* 0x000fc600078e0048 */
[----:B------:R0:W-:Y:S04]  /*18a10*/  STS.U8 [R68+UR9+0x5580], R89 ;  /* 0x0055805944007988 */ /* 0x0001e80008000009 */
[----:B------:R1:W-:Y:S01]  /*18a20*/  STS.U8 [R68+UR9+0x5980], R91 ;  /* 0x0059805b44007988 */ /* 0x0003e20008000009 */
[----:B0-----:R-:W-:Y:S02]  /*18a30*/  PRMT R89, RZ, 0x7610, R89 ;  /* 0x00007610ff597816 */ /* 0x001fe40000000059 */
[----:B------:R-:W-:-:S04]  /*18a40*/  IADD3 R0, P2, PT, R4, R0, RZ ;  /* 0x0000000004007210 */ /* 0x000fc80007f5e0ff */
[----:B------:R0:W4:Y:S01]  /*18a50*/  @!P1 LDG.E.U8 R89, desc[UR18][R46.64] ;  /* 0x000000122e599981 */ /* 0x000122000c1e1100 */
[----:B------:R-:W-:Y:S01]  /*18a60*/  IMAD.X R71, R88, 0x1, R71, P2 ;  /* 0x0000000158477824 */ /* 0x000fe200010e0647 */
[----:B-1----:R-:W-:Y:S02]  /*18a70*/  PRMT R91, RZ, 0x7610, R91 ;  /* 0x00007610ff5b7816 */ /* 0x002fe4000000005b */
[----:B------:R-:W-:Y:S04]  /*18a80*/  STL [R1+0x370], R0 ;  /* 0x0003700001007387 */ /* 0x000fe80000100800 */
[----:B------:R1:W-:Y:S01]  /*18a90*/  STL [R1+0x36c], R71 ;  /* 0x00036c4701007387 */ /* 0x0003e20000100800 */
[----:B0-----:R-:W-:Y:S02]  /*18aa0*/  @!P1 IMAD.MOV.U32 R46, RZ, RZ, R0 ;  /* 0x000000ffff2e9224 */ /* 0x001fe400078e0000 */
[----:B------:R-:W-:Y:S01]  /*18ab0*/  @!P1 IMAD.MOV.U32 R47, RZ, RZ, R71 ;  /* 0x000000ffff2f9224 */ /* 0x000fe200078e0047 */
[----:B------:R-:W4:Y:S04]  /*18ac0*/  LDL.LU R72, [R1+0x6c8] ;  /* 0x0006c80001487983 */ /* 0x000f280000300800 */
[----:B------:R-:W4:Y:S04]  /*18ad0*/  LDL.LU R79, [R1+0x6b4] ;  /* 0x0006b400014f7983 */ /* 0x000f280000300800 */
[----:B-1----:R-:W4:Y:S04]  /*18ae0*/  LDL.LU R71, [R1+0x100] ;  /* 0x0001000001477983 */ /* 0x002f280000300800 */
[----:B------:R-:W4:Y:S04]  /*18af0*/  LDL.LU R0, [R1+0xe4] ;  /* 0x0000e40001007983 */ /* 0x000f280000300800 */
[----:B------:R0:W-:Y:S04]  /*18b00*/  STS.U8 [R68+UR9+0x5d80], R93 ;  /* 0x005d805d44007988 */ /* 0x0001e80008000009 */
[----:B------:R-:W4:Y:S04]  /*18b10*/  LDL.LU R78, [R1+0xc8] ;  /* 0x0000c800014e7983 */ /* 0x000f280000300800 */
[----:B------:R1:W4:Y:S01]  /*18b20*/  @!P1 LDG.E.U8 R91, desc[UR18][R46.64] ;  /* 0x000000122e5b9981 */ /* 0x000322000c1e1100 */
[----:B0-----:R-:W-:-:S03]  /*18b30*/  PRMT R93, RZ, 0x7610, R93 ;  /* 0x00007610ff5d7816 */ /* 0x001fc6000000005d */
[----:B------:R-:W4:Y:S04]  /*18b40*/  LDL.LU R92, [R1+0xac] ;  /* 0x0000ac00015c7983 */ /* 0x000f280000300800 */
[----:B------:R-:W-:Y:S01]  /*18b50*/  STS.U8 [R68+UR9+0x6180], R90 ;  /* 0x0061805a44007988 */ /* 0x000fe20008000009 */
[----:B--2---:R-:W-:-:S05]  /*18b60*/  IADD3 R76, P2, PT, R4, R76, RZ ;  /* 0x0000004c044c7210 */ /* 0x004fca0007f5e0ff */
[----:B-1----:R-:W-:Y:S01]  /*18b70*/  @!P1 IMAD.MOV.U32 R46, RZ, RZ, R76 ;  /* 0x000000ffff2e9224 */ /* 0x002fe200078e004c */
[----:B------:R0:W-:Y:S04]  /*18b80*/  STL [R1+0x3b0], R76 ;  /* 0x0003b04c01007387 */ /* 0x0001e80000100800 */
[----:B---3--:R-:W-:Y:S01]  /*18b90*/  STS.U8 [R68+UR9+0x6580], R84 ;  /* 0x0065805444007988 */ /* 0x008fe20008000009 */
[----:B----4-:R-:W-:-:S04]  /*18ba0*/  IMAD.X R77, R88, 0x1, R77, P2 ;  /* 0x00000001584d7824 */ /* 0x010fc800010e064d */
[----:B------:R-:W-:Y:S01]  /*18bb0*/  @!P1 IMAD.MOV.U32 R47, RZ, RZ, R77 ;  /* 0x000000ffff2f9224 */ /* 0x000fe200078e004d */
[----:B------:R1:W-:Y:S04]  /*18bc0*/  STL [R1+0x3ac], R77 ;  /* 0x0003ac4d01007387 */ /* 0x0003e80000100800 */
[----:B0-----:R-:W2:Y:S04]  /*18bd0*/  LDL.LU R76, [R1+0x6c] ;  /* 0x00006c00014c7983 */ /* 0x001ea80000300800 */
[----:B------:R0:W3:Y:S04]  /*18be0*/  @!P1 LDG.E.U8 R93, desc[UR18][R46.64] ;  /* 0x000000122e5d9981 */ /* 0x0000e8000c1e1100 */
[----:B-1----:R-:W4:Y:S04]  /*18bf0*/  LDL.LU R77, [R1+0x4c] ;  /* 0x00004c00014d7983 */ /* 0x002f280000300800 */
[----:B------:R-:W2:Y:S04]  /*18c00*/  LDL.LU R88, [R1+0x28] ;  /* 0x0000280001587983 */ /* 0x000ea80000300800 */
[----:B------:R-:W2:Y:S04]  /*18c10*/  LDL.LU R46, [R1+0x11c] ;  /* 0x00011c00012e7983 */ /* 0x000ea80000300800 */
[----:B------:R-:W2:Y:S04]  /*18c20*/  LDL.LU R47, [R1+0x8c] ;  /* 0x00008c00012f7983 */ /* 0x000ea80000300800 */
[----:B------:R-:W2:Y:S04]  /*18c30*/  LDL.LU R90, [R1+0x4] ;  /* 0x00000400015a7983 */ /* 0x000ea80000300800 */
[----:B------:R-:W2:Y:S04]  /*18c40*/  LDL.LU R84, [R1+0x84c] ;  /* 0x00084c0001547983 */ /* 0x000ea80000300800 */
[----:B------:R-:W-:Y:S04]  /*18c50*/  STS.U8 [R68+UR9+0x6980], R86 ;  /* 0x0069805644007988 */ /* 0x000fe80008000009 */
[----:B--2---:R-:W-:Y:S04]  /*18c60*/  STS.U8 [R68+UR9+0x6d80], R84 ;  /* 0x006d805444007988 */ /* 0x004fe80008000009 */
[----:B------:R-:W-:Y:S04]  /*18c70*/  STS.U8 [R68+UR9+0x7180], R82 ;  /* 0x0071805244007988 */ /* 0x000fe80008000009 */
[----:B------:R-:W-:Y:S04]  /*18c80*/  STS.U8 [R68+UR9+0x7580], R80 ;  /* 0x0075805044007988 */ /* 0x000fe80008000009 */
[----:B------:R1:W-:Y:S02]  /*18c90*/  STS.U8 [R68+UR9+0x7980], R75 ;  /* 0x0079804b44007988 */ /* 0x0003e40008000009 */
[----:B-1----:R-:W-:-:S02]  /*18ca0*/  LOP3.LUT R75, R2, 0x30, RZ, 0x3c, !PT ;  /* 0x00000030024b7812 */ /* 0x002fc400078e3cff */
[----:B------:R-:W2:Y:S04]  /*18cb0*/  LDL.LU R68, [R1+0x6c4] ;  /* 0x0006c40001447983 */ /* 0x000ea80000300800 */
[----:B------:R-:W2:Y:S04]  /*18cc0*/  LDL.LU R86, [R1+0x6b0] ;  /* 0x0006b00001567983 */ /* 0x000ea80000300800 */
[----:B------:R-:W2:Y:S04]  /*18cd0*/  LDL.LU R82, [R1+0x69c] ;  /* 0x00069c0001527983 */ /* 0x000ea80000300800 */
[----:B------:R-:W2:Y:S04]  /*18ce0*/  LDL.LU R84, [R1+0x118] ;  /* 0x0001180001547983 */ /* 0x000ea80000300800 */
[----:B------:R1:W-:Y:S04]  /*18cf0*/  STS.U8 [R75+UR9+0x7d80], R66 ;  /* 0x007d80424b007988 */ /* 0x0003e80008000009 */
[----:B-1----:R-:W2:Y:S01]  /*18d00*/  LDL.LU R66, [R1+0x6a0] ;  /* 0x0006a00001427983 */ /* 0x002ea20000300800 */
[----:B------:R-:W-:-:S05]  /*18d10*/  LOP3.LUT R80, R2, 0x40, RZ, 0x3c, !PT ;  /* 0x0000004002507812 */ /* 0x000fca00078e3cff */
[----:B------:R1:W-:Y:S04]  /*18d20*/  STS.U8 [R80+UR9+0x4200], R72 ;  /* 0x0042004850007988 */ /* 0x0003e80008000009 */
[----:B------:R0:W-:Y:S04]  /*18d30*/  STS.U8 [R80+UR9+0x4600], R79 ;  /* 0x0046004f50007988 */ /* 0x0001e80008000009 */
[----:B-1----:R-:W3:Y:S04]  /*18d40*/  LDL.LU R72, [R1+0x848] ;  /* 0x0008480001487983 */ /* 0x002ee80000300800 */
[----:B0-----:R-:W3:Y:S04]  /*18d50*/  LDL.LU R79, [R1+0x844] ;  /* 0x00084400014f7983 */ /* 0x001ee80000300800 */
[----:B--2---:R-:W-:Y:S04]  /*18d60*/  STS.U8 [R80+UR9+0x4a00], R66 ;  /* 0x004a004250007988 */ /* 0x004fe80008000009 */
[----:B------:R-:W-:Y:S04]  /*18d70*/  STS.U8 [R80+UR9+0x4e00], R46 ;  /* 0x004e002e50007988 */ /* 0x000fe80008000009 */
[----:B------:R0:W-:Y:S04]  /*18d80*/  STS.U8 [R80+UR9+0x5200], R71 ;  /* 0x0052004750007988 */ /* 0x0001e80008000009 */
[----:B------:R1:W-:Y:S04]  /*18d90*/  STS.U8 [R80+UR9+0x5600], R0 ;  /* 0x0056000050007988 */ /* 0x0003e80008000009 */
[----:B------:R2:W-:Y:S04]  /*18da0*/  STS.U8 [R80+UR9+0x5a00], R78 ;  /* 0x005a004e50007988 */ /* 0x0005e80008000009 */
[----:B0-----:R-:W3:Y:S04]  /*18db0*/  LDL.LU R71, [R1+0xfc] ;  /* 0x0000fc0001477983 */ /* 0x001ee80000300800 */
[----:B-1----:R-:W3:Y:S04]  /*18dc0*/  LDL.LU R0, [R1+0xe0] ;  /* 0x0000e00001007983 */ /* 0x002ee80000300800 */
[----:B------:R0:W-:Y:S04]  /*18dd0*/  STS.U8 [R80+UR9+0x5e00], R92 ;  /* 0x005e005c50007988 */ /* 0x0001e80008000009 */
[----:B--2---:R-:W2:Y:S04]  /*18de0*/  LDL.LU R78, [R1+0xc4] ;  /* 0x0000c400014e7983 */ /* 0x004ea80000300800 */
[----:B0-----:R-:W2:Y:S04]  /*18df0*/  LDL.LU R92, [R1+0xa8] ;  /* 0x0000a800015c7983 */ /* 0x001ea80000300800 */
[----:B------:R0:W-:Y:S04]  /*18e00*/  STS.U8 [R80+UR9+0x6200], R47 ;  /* 0x0062002f50007988 */ /* 0x0001e80008000009 */
[----:B------:R-:W-:Y:S04]  /*18e10*/  STS.U8 [R80+UR9+0x6600], R76 ;  /* 0x0066004c50007988 */ /* 0x000fe80008000009 */
[----:B----4-:R-:W-:Y:S04]  /*18e20*/  STS.U8 [R80+UR9+0x6a00], R77 ;  /* 0x006a004d50007988 */ /* 0x010fe80008000009 */
[----:B------:R-:W-:Y:S04]  /*18e30*/  STS.U8 [R80+UR9+0x6e00], R88 ;  /* 0x006e005850007988 */ /* 0x000fe80008000009 */
[----:B------:R-:W-:Y:S04]  /*18e40*/  STS.U8 [R80+UR9+0x7200], R90 ;  /* 0x0072005a50007988 */ /* 0x000fe80008000009 */
[----:B0-----:R-:W4:Y:S04]  /*18e50*/  LDL.LU R47, [R1+0x20] ;  /* 0x00002000012f7983 */ /* 0x001f280000300800 */
[----:B---3--:R0:W-:Y:S04]  /*18e60*/  STS.U8 [R80+UR9+0x7600], R79 ;  /* 0x0076004f50007988 */ /* 0x0081e80008000009 */
[----:B------:R1:W-:Y:S04]  /*18e70*/  STS.U8 [R80+UR9+0x7a00], R72 ;  /* 0x007a004850007988 */ /* 0x0003e80008000009 */
[----:B------:R3:W-:Y:S04]  /*18e80*/  STS.U8 [R80+UR9+0x7e00], R64 ;  /* 0x007e004050007988 */ /* 0x0007e80008000009 */
[----:B0-----:R-:W4:Y:S04]  /*18e90*/  LDL.LU R79, [R1+0x68] ;  /* 0x00006800014f7983 */ /* 0x001f280000300800 */
[----:B-1----:R-:W4:Y:S04]  /*18ea0*/  LDL.LU R72, [R1+0x44] ;  /* 0x0000440001487983 */ /* 0x002f280000300800 */
[----:B---3--:R-:W3:Y:S01]  /*18eb0*/  LDL.LU R64, [R1+0x84] ;  /* 0x0000840001407983 */ /* 0x008ee20000300800 */
[----:B------:R-:W-:-:S03]  /*18ec0*/  LOP3.LUT R66, R2, 0x50, RZ, 0x3c, !PT ;  /* 0x0000005002427812 */ /* 0x000fc600078e3cff */
[----:B------:R-:W4:Y:S04]  /*18ed0*/  LDL.LU R2, [R1+0x6c0] ;  /* 0x0006c00001027983 */ /* 0x000f280000300800 */
[----:B------:R-:W4:Y:S04]  /*18ee0*/  LDL.LU R76, [R1+0x6ac] ;  /* 0x0006ac00014c7983 */ /* 0x000f280000300800 */
[----:B------:R-:W4:Y:S04]  /*18ef0*/  LDL.LU R77, [R1+0x698] ;  /* 0x00069800014d7983 */ /* 0x000f280000300800 */
[----:B------:R-:W4:Y:S04]  /*18f00*/  LDL.LU R88, [R1+0x114] ;  /* 0x0001140001587983 */ /* 0x000f280000300800 */
[----:B------:R0:W-:Y:S04]  /*18f10*/  STS.U8 [R66+UR9+0x4280], R68 ;  /* 0x0042804442007988 */ /* 0x0001e80008000009 */
[----:B------:R-:W4:Y:S04]  /*18f20*/  LDL.LU R90, [R1+0xf8] ;  /* 0x0000f800015a7983 */ /* 0x000f280000300800 */
[----:B------:R1:W-:Y:S04]  /*18f30*/  STS.U8 [R66+UR9+0x4680], R86 ;  /* 0x0046805642007988 */ /* 0x0003e80008000009 */
[----:B0-----:R-:W4:Y:S04]  /*18f40*/  LDL.LU R68, [R1+0xdc] ;  /* 0x0000dc0001447983 */ /* 0x001f280000300800 */
[----:B------:R0:W-:Y:S04]  /*18f50*/  STS.U8 [R66+UR9+0x4a80], R82 ;  /* 0x004a805242007988 */ /* 0x0001e80008000009 */
[----:B-1----:R-:W4:Y:S04]  /*18f60*/  LDL.LU R86, [R1+0xc0] ;  /* 0x0000c00001567983 */ /* 0x002f280000300800 */
[----:B------:R1:W-:Y:S04]  /*18f70*/  STS.U8 [R66+UR9+0x4e80], R84 ;  /* 0x004e805442007988 */ /* 0x0003e80008000009 */
[----:B0-----:R-:W4:Y:S04]  /*18f80*/  LDL.LU R82, [R1+0xa4] ;  /* 0x0000a40001527983 */ /* 0x001f280000300800 */
[----:B-1----:R-:W4:Y:S04]  /*18f90*/  LDL.LU R84, [R1+0x80] ;  /* 0x0000800001547983 */ /* 0x002f280000300800 */
[----:B------:R-:W4:Y:S04]  /*18fa0*/  LDL.LU R46, [R1+0x5c] ;  /* 0x00005c00012e7983 */ /* 0x000f280000300800 */
[----:B------:R0:W-:Y:S04]  /*18fb0*/  STS.U8 [R66+UR9+0x5280], R71 ;  /* 0x0052804742007988 */ /* 0x0001e80008000009 */
[----:B------:R1:W-:Y:S04]  /*18fc0*/  STS.U8 [R66+UR9+0x5680], R0 ;  /* 0x0056800042007988 */ /* 0x0003e80008000009 */
[----:B0-----:R-:W4:Y:S04]  /*18fd0*/  LDL.LU R71, [R1+0x840] ;  /* 0x0008400001477983 */ /* 0x001f280000300800 */
[----:B-1----:R0:W5:Y:S04]  /*18fe0*/  LDL.LU R0, [R1+0x83c] ;  /* 0x00083c0001007983 */ /* 0x0021680000300800 */
[----:B--2---:R1:W-:Y:S04]  /*18ff0*/  STS.U8 [R66+UR9+0x5a80], R78 ;  /* 0x005a804e42007988 */ /* 0x0043e80008000009 */
[----:B------:R2:W-:Y:S04]  /*19000*/  STS.U8 [R66+UR9+0x5e80], R92 ;  /* 0x005e805c42007988 */ /* 0x0005e80008000009 */
[----:B-1----:R-:W4:Y:S04]  /*19010*/  LDL.LU R78, [R1+0x838] ;  /* 0x00083800014e7983 */ /* 0x002f280000300800 */
[----:B--2---:R-:W2:Y:S04]  /*19020*/  LDL.LU R92, [R1+0x834] ;  /* 0x00083400015c7983 */ /* 0x004ea80000300800 */
[----:B---3--:R1:W-:Y:S04]  /*19030*/  STS.U8 [R66+UR9+0x6280], R64 ;  /* 0x0062804042007988 */ /* 0x0083e80008000009 */
[----:B----4-:R3:W-:Y:S04]  /*19040*/  STS.U8 [R66+UR9+0x6680], R79 ;  /* 0x0066804f42007988 */ /* 0x0107e80008000009 */
[----:B-1----:R-:W4:Y:S01]  /*19050*/  LDL.LU R64, [R1+0xbc] ;  /* 0x0000bc0001407983 */ /* 0x002f220000300800 */
[----:B---3--:R-:W1:Y:S03]  /*19060*/  S2R R79, SR_TID.X ;  /* 0x00000000004f7919 */ /* 0x008e660000002100 */
[----:B------:R3:W-:Y:S04]  /*19070*/  STS.U8 [R66+UR9+0x6a80], R72 ;  /* 0x006a804842007988 */ /* 0x0007e80008000009 */
[----:B------:R0:W-:Y:S04]  /*19080*/  STS.U8 [R66+UR9+0x6e80], R47 ;  /* 0x006e802f42007988 */ /* 0x0001e80008000009 */
[----:B---3--:R-:W3:Y:S01]  /*19090*/  LDL.LU R72, [R1+0x9c] ;  /* 0x00009c0001487983 */ /* 0x008ee20000300800 */
[----:B-1----:R-:W-:-:S04]  /*190a0*/  LOP3.LUT R79, R79, 0x7f, RZ, 0xc0, !PT ;  /* 0x0000007f4f4f7812 */ /* 0x002fc800078ec0ff */
[C---:B0-----:R-:W-:Y:S01]  /*190b0*/  LOP3.LUT R47, R79.reuse, 0x60, RZ, 0x3c, !PT ;  /* 0x000000604f2f7812 */ /* 0x041fe200078e3cff */
[----:B--2---:R0:W-:Y:S04]  /*190c0*/  STS.U8 [R66+UR9+0x7280], R92 ;  /* 0x0072805c42007988 */ /* 0x0041e80008000009 */
[----:B------:R1:W-:Y:S04]  /*190d0*/  STS.U8 [R66+UR9+0x7680], R78 ;  /* 0x0076804e42007988 */ /* 0x0003e80008000009 */
[----:B------:R2:W-:Y:S04]  /*190e0*/  STS.U8 [R66+UR9+0x7a80], R71 ;  /* 0x007a804742007988 */ /* 0x0005e80008000009 */
[----:B0-----:R-:W3:Y:S04]  /*190f0*/  LDL.LU R92, [R1+0xd8] ;  /* 0x0000d800015c7983 */ /* 0x001ee80000300800 */
[----:B-1----:R-:W3:Y:S04]  /*19100*/  LDL.LU R78, [R1+0xf4] ;  /* 0x0000f400014e7983 */ /* 0x002ee80000300800 */
[----:B--2---:R-:W2:Y:S04]  /*19110*/  LDL.LU R71, [R1+0x110] ;  /* 0x0001100001477983 */ /* 0x004ea80000300800 */
[----:B------:R0:W-:Y:S04]  /*19120*/  STS.U8 [R66+UR9+0x7e80], R63 ;  /* 0x007e803f42007988 */ /* 0x0001e80008000009 */
[----:B------:R1:W-:Y:S04]  /*19130*/  STS.U8 [R47+UR9+0x4300], R2 ;  /* 0x004300022f007988 */ /* 0x0003e80008000009 */
[----:B------:R4:W-:Y:S04]  /*19140*/  STS.U8 [R47+UR9+0x4700], R76 ;  /* 0x0047004c2f007988 */ /* 0x0009e80008000009 */
[----:B0-----:R-:W2:Y:S04]  /*19150*/  LDL.LU R63, [R1+0x694] ;  /* 0x00069400013f7983 */ /* 0x001ea80000300800 */
[----:B-1----:R0:W5:Y:S04]  /*19160*/  LDL.LU R2, [R1+0x830] ;  /* 0x0008300001027983 */ /* 0x0021680000300800 */
[----:B----4-:R-:W4:Y:S04]  /*19170*/  LDL.LU R76, [R1+0x82c] ;  /* 0x00082c00014c7983 */ /* 0x010f280000300800 */
[----:B------:R1:W-:Y:S04]  /*19180*/  STS.U8 [R47+UR9+0x4b00], R77 ;  /* 0x004b004d2f007988 */ /* 0x0003e80008000009 */
[----:B------:R0:W-:Y:S04]  /*19190*/  STS.U8 [R47+UR9+0x4f00], R88 ;  /* 0x004f00582f007988 */ /* 0x0001e80008000009 */
[----:B------:R0:W-:Y:S04]  /*191a0*/  STS.U8 [R47+UR9+0x5300], R90 ;  /* 0x0053005a2f007988 */ /* 0x0001e80008000009 */
[----:B-1----:R-:W2:Y:S04]  /*191b0*/  LDL.LU R77, [R1+0x828] ;  /* 0x00082800014d7983 */ /* 0x002ea80000300800 */
[----:B0-----:R-:W2:Y:S04]  /*191c0*/  LDL.LU R88, [R1+0x824] ;  /* 0x0008240001587983 */ /* 0x001ea80000300800 */
[----:B------:R-:W2:Y:S04]  /*191d0*/  LDL.LU R90, [R1+0x820] ;  /* 0x00082000015a7983 */ /* 0x000ea80000300800 */
[----:B------:R0:W-:Y:S04]  /*191e0*/  STS.U8 [R47+UR9+0x5700], R68 ;  /* 0x005700442f007988 */ /* 0x0001e80008000009 */
[----:B------:R1:W-:Y:S04]  /*191f0*/  STS.U8 [R47+UR9+0x5b00], R86 ;  /* 0x005b00562f007988 */ /* 0x0003e80008000009 */
[----:B------:R1:W-:Y:S04]  /*19200*/  STS.U8 [R47+UR9+0x5f00], R82 ;  /* 0x005f00522f007988 */ /* 0x0003e80008000009 */
[----:B0-----:R-:W2:Y:S04]  /*19210*/  LDL.LU R68, [R1+0x81c] ;  /* 0x00081c0001447983 */ /* 0x001ea80000300800 */
[----:B-1----:R-:W2:Y:S04]  /*19220*/  LDL.LU R86, [R1+0x818] ;  /* 0x0008180001567983 */ /* 0x002ea80000300800 */
[----:B------:R-:W2:Y:S04]  /*19230*/  LDL.LU R82, [R1+0x814] ;  /* 0x0008140001527983 */ /* 0x000ea80000300800 */
[----:B------:R0:W-:Y:S04]  /*19240*/  STS.U8 [R47+UR9+0x6300], R84 ;  /* 0x006300542f007988 */ /* 0x0001e80008000009 */
[----:B0-----:R-:W2:Y:S04]  /*19250*/  LDL.LU R84, [R1+0x810] ;  /* 0x0008100001547983 */ /* 0x001ea80000300800 */
[----:B------:R-:W-:Y:S04]  /*19260*/  STS.U8 [R47+UR9+0x6700], R46 ;  /* 0x0067002e2f007988 */ /* 0x000fe80008000009 */
[----:B--2---:R0:W-:Y:S04]  /*19270*/  STS.U8 [R47+UR9+0x6b00], R84 ;  /* 0x006b00542f007988 */ /* 0x0041e80008000009 */
[----:B------:R1:W-:Y:S04]  /*19280*/  STS.U8 [R47+UR9+0x6f00], R86 ;  /* 0x006f00562f007988 */ /* 0x0003e80008000009 */
[----:B------:R2:W-:Y:S04]  /*19290*/  STS.U8 [R47+UR9+0x7300], R90 ;  /* 0x0073005a2f007988 */ /* 0x0005e80008000009 */
[----:B0-----:R-:W3:Y:S04]  /*192a0*/  LDL.LU R84, [R1+0x80c] ;  /* 0x00080c0001547983 */ /* 0x001ee80000300800 */
[----:B-1----:R-:W3:Y:S04]  /*192b0*/  LDL.LU R86, [R1+0x808] ;  /* 0x0008080001567983 */ /* 0x002ee80000300800 */
[----:B--2---:R-:W2:Y:S04]  /*192c0*/  LDL.LU R90, [R1+0x6a4] ;  /* 0x0006a400015a7983 */ /* 0x004ea80000300800 */
[----:B------:R0:W-:Y:S04]  /*192d0*/  STS.U8 [R47+UR9+0x7700], R77 ;  /* 0x0077004d2f007988 */ /* 0x0001e80008000009 */
[----:B0-----:R-:W2:Y:S01]  /*192e0*/  LDL.LU R77, [R1+0x6bc] ;  /* 0x0006bc00014d7983 */ /* 0x001ea20000300800 */
[----:B------:R-:W-:-:S03]  /*192f0*/  LOP3.LUT R46, R79, 0x70, RZ, 0x3c, !PT ;  /* 0x000000704f2e7812 */ /* 0x000fc600078e3cff */
[----:B------:R-:W-:Y:S04]  /*19300*/  STS.U8 [R47+UR9+0x7b00], R69 ;  /* 0x007b00452f007988 */ /* 0x000fe80008000009 */
[----:B------:R-:W-:Y:S04]  /*19310*/  STS.U8 [R47+UR9+0x7f00], R61 ;  /* 0x007f003d2f007988 */ /* 0x000fe80008000009 */
[----:B--2---:R-:W-:Y:S04]  /*19320*/  STS.U8 [R46+UR9+0x4380], R77 ;  /* 0x0043804d2e007988 */ /* 0x004fe80008000009 */
[----:B------:R-:W-:Y:S04]  /*19330*/  STS.U8 [R46+UR9+0x4780], R90 ;  /* 0x0047805a2e007988 */ /* 0x000fe80008000009 */
[----:B------:R-:W-:Y:S04]  /*19340*/  STS.U8 [R46+UR9+0x4b80], R63 ;  /* 0x004b803f2e007988 */ /* 0x000fe80008000009 */
[----:B------:R-:W-:Y:S04]  /*19350*/  STS.U8 [R46+UR9+0x4f80], R71 ;  /* 0x004f80472e007988 */ /* 0x000fe80008000009 */
[----:B---3--:R-:W-:Y:S04]  /*19360*/  STS.U8 [R46+UR9+0x5380], R78 ;  /* 0x0053804e2e007988 */ /* 0x008fe80008000009 */
[----:B------:R-:W-:Y:S04]  /*19370*/  STS.U8 [R46+UR9+0x5780], R92 ;  /* 0x0057805c2e007988 */ /* 0x000fe80008000009 */
[----:B------:R-:W-:Y:S04]  /*19380*/  STS.U8 [R46+UR9+0x5b80], R64 ;  /* 0x005b80402e007988 */ /* 0x000fe80008000009 */
[----:B------:R-:W-:Y:S04]  /*19390*/  STS.U8 [R46+UR9+0x5f80], R72 ;  /* 0x005f80482e007988 */ /* 0x000fe80008000009 */
[----:B------:R0:W-:Y:S04]  /*193a0*/  STS.U8 [R46+UR9+0x6380], R86 ;  /* 0x006380562e007988 */ /* 0x0001e80008000009 */
[----:B------:R1:W-:Y:S04]  /*193b0*/  STS.U8 [R46+UR9+0x6780], R84 ;  /* 0x006780542e007988 */ /* 0x0003e80008000009 */
[----:B------:R2:W-:Y:S04]  /*193c0*/  STS.U8 [R46+UR9+0x6b80], R82 ;  /* 0x006b80522e007988 */ /* 0x0005e80008000009 */
[----:B0-----:R0:W5:Y:S04]  /*193d0*/  LDL.LU R86, [R1+0x804] ;  /* 0x0008040001567983 */ /* 0x0011680000300800 */
[----:B-1----:R0:W5:Y:S04]  /*193e0*/  LDL.LU R84, [R1+0x800] ;  /* 0x0008000001547983 */ /* 0x0021680000300800 */
[----:B--2---:R0:W5:Y:S04]  /*193f0*/  LDL.LU R82, [R1+0x7fc] ;  /* 0x0007fc0001527983 */ /* 0x0041680000300800 */
[----:B------:R1:W-:Y:S04]  /*19400*/  STS.U8 [R46+UR9+0x6f80], R68 ;  /* 0x006f80442e007988 */ /* 0x0003e80008000009 */
[----:B-1----:R0:W5:Y:S04]  /*19410*/  LDL.LU R68, [R1+0x7f8] ;  /* 0x0007f80001447983 */ /* 0x0021680000300800 */
[----:B------:R-:W-:Y:S04]  /*19420*/  STS.U8 [R46+UR9+0x7380], R88 ;  /* 0x007380582e007988 */ /* 0x000fe80008000009 */
[----:B----4-:R-:W-:Y:S04]  /*19430*/  STS.U8 [R46+UR9+0x7780], R76 ;  /* 0x0077804c2e007988 */ /* 0x010fe80008000009 */
[----:B------:R-:W-:Y:S04]  /*19440*/  STS.U8 [R46+UR9+0x7b80], R67 ;  /* 0x007b80432e007988 */ /* 0x000fe80008000009 */
[----:B------:R-:W-:Y:S01]  /*19450*/  STS.U8 [R46+UR9+0x7f80], R60 ;  /* 0x007f803c2e007988 */ /* 0x000fe20008000009 */
[----:B------:R-:W-:-:S03]  /*19460*/  LOP3.LUT R72, R79, 0x10, RZ, 0x3c, !PT ;  /* 0x000000104f487812 */ /* 0x000fc600078e3cff */
        /* <DEDUP_REMOVED lines=8> */
[----:B------:R0:W-:Y:S04]  /*194f0*/  STS.U8 [R72+UR9+0xa080], R14 ;  /* 0x00a0800e48007988 */ /* 0x0001e80008000009 */
[----:B------:R0:W-:Y:S01]  /*19500*/  STS.U8 [R72+UR9+0xa480], R15 ;  /* 0x00a4800f48007988 */ /* 0x0001e20008000009 */
[----:B-1----:R-:W-:-:S03]  /*19510*/  LOP3.LUT R79, R79, 0x20, RZ, 0x3c, !PT ;  /* 0x000000204f4f7812 */ /* 0x002fc600078e3cff */
[----:B------:R0:W-:Y:S04]  /*19520*/  STS.U8 [R72+UR9+0xa880], R16 ;  /* 0x00a8801048007988 */ /* 0x0001e80008000009 */
        /* <DEDUP_REMOVED lines=52> */
[----:B------:R0:W-:Y:S01]  /*19870*/  STS.U8 [R46+UR9+0xbb80], R93 ;  /* 0x00bb805d2e007988 */ /* 0x0001e20008000009 */
[----:B------:R1:W-:Y:S06]  /*19880*/  MEMBAR.ALL.CTA ;  /* 0x0000000000007992 */ /* 0x0003ec0000008000 */
[----:B-1----:R-:W1:Y:S01]  /*19890*/  FENCE.VIEW.ASYNC.S ;  /* 0x00000000000073c6 */ /* 0x002e620000000000 */
[----:B------:R-:W-:Y:S01]  /*198a0*/  ULEA UR6, UR11, UR9, 0x3 ;  /* 0x000000090b067291 */ /* 0x000fe2000f8e18ff */
[----:B------:R-:W-:-:S03]  /*198b0*/  UMOV UR4, UR5 ;  /* 0x0000000500047c82 */ /* 0x000fc60008000000 */
[----:B------:R-:W-:Y:S01]  /*198c0*/  UIADD3 UR6, UPT, UPT, UR6, 0xc000, URZ ;  /* 0x0000c00006067890 */ /* 0x000fe2000fffe0ff */
[----:B-1----:R-:W-:Y:S06]  /*198d0*/  BAR.SYNC.DEFER_BLOCKING 0x0 ;  /* 0x0000000000007b1d */ /* 0x002fec0000010000 */
[----:B0-----:R-:W-:Y:S05]  /*198e0*/  @P0 BRA `(.L_x_9) ;  /* 0x0000000000480947 */ /* 0x001fea0003800000 */
[----:B------:R-:W-:Y:S01]  /*198f0*/  UMOV UR13, 0x40004040 ;  /* 0x40004040000d7882 */ /* 0x000fe20000000000 */
[----:B------:R-:W-:Y:S01]  /*19900*/  UMOV UR15, 0x40004040 ;  /* 0x40004040000f7882 */ /* 0x000fe20000000000 */
[----:B------:R-:W-:Y:S01]  /*19910*/  UMOV UR16, 0x0 ;  /* 0x0000000000107882 */ /* 0x000fe20000000000 */
[----:B------:R-:W-:Y:S01]  /*19920*/  UMOV UR17, 0x8108010 ;  /* 0x0810801000117882 */ /* 0x000fe20000000000 */
[----:B------:R-:W-:Y:S01]  /*19930*/  UMOV UR32, 0x0 ;  /* 0x0000000000207882 */ /* 0x000fe20000000000 */
[----:B------:R-:W-:Y:S01]  /*19940*/  UMOV UR33, 0x8108010 ;  /* 0x0810801000217882 */ /* 0x000fe20000000000 */
[----:B------:R-:W-:Y:S01]  /*19950*/  UMOV UR34, 0x0 ;  /* 0x0000000000227882 */ /* 0x000fe20000000000 */
[----:B------:R-:W-:Y:S01]  /*19960*/  UMOV UR35, 0x8108010 ;  /* 0x0810801000237882 */ /* 0x000fe20000000000 */
[----:B------:R-:W-:Y:S01]  /*19970*/  UMOV UR7, URZ ;  /* 0x000000ff00077c82 */ /* 0x000fe20008000000 */
[----:B------:R0:W-:Y:S01]  /*19980*/  UTCQMMA gdesc[UR12], gdesc[UR14], tmem[UR8], tmem[UR16], idesc[UR17], UPT ;  /* 0x00ff100e0c0075ea */ /* 0x0001e2000b800308 */
        /* <DEDUP_REMOVED lines=8> */
.L_x_9:
[----:B------:R-:W2:Y:S04]  /*19a10*/  LDL R7, [R1+0x6f4] ;  /* 0x0006f40001077983 */ /* 0x000ea80000100800 */
[----:B------:R-:W2:Y:S01]  /*19a20*/  LDL.LU R6, [R1+0x6b8] ;  /* 0x0006b80001067983 */ /* 0x000ea20000300800 */
[----:B------:R-:W-:-:S04]  /*19a30*/  UIADD3 UR11, UPT, UPT, UR11, 0x1, URZ ;  /* 0x000000010b0b7890 */ /* 0x000fc8000fffe0ff */
[----:B------:R-:W-:-:S04]  /*19a40*/  UISETP.GT.AND UP1, UPT, UR11, 0x1, UPT ;  /* 0x000000010b00788c */ /* 0x000fc8000bf24270 */
[----:B0-----:R-:W-:Y:S02]  /*19a50*/  USEL UR5, URZ, 0x1, !UP1 ;  /* 0x00000001ff057887 */ /* 0x001fe4000c800000 */
[----:B------:R-:W-:Y:S02]  /*19a60*/  USEL UR11, UR11, URZ, !UP1 ;  /* 0x000000ff0b0b7287 */ /* 0x000fe4000c800000 */
[----:B------:R-:W-:Y:S01]  /*19a70*/  ULOP3.LUT UR5, UR4, UR5, URZ, 0x3c, !UPT ;  /* 0x0000000504057292 */ /* 0x000fe2000f8e3cff */
[----:B--2---:R-:W-:Y:S02]  /*19a80*/  ISETP.NE.U32.AND P1, PT, R6, R7, PT ;  /* 0x000000070600720c */ /* 0x004fe40003f25070 */
[----:B------:R-:W2:Y:S01]  /*19a90*/  LDL.LU R7, [R1+0x6cc] ;  /* 0x0006cc0001077983 */ /* 0x000ea20000300800 */
[----:B------:R-:W-:-:S03]  /*19aa0*/  IMAD.U32 R6, RZ, RZ, UR4 ;  /* 0x00000004ff067e24 */ /* 0x000fc6000f8e00ff */
[----:B--2---:R1:W-:Y:S07]  /*19ab0*/  STL [R1+0x6b8], R7 ;  /* 0x0006b80701007387 */ /* 0x0043ee0000100800 */
[----:B------:R-:W-:Y:S05]  /*19ac0*/  @P1 BRA `(.L_x_10) ;  /* 0xffffff5c00a81947 */ /* 0x000fea000383ffff */
.L_x_7:
[----:B-1----:R-:W1:Y:S01]  /*19ad0*/  LDC R7, c[0x0][0x3a0] ;  /* 0x0000e800ff077b82 */ /* 0x002e620000000800 */
[----:B------:R-:W2:Y:S01]  /*19ae0*/  LDCU UR7, c[0x0][0x3b8] ;  /* 0x00007700ff0777ac */ /* 0x000ea20008000800 */
[----:B------:R-:W3:Y:S01]  /*19af0*/  LDCU UR5, c[0x0][0x3b4] ;  /* 0x00007680ff0577ac */ /* 0x000ee20008000800 */
[----:B------:R-:W4:Y:S01]  /*19b00*/  LDCU.128 UR12, c[0x0][0x390] ;  /* 0x00007200ff0c77ac */ /* 0x000f220008000c00 */
[----:B--2--5:R-:W-:Y:S02]  /*19b10*/  IMAD R69, R68, UR7, RZ ;  /* 0x0000000744457c24 */ /* 0x024fe4000f8e02ff */
[----:B-1----:R-:W-:-:S05]  /*19b20*/  VIADD R7, R7, 0x7f ;  /* 0x0000007f07077836 */ /* 0x002fca0000000000 */
[----:B------:R-:W-:-:S13]  /*19b30*/  ISETP.GE.AND P0, PT, R7, 0x80, PT ;  /* 0x000000800700780c */ /* 0x000fda0003f06270 */
[----:B---34-:R-:W-:Y:S05]  /*19b40*/  @!P0 BRA `(.L_x_11) ;  /* 0x0000000000108947 */ /* 0x018fea0003800000 */
[----:B------:R-:W-:-:S06]  /*19b50*/  USHF.L.U32 UR4, UR4, 0x1f, URZ ;  /* 0x0000001f04047899 */ /* 0x000fcc00080006ff */
[----:B------:R-:W-:-:S04]  /*19b60*/  IMAD.U32 R0, RZ, RZ, UR4 ;  /* 0x00000004ff007e24 */ /* 0x000fc8000f8e00ff */
[----:B------:R-:W1:Y:S02]  /*19b70*/  SYNCS.PHASECHK.TRANS64.TRYWAIT P0, [UR6], R0 ;  /* 0x00000000ff0075a7 */ /* 0x000e640008001106 */
[----:B-1----:R-:W-:Y:S05]  /*19b80*/  @!P0 BRA `(.L_x_12) ;  /* 0x00000020007c8947 */ /* 0x002fea0003800000 */
.L_x_11:
[----:B------:R-:W-:Y:S06]  /*19b90*/  BAR.SYNC.DEFER_BLOCKING 0x0 ;  /* 0x0000000000007b1d */ /* 0x000fec0000010000 */
[----:B------:R-:W2:Y:S04]  /*19ba0*/  LDL.LU R2, [R1+0x6f8] ;  /* 0x0006f80001027983 */ /* 0x000ea80000300800 */
[----:B------:R-:W3:Y:S04]  /*19bb0*/  LDL.LU R72, [R1+0x744] ;  /* 0x0007440001487983 */ /* 0x000ee80000300800 */
[----:B------:R-:W4:Y:S04]  /*19bc0*/  LDL.LU R71, [R1+0x740] ;  /* 0x0007400001477983 */ /* 0x000f280000300800 */
[----:B------:R-:W5:Y:S01]  /*19bd0*/  LDL.LU R70, [R1+0x748] ;  /* 0x0007480001467983 */ /* 0x000f620000300800 */
[----:B------:R-:W-:Y:S01]  /*19be0*/  VIADD R74, R69, UR7 ;  /* 0x00000007454a7c36 */ /* 0x000fe20008000000 */
[----:B------:R-:W1:Y:S02]  /*19bf0*/  @!P3 SYNCS.CCTL.IV [UR9+0xc000] ;  /* 0x00c00000ff00b9b1 */ /* 0x000e640008000009 */
[----:B-1----:R-:W-:Y:S01]  /*19c00*/  BAR.SYNC.DEFER_BLOCKING 0x0 ;  /* 0x0000000000007b1d */ /* 0x002fe20000010000 */
[----:B0-----:R-:W-:-:S04]  /*19c10*/  VIADD R3, R74, UR7 ;  /* 0x000000074a037c36 */ /* 0x001fc80008000000 */
[----:B------:R-:W-:Y:S01]  /*19c20*/  VIADD R73, R3, UR7 ;  /* 0x0000000703497c36 */ /* 0x000fe20008000000 */
[----:B------:R-:W0:Y:S01]  /*19c30*/  LDTM.x64 R4, tmem[UR10] ;  /* 0x0000000a000479ee */ /* 0x000e220008340000 */
[----:B------:R-:W1:Y:S01]  /*19c40*/  @!P3 SYNCS.CCTL.IV [UR9+0xc008] ;  /* 0x00c00800ff00b9b1 */ /* 0x000e620008000009 */
[----:B------:R-:W-:Y:S01]  /*19c50*/  NOP ;  /* 0x0000000000007918 */ /* 0x000fe20000000000 */
[----:B0-----:R0:W-:Y:S04]  /*19c60*/  STL [R1+0x7fc], R66 ;  /* 0x0007fc4201007387 */ /* 0x0011e80000100800 */
[----:B------:R1:W-:Y:S04]  /*19c70*/  STL [R1+0x7f8], R67 ;  /* 0x0007f84301007387 */ /* 0x0003e80000100800 */
[----:B0-----:R-:W5:Y:S04]  /*19c80*/  LDL.LU R66, [R1+0x74c] ;  /* 0x00074c0001427983 */ /* 0x001f680000300800 */
[----:B-1----:R-:W5:Y:S04]  /*19c90*/  LDL.LU R67, [R1+0x754] ;  /* 0x0007540001437983 */ /* 0x002f680000300800 */
[----:B------:R-:W5:Y:S01]  /*19ca0*/  LDL.LU R91, [R1+0x750] ;  /* 0x00075000015b7983 */ /* 0x000f620000300800 */
[----:B------:R-:W-:-:S04]  /*19cb0*/  F2FP.SATFINITE.E4M3.F32.PACK_AB_MERGE_C R92, R5, R4, RZ ;  /* 0x00000004055c723e */ /* 0x000fc800048070ff */
[----:B------:R-:W-:-:S04]  /*19cc0*/  PRMT R93, R92, 0x9910, RZ ;  /* 0x000099105c5d7816 */ /* 0x000fc800000000ff */
[----:B------:R-:W-:Y:S02]  /*19cd0*/  SHF.R.S32.HI R93, RZ, 0x8, R93 ;  /* 0x00000008ff5d7819 */ /* 0x000fe4000001145d */
[C---:B--2---:R-:W-:Y:S01]  /*19ce0*/  ISETP.GE.AND P0, PT, R2.reuse, UR14, PT ;  /* 0x0000000e02007c0c */ /* 0x044fe2000bf06270 */
[----:B------:R-:W-:-:S03]  /*19cf0*/  IMAD R2, R2, UR5, RZ ;  /* 0x0000000502027c24 */ /* 0x000fc6000f8e02ff */
[----:B---3--:R-:W-:Y:S02]  /*19d00*/  ISETP.LT.AND P1, PT, R72, UR15, !P0 ;  /* 0x0000000f48007c0c */ /* 0x008fe4000c721270 */
[----:B------:R-:W-:Y:S02]  /*19d10*/  IADD3 R0, P4, PT, R2, UR12, RZ ;  /* 0x0000000c02007c10 */ /* 0x000fe4000ff9e0ff */
[----:B----4-:R-:W-:Y:S01]  /*19d20*/  ISETP.LT.AND P2, PT, R71, UR15, !P0 ;  /* 0x0000000f47007c0c */ /* 0x010fe2000c741270 */
[----:B------:R-:W-:Y:S01]  /*19d30*/  VIADD R71, R73, UR7 ;  /* 0x0000000749477c36 */ /* 0x000fe20008000000 */
[----:B------:R-:W-:Y:S02]  /*19d40*/  ISETP.LT.AND P5, PT, R68, UR15, !P0 ;  /* 0x0000000f44007c0c */ /* 0x000fe4000c7a1270 */
[----:B------:R-:W-:Y:S01]  /*19d50*/  LEA.HI.X.SX32 R2, R2, UR13, 0x1, P4 ;  /* 0x0000000d02027c11 */ /* 0x000fe2000a0f0eff */
[----:B------:R-:W-:Y:S01]  /*19d60*/  VIADD R72, R71, UR7 ;  /* 0x0000000747487c36 */ /* 0x000fe20008000000 */
[----:B------:R-:W-:-:S02]  /*19d70*/  IADD3 R68, P3, PT, R69, R0, RZ ;  /* 0x0000000045447210 */ /* 0x000fc40007f7e0ff */
[----:B-----5:R-:W-:Y:S01]  /*19d80*/  ISETP.LT.AND P6, PT, R70, UR15, !P0 ;  /* 0x0000000f46007c0c */ /* 0x020fe2000c7c1270 */
[----:B------:R-:W-:Y:S01]  /*19d90*/  VIADD R70, R72, UR7 ;  /* 0x0000000748467c36 */ /* 0x000fe20008000000 */
[----:B------:R-:W-:Y:S02]  /*19da0*/  LEA.HI.X.SX32 R69, R69, R2, 0x1, P3 ;  /* 0x0000000245457211 */ /* 0x000fe400018f0eff */
[-C--:B------:R-:W-:Y:S02]  /*19db0*/  IADD3 R86, P4, PT, R74, R0.reuse, RZ ;  /* 0x000000004a567210 */ /* 0x080fe40007f9e0ff */
[C---:B------:R-:W-:Y:S01]  /*19dc0*/  IADD3 R84, P3, PT, R3.reuse, R0, RZ ;  /* 0x0000000003547210 */ /* 0x040fe20007f7e0ff */
[----:B------:R-:W-:Y:S01]  /*19dd0*/  VIADD R4, R70, UR7 ;  /* 0x0000000746047c36 */ /* 0x000fe20008000000 */
[-C--:B------:R-:W-:Y:S02]  /*19de0*/  LEA.HI.X.SX32 R87, R74, R2.reuse, 0x1, P4 ;  /* 0x000000024a577211 */ /* 0x080fe400020f0eff */
[----:B------:R-:W-:Y:S01]  /*19df0*/  LEA.HI.X.SX32 R85, R3, R2, 0x1, P3 ;  /* 0x0000000203557211 */ /* 0x000fe200018f0eff */
[----:B------:R-:W-:Y:S01]  /*19e00*/  VIADD R3, R4, UR7 ;  /* 0x0000000704037c36 */ /* 0x000fe20008000000 */
[----:B------:R-:W-:-:S02]  /*19e10*/  IADD3 R82, P4, PT, R73, R0, RZ ;  /* 0x0000000049527210 */ /* 0x000fc40007f9e0ff */
[----:B------:R-:W-:Y:S02]  /*19e20*/  IADD3 R80, P3, PT, R71, R0, RZ ;  /* 0x0000000047507210 */ /* 0x000fe40007f7e0ff */
[-C--:B------:R-:W-:Y:S02]  /*19e30*/  LEA.HI.X.SX32 R83, R73, R2.reuse, 0x1, P4 ;  /* 0x0000000249537211 */ /* 0x080fe400020f0eff */
[----:B------:R-:W-:Y:S01]  /*19e40*/  LEA.HI.X.SX32 R81, R71, R2, 0x1, P3 ;  /* 0x0000000247517211 */ /* 0x000fe200018f0eff */
[----:B------:R-:W-:Y:S01]  /*19e50*/  VIADD R71, R3, UR7 ;  /* 0x0000000703477c36 */ /* 0x000fe20008000000 */
[-C--:B------:R-:W-:Y:S02]  /*19e60*/  IADD3 R76, P4, PT, R72, R0.reuse, RZ ;  /* 0x00000000484c7210 */ /* 0x080fe40007f9e0ff */
[----:B------:R-:W-:Y:S01]  /*19e70*/  IADD3 R78, P3, PT, R70, R0, RZ ;  /* 0x00000000464e7210 */ /* 0x000fe20007f7e0ff */
[----:B------:R-:W-:Y:S01]  /*19e80*/  VIADD R5, R71, UR7 ;  /* 0x0000000747057c36 */ /* 0x000fe20008000000 */
[----:B------:R-:W-:-:S02]  /*19e90*/  LEA.HI.X.SX32 R77, R72, R2, 0x1, P4 ;  /* 0x00000002484d7211 */ /* 0x000fc400020f0eff */
[----:B------:R-:W-:Y:S02]  /*19ea0*/  IADD3 R72, P4, PT, R4, R0, RZ ;  /* 0x0000000004487210 */ /* 0x000fe40007f9e0ff */
[----:B------:R-:W-:Y:S01]  /*19eb0*/  LEA.HI.X.SX32 R79, R70, R2, 0x1, P3 ;  /* 0x00000002464f7211 */ /* 0x000fe200018f0eff */
[----:B------:R-:W-:Y:S01]  /*19ec0*/  VIADD R89, R5, UR7 ;  /* 0x0000000705597c36 */ /* 0x000fe20008000000 */
[----:B------:R-:W-:Y:S02]  /*19ed0*/  IADD3 R74, P3, PT, R3, R0, RZ ;  /* 0x00000000034a7210 */ /* 0x000fe40007f7e0ff */
[----:B------:R-:W-:Y:S02]  /*19ee0*/  LEA.HI.X.SX32 R73, R4, R2, 0x1, P4 ;  /* 0x0000000204497211 */ /* 0x000fe400020f0eff */
[----:B------:R-:W-:Y:S02]  /*19ef0*/  IADD3 R70, P4, PT, R71, R0, RZ ;  /* 0x0000000047467210 */ /* 0x000fe40007f9e0ff */
[----:B------:R-:W-:Y:S01]  /*19f00*/  LEA.HI.X.SX32 R75, R3, R2, 0x1, P3 ;  /* 0x00000002034b7211 */ /* 0x000fe200018f0eff */
[----:B------:R-:W-:Y:S01]  /*19f10*/  VIADD R3, R89, UR7 ;  /* 0x0000000759037c36 */ /* 0x000fe20008000000 */
[----:B------:R-:W-:-:S02]  /*19f20*/  IADD3 R4, P3, PT, R5, R0, RZ ;  /* 0x0000000005047210 */ /* 0x000fc40007f7e0ff */
[----:B------:R-:W-:Y:S02]  /*19f30*/  LEA.HI.X.SX32 R71, R71, R2, 0x1, P4 ;  /* 0x0000000247477211 */ /* 0x000fe400020f0eff */
[----:B------:R-:W-:Y:S02]  /*19f40*/  IADD3 R88, P4, PT, R89, R0, RZ ;  /* 0x0000000059587210 */ /* 0x000fe40007f9e0ff */
[----:B------:R-:W-:Y:S02]  /*19f50*/  LEA.HI.X.SX32 R5, R5, R2, 0x1, P3 ;  /* 0x0000000205057211 */ /* 0x000fe400018f0eff */
[----:B------:R-:W-:Y:S02]  /*19f60*/  IADD3 R90, P3, PT, R3, R0, RZ ;  /* 0x00000000035a7210 */ /* 0x000fe40007f7e0ff */
[----:B------:R-:W-:Y:S02]  /*19f70*/  LEA.HI.X.SX32 R89, R89, R2, 0x1, P4 ;  /* 0x0000000259597211 */ /* 0x000fe400020f0eff */
[----:B------:R-:W-:-:S02]  /*19f80*/  ISETP.LT.AND P4, PT, R91, UR15, !P0 ;  /* 0x0000000f5b007c0c */ /* 0x000fc4000c781270 */
[----:B------:R-:W-:Y:S01]  /*19f90*/  LEA.HI.X.SX32 R91, R3, R2, 0x1, P3 ;  /* 0x00000002035b7211 */ /* 0x000fe200018f0eff */
[----:B------:R0:W-:Y:S01]  /*19fa0*/  @P5 STG.E.U8 desc[UR18][R68.64], R92 ;  /* 0x0000005c44005986 */ /* 0x0001e2000c101112 */
[----:B------:R-:W-:-:S03]  /*19fb0*/  ISETP.LT.AND P3, PT, R66, UR15, !P0 ;  /* 0x0000000f42007c0c */ /* 0x000fc6000c761270 */
[----:B------:R-:W2:Y:S04]  /*19fc0*/  LDL.LU R66, [R1+0x7fc] ;  /* 0x0007fc0001427983 */ /* 0x000ea80000300800 */
[----:B0-----:R-:W3:Y:S01]  /*19fd0*/  LDL.LU R92, [R1+0x758] ;  /* 0x00075800015c7983 */ /* 0x001ee20000300800 */
[----:B------:R-:W-:-:S03]  /*19fe0*/  ISETP.LT.AND P5, PT, R67, UR15, !P0 ;  /* 0x0000000f43007c0c */ /* 0x000fc6000c7a1270 */
[----:B------:R-:W4:Y:S04]  /*19ff0*/  LDL.LU R69, [R1+0x75c] ;  /* 0x00075c0001457983 */ /* 0x000f280000300800 */
[----:B------:R-:W5:Y:S04]  /*1a000*/  LDL.LU R68, [R1+0x760] ;  /* 0x0007600001447983 */ /* 0x000f680000300800 */
[----:B------:R-:W2:Y:S04]  /*1a010*/  LDL.LU R67, [R1+0x7f8] ;  /* 0x0007f80001437983 */ /* 0x000ea80000300800 */
[----:B------:R0:W-:Y:S04]  /*1a020*/  @P1 STG.E.U8 desc[UR18][R86.64], R93 ;  /* 0x0000005d56001986 */ /* 0x0001e8000c101112 */
[----:B0-----:R-:W2:Y:S01]  /*1a030*/  LDL.LU R93, [R1+0x764] ;  /* 0x00076400015d7983 */ /* 0x001ea20000300800 */
[----:B------:R-:W-:-:S02]  /*1a040*/  F2FP.SATFINITE.E4M3.F32.PACK_AB_MERGE_C R6, R7, R6, RZ ;  /* 0x000000060706723e */ /* 0x000fc400048070ff */
[----:B------:R-:W-:Y:S02]  /*1a050*/  F2FP.SATFINITE.E4M3.F32.PACK_AB_MERGE_C R8, R9, R8, RZ ;  /* 0x000000080908723e */ /* 0x000fe400048070ff */
[----:B------:R-:W-:Y:S01]  /*1a060*/  PRMT R7, R6, 0x9910, RZ ;  /* 0x0000991006077816 */ /* 0x000fe200000000ff */
[----:B------:R0:W-:Y:S03]  /*1a070*/  @P2 STG.E.U8 desc[UR18][R84.64], R6 ;  /* 0x0000000654002986 */ /* 0x0001e6000c101112 */
[----:B------:R-:W-:Y:S02]  /*1a080*/  SHF.R.S32.HI R7, RZ, 0x8, R7 ;  /* 0x00000008ff077819 */ /* 0x000fe40000011407 */
[----:B------:R-:W-:Y:S02]  /*1a090*/  F2FP.SATFINITE.E4M3.F32.PACK_AB_MERGE_C R10, R11, R10, RZ ;  /* 0x0000000a0b0a723e */ /* 0x000fe400048070ff */
[----:B0-----:R-:W-:Y:S01]  /*1a0a0*/  PRMT R6, R8, 0x9910, RZ ;  /* 0x0000991008067816 */ /* 0x001fe200000000ff */
[----:B------:R0:W-:Y:S03]  /*1a0b0*/  @P6 STG.E.U8 desc[UR18][R82.64], R7 ;  /* 0x0000000752006986 */ /* 0x0001e6000c101112 */
[----:B------:R-:W-:Y:S01]  /*1a0c0*/  SHF.R.S32.HI R6, RZ, 0x8, R6 ;  /* 0x00000008ff067819 */ /* 0x000fe20000011406 */
[----:B------:R-:W-:Y:S01]  /*1a0d0*/  @P4 STG.E.U8 desc[UR18][R80.64], R8 ;  /* 0x0000000850004986 */ /* 0x000fe2000c101112 */
[----:B------:R-:W-:-:S03]  /*1a0e0*/  F2FP.SATFINITE.E4M3.F32.PACK_AB_MERGE_C R12, R13, R12, RZ ;  /* 0x0000000c0d0c723e */ /* 0x000fc600048070ff */
[----:B------:R1:W-:Y:S01]  /*1a0f0*/  @P3 STG.E.U8 desc[UR18][R76.64], R6 ;  /* 0x000000064c003986 */ /* 0x0003e2000c101112 */
[----:B0-----:R-:W-:-:S03]  /*1a100*/  PRMT R7, R10, 0x9910, RZ ;  /* 0x000099100a077816 */ /* 0x001fc600000000ff */
[----:B------:R0:W-:Y:S01]  /*1a110*/  @P5 STG.E.U8 desc[UR18][R78.64], R10 ;  /* 0x0000000a4e005986 */ /* 0x0001e2000c101112 */
[----:B------:R-:W-:Y:S02]  /*1a120*/  SHF.R.S32.HI R7, RZ, 0x8, R7 ;  /* 0x00000008ff077819 */ /* 0x000fe40000011407 */
[----:B-1----:R-:W-:Y:S02]  /*1a130*/  PRMT R6, R12, 0x9910, RZ ;  /* 0x000099100c067816 */ /* 0x002fe400000000ff */
[----:B------:R-:W-:Y:S02]  /*1a140*/  F2FP.SATFINITE.E4M3.F32.PACK_AB_MERGE_C R14, R15, R14, RZ ;  /* 0x0000000e0f0e723e */ /* 0x000fe400048070ff */
[----:B------:R-:W-:Y:S02]  /*1a150*/  SHF.R.S32.HI R6, RZ, 0x8, R6 ;  /* 0x00000008ff067819 */ /* 0x000fe40000011406 */
[----:B---3--:R-:W-:Y:S02]  /*1a160*/  ISETP.LT.AND P1, PT, R92, UR15, !P0 ;  /* 0x0000000f5c007c0c */ /* 0x008fe4000c721270 */
[----:B------:R-:W3:Y:S04]  /*1a170*/  LDL.LU R92, [R1+0x76c] ;  /* 0x00076c00015c7983 */ /* 0x000ee80000300800 */
[----:B------:R-:W3:Y:S04]  /*1a180*/  LDL.LU R87, [R1+0x77c] ;  /* 0x00077c0001577983 */ /* 0x000ee80000300800 */
[----:B------:R-:W3:Y:S04]  /*1a190*/  LDL.LU R86, [R1+0x778] ;  /* 0x0007780001567983 */ /* 0x000ee80000300800 */
[----:B------:R-:W3:Y:S01]  /*1a1a0*/  LDL.LU R84, [R1+0x774] ;  /* 0x0007740001547983 */ /* 0x000ee20000300800 */
[----:B----4-:R-:W-:-:S02]  /*1a1b0*/  ISETP.LT.AND P2, PT, R69, UR15, !P0 ;  /* 0x0000000f45007c0c */ /* 0x010fc4000c741270 */
[----:B-----5:R-:W-:Y:S01]  /*1a1c0*/  ISETP.LT.AND P6, PT, R68, UR15, !P0 ;  /* 0x0000000f44007c0c */ /* 0x020fe2000c7c1270 */
[----:B------:R-:W4:Y:S04]  /*1a1d0*/  LDL.LU R69, [R1+0x770] ;  /* 0x0007700001457983 */ /* 0x000f280000300800 */
[----:B------:R-:W5:Y:S04]  /*1a1e0*/  LDL.LU R68, [R1+0x768] ;  /* 0x0007680001447983 */ /* 0x000f680000300800 */
[----:B------:R-:W4:Y:S01]  /*1a1f0*/  LDL.LU R11, [R1+0x780] ;  /* 0x00078000010b7983 */ /* 0x000f220000300800 */
[----:B--2---:R-:W-:-:S03]  /*1a200*/  ISETP.LT.AND P4, PT, R93, UR15, !P0 ;  /* 0x0000000f5d007c0c */ /* 0x004fc6000c781270 */
[----:B0-----:R-:W2:Y:S04]  /*1a210*/  LDL.LU R10, [R1+0x790] ;  /* 0x00079000010a7983 */ /* 0x001ea80000300800 */
[----:B------:R-:W2:Y:S04]  /*1a220*/  LDL.LU R9, [R1+0x78c] ;  /* 0x00078c0001097983 */ /* 0x000ea80000300800 */
[----:B------:R0:W-:Y:S04]  /*1a230*/  @P1 STG.E.U8 desc[UR18][R72.64], R7 ;  /* 0x0000000748001986 */ /* 0x0001e8000c101112 */
[----:B------:R-:W-:Y:S04]  /*1a240*/  @P2 STG.E.U8 desc[UR18][R74.64], R12 ;  /* 0x0000000c4a002986 */ /* 0x000fe8000c101112 */
[----:B------:R-:W-:Y:S01]  /*1a250*/  @P6 STG.E.U8 desc[UR18][R70.64], R6 ;  /* 0x0000000646006986 */ /* 0x000fe2000c101112 */
[----:B0-----:R-:W-:-:S03]  /*1a260*/  PRMT R7, R14, 0x9910, RZ ;  /* 0x000099100e077816 */ /* 0x001fc600000000ff */
[----:B------:R0:W-:Y:S04]  /*1a270*/  @P4 STG.E.U8 desc[UR18][R4.64], R14 ;  /* 0x0000000e04004986 */ /* 0x0001e8000c101112 */
[----:B0-----:R-:W5:Y:S04]  /*1a280*/  LDL.LU R14, [R1+0x794] ;  /* 0x00079400010e7983 */ /* 0x001f680000300800 */
[----:B------:R-:W5:Y:S04]  /*1a290*/  LDL.LU R13, [R1+0x798] ;  /* 0x00079800010d7983 */ /* 0x000f680000300800 */
[----:B------:R-:W5:Y:S01]  /*1a2a0*/  LDL.LU R12, [R1+0x7a8] ;  /* 0x0007a800010c7983 */ /* 0x000f620000300800 */
[----:B------:R-:W-:Y:S01]  /*1a2b0*/  F2FP.SATFINITE.E4M3.F32.PACK_AB_MERGE_C R16, R17, R16, RZ ;  /* 0x000000101110723e */ /* 0x000fe200048070ff */
[----:B------:R-:W-:Y:S01]  /*1a2c0*/  VIADD R3, R3, UR7 ;  /* 0x0000000703037c36 */ /* 0x000fe20008000000 */
[----:B------:R-:W-:-:S02]  /*1a2d0*/  SHF.R.S32.HI R7, RZ, 0x8, R7 ;  /* 0x00000008ff077819 */ /* 0x000fc40000011407 */
[----:B------:R-:W-:Y:S01]  /*1a2e0*/  PRMT R4, R16, 0x9910, RZ ;  /* 0x0000991010047816 */ /* 0x000fe200000000ff */
[----:B------:R-:W-:-:S04]  /*1a2f0*/  VIADD R8, R3, UR7 ;  /* 0x0000000703087c36 */ /* 0x000fc80008000000 */
[----:B------:R-:W-:Y:S01]  /*1a300*/  IMAD.MOV.U32 R6, RZ, RZ, R4 ;  /* 0x000000ffff067224 */ /* 0x000fe200078e0004 */
[----:B------:R-:W-:Y:S02]  /*1a310*/  F2FP.SATFINITE.E4M3.F32.PACK_AB_MERGE_C R18, R19, R18, RZ ;  /* 0x000000121312723e */ /* 0x000fe400048070ff */
[----:B------:R-:W-:Y:S02]  /*1a320*/  F2FP.SATFINITE.E4M3.F32.PACK_AB_MERGE_C R20, R21, R20, RZ ;  /* 0x000000141514723e */ /* 0x000fe400048070ff */
[----:B---3--:R-:W-:Y:S02]  /*1a330*/  ISETP.LT.AND P3, PT, R92, UR15, !P0 ;  /* 0x0000000f5c007c0c */ /* 0x008fe4000c761270 */
[----:B------:R-:W-:Y:S02]  /*1a340*/  ISETP.LT.AND P5, PT, R87, UR15, !P0 ;  /* 0x0000000f57007c0c */ /* 0x000fe4000c7a1270 */
[----:B------:R-:W-:-:S09]  /*1a350*/  ISETP.LT.AND P1, PT, R86, UR15, !P0 ;  /* 0x0000000f56007c0c */ /* 0x000fd2000c721270 */
[----:B------:R0:W-:Y:S01]  /*1a360*/  @P3 STG.E.U8 desc[UR18][R88.64], R7 ;  /* 0x0000000758003986 */ /* 0x0001e2000c101112 */
[C---:B------:R-:W-:Y:S02]  /*1a370*/  IADD3 R4, P3, PT, R3.reuse, R0, RZ ;  /* 0x0000000003047210 */ /* 0x040fe40007f7e0ff */
[----:B------:R-:W-:Y:S02]  /*1a380*/  ISETP.LT.AND P2, PT, R84, UR15, !P0 ;  /* 0x0000000f54007c0c */ /* 0x000fe4000c741270 */
[----:B------:R-:W-:Y:S01]  /*1a390*/  LEA.HI.X.SX32 R5, R3, R2, 0x1, P3 ;  /* 0x0000000203057211 */ /* 0x000fe200018f0eff */
[----:B------:R-:W-:Y:S01]  /*1a3a0*/  @P5 STG.E.U8 desc[UR18][R90.64], R16 ;  /* 0x000000105a005986 */ /* 0x000fe2000c101112 */
[----:B------:R-:W-:Y:S02]  /*1a3b0*/  SHF.R.S32.HI R3, RZ, 0x8, R6 ;  /* 0x00000008ff037819 */ /* 0x000fe40000011406 */
[----:B------:R-:W-:-:S03]  /*1a3c0*/  IADD3 R6, P5, PT, R8, R0, RZ ;  /* 0x0000000008067210 */ /* 0x000fc60007fbe0ff */
[----:B------:R1:W-:Y:S01]  /*1a3d0*/  @P1 STG.E.U8 desc[UR18][R4.64], R3 ;  /* 0x0000000304001986 */ /* 0x0003e2000c101112 */
[C---:B0-----:R-:W-:Y:S01]  /*1a3e0*/  LEA.HI.X.SX32 R7, R8.reuse, R2, 0x1, P5 ;  /* 0x0000000208077211 */ /* 0x041fe200028f0eff */
[----:B------:R-:W-:-:S04]  /*1a3f0*/  VIADD R8, R8, UR7 ;  /* 0x0000000708087c36 */ /* 0x000fc80008000000 */
[----:B------:R0:W-:Y:S01]  /*1a400*/  @P2 STG.E.U8 desc[UR18][R6.64], R18 ;  /* 0x0000001206002986 */ /* 0x0001e2000c101112 */
[----:B--2---:R-:W-:Y:S02]  /*1a410*/  ISETP.LT.AND P5, PT, R9, UR15, !P0 ;  /* 0x0000000f09007c0c */ /* 0x004fe4000c7a1270 */
[----:B-1----:R-:W-:Y:S02]  /*1a420*/  PRMT R3, R18, 0x9910, RZ ;  /* 0x0000991012037816 */ /* 0x002fe400000000ff */
[----:B------:R-:W-:-:S03]  /*1a430*/  IADD3 R4, P2, PT, R8, R0, RZ ;  /* 0x0000000008047210 */ /* 0x000fc60007f5e0ff */
[----:B------:R-:W-:Y:S02]  /*1a440*/  IMAD.MOV.U32 R9, RZ, RZ, R3 ;  /* 0x000000ffff097224 */ /* 0x000fe400078e0003 */
[C---:B------:R-:W-:Y:S01]  /*1a450*/  VIADD R3, R8.reuse, UR7 ;  /* 0x0000000708037c36 */ /* 0x040fe20008000000 */
[----:B------:R-:W-:-:S04]  /*1a460*/  LEA.HI.X.SX32 R5, R8, R2, 0x1, P2 ;  /* 0x0000000208057211 */ /* 0x000fc800010f0eff */
[----:B0-----:R-:W-:Y:S02]  /*1a470*/  IADD3 R6, P2, PT, R3, R0, RZ ;  /* 0x0000000003067210 */ /* 0x001fe40007f5e0ff */
[----:B----4-:R-:W-:Y:S02]  /*1a480*/  ISETP.LT.AND P6, PT, R69, UR15, !P0 ;  /* 0x0000000f45007c0c */ /* 0x010fe4000c7c1270 */
[----:B------:R-:W-:Y:S02]  /*1a490*/  ISETP.LT.AND P3, PT, R11, UR15, !P0 ;  /* 0x0000000f0b007c0c */ /* 0x000fe4000c761270 */
[----:B------:R-:W-:Y:S01]  /*1a4a0*/  LEA.HI.X.SX32 R7, R3, R2, 0x1, P2 ;  /* 0x0000000203077211 */ /* 0x000fe200010f0eff */
[----:B------:R-:W2:Y:S01]  /*1a4b0*/  LDL.LU R11, [R1+0x7a4] ;  /* 0x0007a400010b7983 */ /* 0x000ea20000300800 */
[----:B-----5:R-:W-:-:S03]  /*1a4c0*/  ISETP.LT.AND P2, PT, R14, UR15, !P0 ;  /* 0x0000000f0e007c0c */ /* 0x020fc6000c741270 */
[----:B------:R-:W3:Y:S01]  /*1a4d0*/  LDL.LU R14, [R1+0x7ac] ;  /* 0x0007ac00010e7983 */ /* 0x000ee20000300800 */
[----:B------:R-:W-:Y:S01]  /*1a4e0*/  SHF.R.S32.HI R9, RZ, 0x8, R9 ;  /* 0x00000008ff097819 */ /* 0x000fe20000011409 */
[----:B------:R-:W-:Y:S01]  /*1a4f0*/  VIADD R8, R3, UR7 ;  /* 0x0000000703087c36 */ /* 0x000fe20008000000 */
[----:B------:R-:W-:Y:S01]  /*1a500*/  ISETP.LT.AND P4, PT, R68, UR15, !P0 ;  /* 0x0000000f44007c0c */ /* 0x000fe2000c781270 */
[----:B------:R-:W4:Y:S01]  /*1a510*/  LDL.LU R15, [R1+0x7b0] ;  /* 0x0007b000010f7983 */ /* 0x000f220000300800 */
[----:B------:R-:W-:Y:S02]  /*1a520*/  ISETP.LT.AND P1, PT, R10, UR15, !P0 ;  /* 0x0000000f0a007c0c */ /* 0x000fe4000c721270 */
[----:B------:R-:W-:Y:S01]  /*1a530*/  PRMT R10, R20, 0x9910, RZ ;  /* 0x00009910140a7816 */ /* 0x000fe200000000ff */
[----:B------:R0:W-:Y:S03]  /*1a540*/  @P6 STG.E.U8 desc[UR18][R4.64], R9 ;  /* 0x0000000904006986 */ /* 0x0001e6000c101112 */
[----:B------:R-:W-:-:S02]  /*1a550*/  SHF.R.S32.HI R10, RZ, 0x8, R10 ;  /* 0x00000008ff0a7819 */ /* 0x000fc4000001140a */
[----:B0-----:R-:W-:-:S04]  /*1a560*/  IADD3 R4, P6, PT, R8, R0, RZ ;  /* 0x0000000008047210 */ /* 0x001fc80007fde0ff */
[----:B------:R-:W-:Y:S01]  /*1a570*/  LEA.HI.X.SX32 R5, R8, R2, 0x1, P6 ;  /* 0x0000000208057211 */ /* 0x000fe200030f0eff */
[----:B------:R0:W-:Y:S04]  /*1a580*/  @P4 STG.E.U8 desc[UR18][R6.64], R20 ;  /* 0x0000001406004986 */ /* 0x0001e8000c101112 */
[----:B------:R1:W-:Y:S01]  /*1a590*/  @P3 STG.E.U8 desc[UR18][R4.64], R10 ;  /* 0x0000000a04003986 */ /* 0x0003e2000c101112 */
[----:B------:R-:W-:-:S03]  /*1a5a0*/  ISETP.LT.AND P3, PT, R12, UR15, !P0 ;  /* 0x0000000f0c007c0c */ /* 0x000fc6000c761270 */
[----:B------:R-:W5:Y:S01]  /*1a5b0*/  LDL.LU R12, [R1+0x7c0] ;  /* 0x0007c000010c7983 */ /* 0x000f620000300800 */
[----:B------:R-:W-:Y:S01]  /*1a5c0*/  VIADD R3, R8, UR7 ;  /* 0x0000000708037c36 */ /* 0x000fe20008000000 */
[----:B------:R-:W-:Y:S02]  /*1a5d0*/  F2FP.SATFINITE.E4M3.F32.PACK_AB_MERGE_C R22, R23, R22, RZ ;  /* 0x000000161716723e */ /* 0x000fe400048070ff */
[----:B------:R-:W4:Y:S02]  /*1a5e0*/  LDL.LU R8, [R1+0x7bc] ;  /* 0x0007bc0001087983 */ /* 0x000f240000300800 */
[----:B0-----:R-:W-:-:S04]  /*1a5f0*/  IADD3 R6, P6, PT, R3, R0, RZ ;  /* 0x0000000003067210 */ /* 0x001fc80007fde0ff */
[C---:B------:R-:W-:Y:S01]  /*1a600*/  LEA.HI.X.SX32 R7, R3.reuse, R2, 0x1, P6 ;  /* 0x0000000203077211 */ /* 0x040fe200030f0eff */
[----:B------:R-:W-:-:S04]  /*1a610*/  VIADD R3, R3, UR7 ;  /* 0x0000000703037c36 */ /* 0x000fc80008000000 */
[----:B------:R0:W-:Y:S01]  /*1a620*/  @P1 STG.E.U8 desc[UR18][R6.64], R22 ;  /* 0x0000001606001986 */ /* 0x0001e2000c101112 */
[C---:B-1----:R-:W-:Y:S01]  /*1a630*/  IADD3 R4, P1, PT, R3.reuse, R0, RZ ;  /* 0x0000000003047210 */ /* 0x042fe20007f3e0ff */
[----:B------:R-:W-:-:S03]  /*1a640*/  VIADD R9, R3, UR7 ;  /* 0x0000000703097c36 */ /* 0x000fc60008000000 */
[----:B------:R-:W-:Y:S02]  /*1a650*/  LEA.HI.X.SX32 R5, R3, R2, 0x1, P1 ;  /* 0x0000000203057211 */ /* 0x000fe400008f0eff */
[----:B0-----:R-:W-:-:S04]  /*1a660*/  IADD3 R6, P1, PT, R9, R0, RZ ;  /* 0x0000000009067210 */ /* 0x001fc80007f3e0ff */
[C---:B------:R-:W-:Y:S01]  /*1a670*/  LEA.HI.X.SX32 R7, R9.reuse, R2, 0x1, P1 ;  /* 0x0000000209077211 */ /* 0x040fe200008f0eff */
[----:B------:R-:W-:Y:S01]  /*1a680*/  VIADD R3, R9, UR7 ;  /* 0x0000000709037c36 */ /* 0x000fe20008000000 */
[----:B------:R-:W-:Y:S02]  /*1a690*/  ISETP.LT.AND P4, PT, R13, UR15, !P0 ;  /* 0x0000000f0d007c0c */ /* 0x000fe4000c781270 */
[----:B------:R-:W-:-:S04]  /*1a6a0*/  F2FP.SATFINITE.E4M3.F32.PACK_AB_MERGE_C R25, R25, R24, RZ ;  /* 0x000000181919723e */ /* 0x000fc800048070ff */
[----:B------:R-:W-:-:S04]  /*1a6b0*/  PRMT R13, R25, 0x9910, RZ ;  /* 0x00009910190d7816 */ /* 0x000fc800000000ff */
[----:B------:R-:W-:Y:S02]  /*1a6c0*/  SHF.R.S32.HI R13, RZ, 0x8, R13 ;  /* 0x00000008ff0d7819 */ /* 0x000fe4000001140d */
[----:B--2---:R-:W-:Y:S02]  /*1a6d0*/  ISETP.LT.AND P6, PT, R11, UR15, !P0 ;  /* 0x0000000f0b007c0c */ /* 0x004fe4000c7c1270 */
[----:B------:R-:W-:Y:S02]  /*1a6e0*/  PRMT R11, R22, 0x9910, RZ ;  /* 0x00009910160b7816 */ /* 0x000fe400000000ff */
[----:B---3--:R-:W-:Y:S02]  /*1a6f0*/  ISETP.LT.AND P1, PT, R14, UR15, !P0 ;  /* 0x0000000f0e007c0c */ /* 0x008fe4000c721270 */
[----:B------:R-:W2:Y:S04]  /*1a700*/  LDL.LU R14, [R1+0x7c4] ;  /* 0x0007c400010e7983 */ /* 0x000ea80000300800 */
[----:B------:R-:W3:Y:S01]  /*1a710*/  LDL.LU R10, [R1+0x7c8] ;  /* 0x0007c800010a7983 */ /* 0x000ee20000300800 */
[----:B------:R-:W-:-:S05]  /*1a720*/  SHF.R.S32.HI R11, RZ, 0x8, R11 ;  /* 0x00000008ff0b7819 */ /* 0x000fca000001140b */
[----:B------:R0:W-:Y:S04]  /*1a730*/  @P5 STG.E.U8 desc[UR18][R4.64], R11 ;  /* 0x0000000b04005986 */ /* 0x0001e8000c101112 */
[----:B------:R1:W-:Y:S01]  /*1a740*/  @P2 STG.E.U8 desc[UR18][R6.64], R25 ;  /* 0x0000001906002986 */ /* 0x0003e2000c101112 */
[----:B0-----:R-:W-:-:S04]  /*1a750*/  IADD3 R4, P5, PT, R3, R0, RZ ;  /* 0x0000000003047210 */ /* 0x001fc80007fbe0ff */
[----:B------:R-:W-:-:S05]  /*1a760*/  LEA.HI.X.SX32 R5, R3, R2, 0x1, P5 ;  /* 0x0000000203057211 */ /* 0x000fca00028f0eff */
[----:B------:R0:W-:Y:S01]  /*1a770*/  @P4 STG.E.U8 desc[UR18][R4.64], R13 ;  /* 0x0000000d04004986 */ /* 0x0001e2000c101112 */
[----:B-----5:R-:W-:-:S03]  /*1a780*/  ISETP.LT.AND P4, PT, R12, UR15, !P0 ;  /* 0x0000000f0c007c0c */ /* 0x020fc6000c781270 */
[----:B------:R-:W5:Y:S01]  /*1a790*/  LDL.LU R12, [R1+0x7d8] ;  /* 0x0007d800010c7983 */ /* 0x000f620000300800 */
[----:B------:R-:W-:Y:S01]  /*1a7a0*/  VIADD R9, R3, UR7 ;  /* 0x0000000703097c36 */ /* 0x000fe20008000000 */
[----:B------:R-:W-:-:S04]  /*1a7b0*/  F2FP.SATFINITE.E4M3.F32.PACK_AB_MERGE_C R27, R27, R26, RZ ;  /* 0x0000001a1b1b723e */ /* 0x000fc800048070ff */
[----:B-1----:R-:W-:-:S04]  /*1a7c0*/  IADD3 R6, P5, PT, R9, R0, RZ ;  /* 0x0000000009067210 */ /* 0x002fc80007fbe0ff */
[C---:B------:R-:W-:Y:S01]  /*1a7d0*/  LEA.HI.X.SX32 R7, R9.reuse, R2, 0x1, P5 ;  /* 0x0000000209077211 */ /* 0x040fe200028f0eff */
[----:B------:R-:W-:Y:S01]  /*1a7e0*/  VIADD R9, R9, UR7 ;  /* 0x0000000709097c36 */ /* 0x000fe20008000000 */
[----:B----4-:R-:W-:Y:S02]  /*1a7f0*/  ISETP.LT.AND P5, PT, R8, UR15, !P0 ;  /* 0x0000000f08007c0c */ /* 0x010fe4000c7a1270 */
[----:B------:R-:W4:Y:S01]  /*1a800*/  LDL.LU R8, [R1+0x7d4] ;  /* 0x0007d40001087983 */ /* 0x000f220000300800 */
[----:B------:R-:W-:-:S03]  /*1a810*/  VIADD R3, R9, UR7 ;  /* 0x0000000709037c36 */ /* 0x000fc60008000000 */
[----:B------:R1:W-:Y:S01]  /*1a820*/  @P3 STG.E.U8 desc[UR18][R6.64], R27 ;  /* 0x0000001b06003986 */ /* 0x0003e2000c101112 */
[----:B0-----:R-:W-:Y:S02]  /*1a830*/  IADD3 R4, P3, PT, R9, R0, RZ ;  /* 0x0000000009047210 */ /* 0x001fe40007f7e0ff */
[----:B------:R-:W-:Y:S02]  /*1a840*/  PRMT R11, R27, 0x9910, RZ ;  /* 0x000099101b0b7816 */ /* 0x000fe400000000ff */
[----:B------:R-:W-:Y:S02]  /*1a850*/  LEA.HI.X.SX32 R5, R9, R2, 0x1, P3 ;  /* 0x0000000209057211 */ /* 0x000fe400018f0eff */
[----:B------:R-:W-:Y:S02]  /*1a860*/  SHF.R.S32.HI R11, RZ, 0x8, R11 ;  /* 0x00000008ff0b7819 */ /* 0x000fe4000001140b */
[----:B-1----:R-:W-:Y:S02]  /*1a870*/  IADD3 R6, P3, PT, R3, R0, RZ ;  /* 0x0000000003067210 */ /* 0x002fe40007f7e0ff */
[----:B------:R-:W-:-:S02]  /*1a880*/  F2FP.SATFINITE.E4M3.F32.PACK_AB_MERGE_C R29, R29, R28, RZ ;  /* 0x0000001c1d1d723e */ /* 0x000fc400048070ff */
[C---:B------:R-:W-:Y:S01]  /*1a890*/  LEA.HI.X.SX32 R7, R3.reuse, R2, 0x1, P3 ;  /* 0x0000000203077211 */ /* 0x040fe200018f0eff */
[----:B------:R0:W-:Y:S04]  /*1a8a0*/  @P6 STG.E.U8 desc[UR18][R4.64], R11 ;  /* 0x0000000b04006986 */ /* 0x0001e8000c101112 */
[----:B------:R1:W-:Y:S01]  /*1a8b0*/  @P1 STG.E.U8 desc[UR18][R6.64], R29 ;  /* 0x0000001d06001986 */ /* 0x0003e2000c101112 */
[----:B------:R-:W-:Y:S01]  /*1a8c0*/  VIADD R9, R3, UR7 ;  /* 0x0000000703097c36 */ /* 0x000fe20008000000 */
[----:B------:R-:W-:Y:S02]  /*1a8d0*/  ISETP.LT.AND P2, PT, R15, UR15, !P0 ;  /* 0x0000000f0f007c0c */ /* 0x000fe4000c741270 */
[----:B------:R-:W-:Y:S02]  /*1a8e0*/  PRMT R13, R29, 0x9910, RZ ;  /* 0x000099101d0d7816 */ /* 0x000fe400000000ff */
[----:B0-----:R-:W-:-:S02]  /*1a8f0*/  IADD3 R4, P6, PT, R9, R0, RZ ;  /* 0x0000000009047210 */ /* 0x001fc40007fde0ff */
[----:B------:R-:W-:Y:S02]  /*1a900*/  SHF.R.S32.HI R13, RZ, 0x8, R13 ;  /* 0x00000008ff0d7819 */ /* 0x000fe4000001140d */
[----:B------:R-:W-:-:S05]  /*1a910*/  LEA.HI.X.SX32 R5, R9, R2, 0x1, P6 ;  /* 0x0000000209057211 */ /* 0x000fca00030f0eff */
[----:B------:R0:W-:Y:S01]  /*1a920*/  @P2 STG.E.U8 desc[UR18][R4.64], R13 ;  /* 0x0000000d04002986 */ /* 0x0001e2000c101112 */
[----:B--2---:R-:W-:-:S03]  /*1a930*/  ISETP.LT.AND P3, PT, R14, UR15, !P0 ;  /* 0x0000000f0e007c0c */ /* 0x004fc6000c761270 */
[----:B------:R-:W2:Y:S01]  /*1a940*/  LDL.LU R14, [R1+0x7dc] ;  /* 0x0007dc00010e7983 */ /* 0x000ea20000300800 */
[----:B---3--:R-:W-:-:S03]  /*1a950*/  ISETP.LT.AND P1, PT, R10, UR15, !P0 ;  /* 0x0000000f0a007c0c */ /* 0x008fc6000c721270 */
[----:B------:R-:W3:Y:S01]  /*1a960*/  LDL.LU R10, [R1+0x7e0] ;  /* 0x0007e000010a7983 */ /* 0x000ee20000300800 */
        /* <DEDUP_REMOVED lines=20> */
[----:B------:R-:W-:-:S03]  /*1aab0*/  VIADD R3, R9, UR7 ;  /* 0x0000000709037c36 */ /* 0x000fc60008000000 */
[----:B0-----:R-:W4:Y:S01]  /*1aac0*/  LDL.LU R11, [R1+0x7f4] ;  /* 0x0007f400010b7983 */ /* 0x001f220000300800 */
[----:B------:R-:W-:Y:S02]  /*1aad0*/  PRMT R13, R33, 0x9910, RZ ;  /* 0x00009910210d7816 */ /* 0x000fe400000000ff */
[C---:B------:R-:W-:Y:S02]  /*1aae0*/  IADD3 R4, P5, PT, R3.reuse, R0, RZ ;  /* 0x0000000003047210 */ /* 0x040fe40007fbe0ff */
[----:B------:R-:W-:Y:S02]  /*1aaf0*/  SHF.R.S32.HI R13, RZ, 0x8, R13 ;  /* 0x00000008ff0d7819 */ /* 0x000fe4000001140d */
[----:B------:R-:W-:-:S05]  /*1ab00*/  LEA.HI.X.SX32 R5, R3, R2, 0x1, P5 ;  /* 0x0000000203057211 */ /* 0x000fca00028f0eff */
[----:B------:R0:W-:Y:S01]  /*1ab10*/  @P1 STG.E.U8 desc[UR18][R4.64], R13 ;  /* 0x0000000d04001986 */ /* 0x0001e2000c101112 */
[----:B---3--:R-:W-:-:S03]  /*1ab20*/  ISETP.LT.AND P3, PT, R10, UR15, !P0 ;  /* 0x0000000f0a007c0c */ /* 0x008fc6000c761270 */
[----:B------:R-:W3:Y:S04]  /*1ab30*/  LDL.LU R10, [R1+0x7e8] ;  /* 0x0007e800010a7983 */ /* 0x000ee80000300800 */
[----:B------:R-:W3:Y:S04]  /*1ab40*/  LDL.LU R16, [R1+0x7e4] ;  /* 0x0007e40001107983 */ /* 0x000ee80000300800 */
[----:B------:R-:W3:Y:S01]  /*1ab50*/  LDL.LU R17, [R1+0x7d0] ;  /* 0x0007d00001117983 */ /* 0x000ee20000300800 */
[----:B--2---:R-:W-:Y:S02]  /*1ab60*/  ISETP.LT.AND P4, PT, R14, UR15, !P0 ;  /* 0x0000000f0e007c0c */ /* 0x004fe4000c781270 */
[----:B-----5:R-:W-:-:S02]  /*1ab70*/  ISETP.LT.AND P1, PT, R12, UR15, !P0 ;  /* 0x0000000f0c007c0c */ /* 0x020fc4000c721270 */
[----:B------:R-:W2:Y:S04]  /*1ab80*/  LDL.LU R12, [R1+0x7cc] ;  /* 0x0007cc00010c7983 */ /* 0x000ea80000300800 */
[----:B------:R-:W5:Y:S01]  /*1ab90*/  LDL.LU R14, [R1+0x7b8] ;  /* 0x0007b800010e7983 */ /* 0x000f620000300800 */
[----:B------:R-:W-:Y:S01]  /*1aba0*/  VIADD R9, R3, UR7 ;  /* 0x0000000703097c36 */ /* 0x000fe20008000000 */
[----:B------:R-:W-:-:S04]  /*1abb0*/  F2FP.SATFINITE.E4M3.F32.PACK_AB_MERGE_C R35, R35, R34, RZ ;  /* 0x000000222323723e */ /* 0x000fc800048070ff */
[----:B-1----:R-:W-:-:S04]  /*1abc0*/  IADD3 R6, P5, PT, R9, R0, RZ ;  /* 0x0000000009067210 */ /* 0x002fc80007fbe0ff */
[C---:B------:R-:W-:Y:S01]  /*1abd0*/  LEA.HI.X.SX32 R7, R9.reuse, R2, 0x1, P5 ;  /* 0x0000000209077211 */ /* 0x040fe200028f0eff */
[----:B------:R-:W-:Y:S01]  /*1abe0*/  VIADD R9, R9, UR7 ;  /* 0x0000000709097c36 */ /* 0x000fe20008000000 */
[----:B----4-:R-:W-:-:S03]  /*1abf0*/  ISETP.LT.AND P5, PT, R8, UR15, !P0 ;  /* 0x0000000f08007c0c */ /* 0x010fc6000c7a1270 */
[----:B------:R1:W-:Y:S01]  /*1ac00*/  @P2 STG.E.U8 desc[UR18][R6.64], R35 ;  /* 0x0000002306002986 */ /* 0x0003e2000c101112 */
[C---:B0-----:R-:W-:Y:S01]  /*1ac10*/  IADD3 R4, P2, PT, R9.reuse, R0, RZ ;  /* 0x0000000009047210 */ /* 0x041fe20007f5e0ff */
[----:B------:R-:W-:Y:S01]  /*1ac20*/  VIADD R3, R9, UR7 ;  /* 0x0000000709037c36 */ /* 0x000fe20008000000 */
[----:B------:R-:W-:Y:S02]  /*1ac30*/  PRMT R8, R35, 0x9910, RZ ;  /* 0x0000991023087816 */ /* 0x000fe400000000ff */
[----:B------:R-:W-:Y:S01]  /*1ac40*/  LEA.HI.X.SX32 R5, R9, R2, 0x1, P2 ;  /* 0x0000000209057211 */ /* 0x000fe200010f0eff */
[C---:B------:R-:W-:Y:S01]  /*1ac50*/  VIADD R9, R3.reuse, UR7 ;  /* 0x0000000703097c36 */ /* 0x040fe20008000000 */
[----:B------:R-:W-:Y:S02]  /*1ac60*/  SHF.R.S32.HI R13, RZ, 0x8, R8 ;  /* 0x00000008ff0d7819 */ /* 0x000fe40000011408 */
[----:B-1----:R-:W-:-:S03]  /*1ac70*/  IADD3 R6, P2, PT, R3, R0, RZ ;  /* 0x0000000003067210 */ /* 0x002fc60007f5e0ff */
[----:B------:R-:W-:Y:S01]  /*1ac80*/  @P6 STG.E.U8 desc[UR18][R4.64], R13 ;  /* 0x0000000d04006986 */ /* 0x000fe2000c101112 */
[----:B------:R-:W-:Y:S02]  /*1ac90*/  F2FP.SATFINITE.E4M3.F32.PACK_AB_MERGE_C R37, R37, R36, RZ ;  /* 0x000000242525723e */ /* 0x000fe400048070ff */
[----:B------:R-:W-:Y:S01]  /*1aca0*/  LEA.HI.X.SX32 R7, R3, R2, 0x1, P2 ;  /* 0x0000000203077211 */ /* 0x000fe200010f0eff */
[C---:B------:R-:W-:Y:S01]  /*1acb0*/  VIADD R3, R9.reuse, UR7 ;  /* 0x0000000709037c36 */ /* 0x040fe20008000000 */
[----:B------:R-:W-:Y:S02]  /*1acc0*/  IADD3 R8, P6, PT, R9, R0, RZ ;  /* 0x0000000009087210 */ /* 0x000fe40007fde0ff */
[----:B------:R-:W-:Y:S01]  /*1acd0*/  PRMT R15, R37, 0x9910, RZ ;  /* 0x00009910250f7816 */ /* 0x000fe200000000ff */
[----:B------:R0:W-:Y:S01]  /*1ace0*/  @P4 STG.E.U8 desc[UR18][R6.64], R37 ;  /* 0x0000002506004986 */ /* 0x0001e2000c101112 */
[----:B------:R-:W-:Y:S02]  /*1acf0*/  LEA.HI.X.SX32 R9, R9, R2, 0x1, P6 ;  /* 0x0000000209097211 */ /* 0x000fe400030f0eff */
[----:B------:R-:W-:-:S02]  /*1ad00*/  SHF.R.S32.HI R15, RZ, 0x8, R15 ;  /* 0x00000008ff0f7819 */ /* 0x000fc4000001140f */
[----:B------:R-:W-:Y:S02]  /*1ad10*/  ISETP.LT.AND P2, PT, R11, UR15, !P0 ;  /* 0x0000000f0b007c0c */ /* 0x000fe4000c741270 */
[----:B------:R-:W-:Y:S01]  /*1ad20*/  F2FP.SATFINITE.E4M3.F32.PACK_AB_MERGE_C R39, R39, R38, RZ ;  /* 0x000000262727723e */ /* 0x000fe200048070ff */
[----:B------:R1:W-:Y:S03]  /*1ad30*/  @P3 STG.E.U8 desc[UR18][R8.64], R15 ;  /* 0x0000000f08003986 */ /* 0x0003e6000c101112 */
[----:B0-----:R-:W-:-:S04]  /*1ad40*/  PRMT R6, R39, 0x9910, RZ ;  /* 0x0000991027067816 */ /* 0x001fc800000000ff */
[----:B-1----:R-:W-:Y:S02]  /*1ad50*/  SHF.R.S32.HI R15, RZ, 0x8, R6 ;  /* 0x00000008ff0f7819 */ /* 0x002fe40000011406 */
[----:B------:R-:W-:Y:S02]  /*1ad60*/  F2FP.SATFINITE.E4M3.F32.PACK_AB_MERGE_C R41, R41, R40, RZ ;  /* 0x000000282929723e */ /* 0x000fe400048070ff */
[----:B---3--:R-:W-:Y:S02]  /*1ad70*/  ISETP.LT.AND P4, PT, R10, UR15, !P0 ;  /* 0x0000000f0a007c0c */ /* 0x008fe4000c781270 */
[----:B------:R-:W-:-:S04]  /*1ad80*/  IADD3 R10, P6, PT, R3, R0, RZ ;  /* 0x00000000030a7210 */ /* 0x000fc80007fde0ff */
[C---:B------:R-:W-:Y:S01]  /*1ad90*/  LEA.HI.X.SX32 R11, R3.reuse, R2, 0x1, P6 ;  /* 0x00000002030b7211 */ /* 0x040fe200030f0eff */
[----:B------:R-:W-:-:S04]  /*1ada0*/  VIADD R3, R3, UR7 ;  /* 0x0000000703037c36 */ /* 0x000fc80008000000 */
[----:B------:R0:W-:Y:S01]  /*1adb0*/  @P1 STG.E.U8 desc[UR18][R10.64], R39 ;  /* 0x000000270a001986 */ /* 0x0001e2000c101112 */
[C---:B------:R-:W-:Y:S01]  /*1adc0*/  IADD3 R4, P1, PT, R3.reuse, R0, RZ ;  /* 0x0000000003047210 */ /* 0x040fe20007f3e0ff */
[----:B------:R-:W-:-:S03]  /*1add0*/  VIADD R7, R3, UR7 ;  /* 0x0000000703077c36 */ /* 0x000fc60008000000 */
[----:B------:R-:W-:Y:S02]  /*1ade0*/  LEA.HI.X.SX32 R5, R3, R2, 0x1, P1 ;  /* 0x0000000203057211 */ /* 0x000fe400008f0eff */
[C---:B------:R-:W-:Y:S01]  /*1adf0*/  IADD3 R6, P1, PT, R7.reuse, R0, RZ ;  /* 0x0000000007067210 */ /* 0x040fe20007f3e0ff */
[C---:B------:R-:W-:Y:S01]  /*1ae00*/  VIADD R3, R7.reuse, UR7 ;  /* 0x0000000707037c36 */ /* 0x040fe20008000000 */
[----:B------:R-:W-:Y:S02]  /*1ae10*/  ISETP.LT.AND P3, PT, R16, UR15, !P0 ;  /* 0x0000000f10007c0c */ /* 0x000fe4000c761270 */
[----:B------:R-:W3:Y:S01]  /*1ae20*/  LDL.LU R16, [R1+0x7b4] ;  /* 0x0007b40001107983 */ /* 0x000ee20000300800 */
[----:B------:R-:W-:-:S03]  /*1ae30*/  LEA.HI.X.SX32 R7, R7, R2, 0x1, P1 ;  /* 0x0000000207077211 */ /* 0x000fc600008f0eff */
[----:B------:R-:W4:Y:S01]  /*1ae40*/  LDL.LU R18, [R1+0x7a0] ;  /* 0x0007a00001127983 */ /* 0x000f220000300800 */
[----:B--2---:R-:W-:-:S03]  /*1ae50*/  ISETP.LT.AND P1, PT, R12, UR15, !P0 ;  /* 0x0000000f0c007c0c */ /* 0x004fc6000c721270 */
[----:B------:R-:W2:Y:S04]  /*1ae60*/  LDL.LU R12, [R1+0x79c] ;  /* 0x00079c00010c7983 */ /* 0x000ea80000300800 */
[----:B------:R-:W-:Y:S04]  /*1ae70*/  @P5 STG.E.U8 desc[UR18][R4.64], R15 ;  /* 0x0000000f04005986 */ /* 0x000fe8000c101112 */
[----:B------:R1:W-:Y:S01]  /*1ae80*/  @P2 STG.E.U8 desc[UR18][R6.64], R41 ;  /* 0x0000002906002986 */ /* 0x0003e2000c101112 */
[----:B-----5:R-:W-:-:S03]  /*1ae90*/  ISETP.LT.AND P2, PT, R14, UR15, !P0 ;  /* 0x0000000f0e007c0c */ /* 0x020fc6000c741270 */
[----:B------:R-:W5:Y:S01]  /*1aea0*/  LDL.LU R14, [R1+0x788] ;  /* 0x00078800010e7983 */ /* 0x000f620000300800 */
[C---:B------:R-:W-:Y:S01]  /*1aeb0*/  IADD3 R8, P5, PT, R3.reuse, R0, RZ ;  /* 0x0000000003087210 */ /* 0x040fe20007fbe0ff */
[----:B------:R-:W-:Y:S01]  /*1aec0*/  VIADD R13, R3, UR7 ;  /* 0x00000007030d7c36 */ /* 0x000fe20008000000 */
[----:B------:R-:W-:Y:S02]  /*1aed0*/  ISETP.LT.AND P6, PT, R17, UR15, !P0 ;  /* 0x0000000f11007c0c */ /* 0x000fe4000c7c1270 */
[----:B------:R-:W-:Y:S02]  /*1aee0*/  PRMT R17, R41, 0x9910, RZ ;  /* 0x0000991029117816 */ /* 0x000fe400000000ff */
[----:B------:R-:W-:Y:S02]  /*1aef0*/  LEA.HI.X.SX32 R9, R3, R2, 0x1, P5 ;  /* 0x0000000203097211 */ /* 0x000fe400028f0eff */
[----:B0-----:R-:W-:Y:S02]  /*1af00*/  IADD3 R10, P5, PT, R13, R0, RZ ;  /* 0x000000000d0a7210 */ /* 0x001fe40007fbe0ff */
[----:B------:R-:W-:-:S02]  /*1af10*/  SHF.R.S32.HI R17, RZ, 0x8, R17 ;  /* 0x00000008ff117819 */ /* 0x000fc40000011411 */
[----:B------:R-:W-:Y:S02]  /*1af20*/  F2FP.SATFINITE.E4M3.F32.PACK_AB_MERGE_C R43, R43, R42, RZ ;  /* 0x0000002a2b2b723e */ /* 0x000fe400048070ff */
[C---:B------:R-:W-:Y:S01]  /*1af30*/  LEA.HI.X.SX32 R11, R13.reuse, R2, 0x1, P5 ;  /* 0x000000020d0b7211 */ /* 0x040fe200028f0eff */
[----:B------:R-:W-:Y:S01]  /*1af40*/  VIADD R13, R13, UR7 ;  /* 0x000000070d0d7c36 */ /* 0x000fe20008000000 */
[----:B------:R0:W-:Y:S01]  /*1af50*/  @P4 STG.E.U8 desc[UR18][R8.64], R17 ;  /* 0x0000001108004986 */ /* 0x0001e2000c101112 */
[----:B-1----:R-:W-:-:S03]  /*1af60*/  PRMT R6, R43, 0x9910, RZ ;  /* 0x000099102b067816 */ /* 0x002fc600000000ff */
[----:B------:R1:W-:Y:S01]  /*1af70*/  @P3 STG.E.U8 desc[UR18][R10.64], R43 ;  /* 0x0000002b0a003986 */ /* 0x0003e2000c101112 */
[C---:B------:R-:W-:Y:S01]  /*1af80*/  IADD3 R4, P3, PT, R13.reuse, R0, RZ ;  /* 0x000000000d047210 */ /* 0x040fe20007f7e0ff */
[----:B------:R-:W-:-:S03]  /*1af90*/  VIADD R3, R13, UR7 ;  /* 0x000000070d037c36 */ /* 0x000fc60008000000 */
[----:B------:R-:W-:Y:S02]  /*1afa0*/  LEA.HI.X.SX32 R5, R13, R2, 0x1, P3 ;  /* 0x000000020d057211 */ /* 0x000fe400018f0eff */
[----:B------:R-:W-:Y:S02]  /*1afb0*/  SHF.R.S32.HI R13, RZ, 0x8, R6 ;  /* 0x00000008ff0d7819 */ /* 0x000fe40000011406 */
[----:B------:R-:W-:-:S04]  /*1afc0*/  IADD3 R6, P3, PT, R3, R0, RZ ;  /* 0x0000000003067210 */ /* 0x000fc80007f7e0ff */
[----:B------:R-:W-:Y:S02]  /*1afd0*/  LEA.HI.X.SX32 R7, R3, R2, 0x1, P3 ;  /* 0x0000000203077211 */ /* 0x000fe400018f0eff */
[----:B------:R-:W-:Y:S01]  /*1afe0*/  F2FP.SATFINITE.E4M3.F32.PACK_AB_MERGE_C R45, R45, R44, RZ ;  /* 0x0000002c2d2d723e */ /* 0x000fe200048070ff */
[----:B------:R-:W-:Y:S04]  /*1aff0*/  @P6 STG.E.U8 desc[UR18][R4.64], R13 ;  /* 0x0000000d04006986 */ /* 0x000fe8000c101112 */
[----:B------:R0:W-:Y:S01]  /*1b000*/  @P1 STG.E.U8 desc[UR18][R6.64], R45 ;  /* 0x0000002d06001986 */ /* 0x0001e2000c101112 */
[----:B---3--:R-:W-:-:S03]  /*1b010*/  ISETP.LT.AND P4, PT, R16, UR15, !P0 ;  /* 0x0000000f10007c0c */ /* 0x008fc6000c781270 */
[----:B------:R-:W3:Y:S04]  /*1b020*/  LDL.LU R16, [R1+0x784] ;  /* 0x0007840001107983 */ /* 0x000ee80000300800 */
[----:B0-----:R-:W3:Y:S01]  /*1b030*/  LDL.LU R17, [R1+0x73c] ;  /* 0x00073c0001117983 */ /* 0x001ee20000300800 */
[----:B--2---:R-:W-:-:S03]  /*1b040*/  ISETP.LT.AND P3, PT, R12, UR15, !P0 ;  /* 0x0000000f0c007c0c */ /* 0x004fc6000c761270 */
[----:B------:R-:W2:Y:S01]  /*1b050*/  LDL.LU R12, [R1+0x738] ;  /* 0x00073800010c7983 */ /* 0x000ea20000300800 */
[----:B-----5:R-:W-:-:S03]  /*1b060*/  ISETP.LT.AND P1, PT, R14, UR15, !P0 ;  /* 0x0000000f0e007c0c */ /* 0x020fc6000c721270 */
[----:B------:R-:W5:Y:S01]  /*1b070*/  LDL.LU R14, [R1+0x734] ;  /* 0x00073400010e7983 */ /* 0x000f620000300800 */
[----:B------:R-:W-:-:S04]  /*1b080*/  VIADD R9, R3, UR7 ;  /* 0x0000000703097c36 */ /* 0x000fc80008000000 */
[C---:B------:R-:W-:Y:S01]  /*1b090*/  VIADD R3, R9.reuse, UR7 ;  /* 0x0000000709037c36 */ /* 0x040fe20008000000 */
[----:B------:R-:W-:Y:S02]  /*1b0a0*/  IADD3 R8, P6, PT, R9, R0, RZ ;  /* 0x0000000009087210 */ /* 0x000fe40007fde0ff */
[----:B------:R-:W-:Y:S02]  /*1b0b0*/  PRMT R15, R45, 0x9910, RZ ;  /* 0x000099102d0f7816 */ /* 0x000fe400000000ff */
[----:B------:R-:W-:Y:S02]  /*1b0c0*/  LEA.HI.X.SX32 R9, R9, R2, 0x1, P6 ;  /* 0x0000000209097211 */ /* 0x000fe400030f0eff */
[----:B-1----:R-:W-:Y:S02]  /*1b0d0*/  IADD3 R10, P6, PT, R3, R0, RZ ;  /* 0x00000000030a7210 */ /* 0x002fe40007fde0ff */
[----:B------:R-:W-:Y:S02]  /*1b0e0*/  SHF.R.S32.HI R15, RZ, 0x8, R15 ;  /* 0x00000008ff0f7819 */ /* 0x000fe4000001140f */
[----:B------:R-:W-:-:S02]  /*1b0f0*/  F2FP.SATFINITE.E4M3.F32.PACK_AB_MERGE_C R47, R47, R46, RZ ;  /* 0x0000002e2f2f723e */ /* 0x000fc400048070ff */
[C---:B------:R-:W-:Y:S01]  /*1b100*/  LEA.HI.X.SX32 R11, R3.reuse, R2, 0x1, P6 ;  /* 0x00000002030b7211 */ /* 0x040fe200030f0eff */
[----:B------:R-:W-:Y:S01]  /*1b110*/  VIADD R3, R3, UR7 ;  /* 0x0000000703037c36 */ /* 0x000fe20008000000 */
[----:B------:R0:W-:Y:S01]  /*1b120*/  @P2 STG.E.U8 desc[UR18][R8.64], R15 ;  /* 0x0000000f08002986 */ /* 0x0001e2000c101112 */
[----:B------:R-:W-:Y:S02]  /*1b130*/  PRMT R6, R47, 0x9910, RZ ;  /* 0x000099102f067816 */ /* 0x000fe400000000ff */
[C---:B------:R-:W-:Y:S01]  /*1b140*/  VIADD R7, R3.reuse, UR7 ;  /* 0x0000000703077c36 */ /* 0x040fe20008000000 */
[----:B------:R1:W-:Y:S01]  /*1b150*/  @P4 STG.E.U8 desc[UR18][R10.64], R47 ;  /* 0x0000002f0a004986 */ /* 0x0003e2000c101112 */
[----:B------:R-:W-:-:S04]  /*1b160*/  IADD3 R4, P4, PT, R3, R0, RZ ;  /* 0x0000000003047210 */ /* 0x000fc80007f9e0ff */
[----:B------:R-:W-:Y:S02]  /*1b170*/  LEA.HI.X.SX32 R5, R3, R2, 0x1, P4 ;  /* 0x0000000203057211 */ /* 0x000fe400020f0eff */
[----:B0-----:R-:W-:Y:S02]  /*1b180*/  SHF.R.S32.HI R15, RZ, 0x8, R6 ;  /* 0x00000008ff0f7819 */ /* 0x001fe40000011406 */
[C---:B------:R-:W-:Y:S01]  /*1b190*/  IADD3 R6, P4, PT, R7.reuse, R0, RZ ;  /* 0x0000000007067210 */ /* 0x040fe20007f9e0ff */
[C---:B------:R-:W-:Y:S01]  /*1b1a0*/  VIADD R3, R7.reuse, UR7 ;  /* 0x0000000707037c36 */ /* 0x040fe20008000000 */
[----:B----4-:R-:W-:Y:S02]  /*1b1b0*/  ISETP.LT.AND P5, PT, R18, UR15, !P0 ;  /* 0x0000000f12007c0c */ /* 0x010fe4000c7a1270 */
[----:B------:R-:W4:Y:S01]  /*1b1c0*/  LDL.LU R18, [R1+0x730] ;  /* 0x0007300001127983 */ /* 0x000f220000300800 */
[----:B------:R-:W-:Y:S02]  /*1b1d0*/  LEA.HI.X.SX32 R7, R7, R2, 0x1, P4 ;  /* 0x0000000207077211 */ /* 0x000fe400020f0eff */
[----:B------:R-:W-:-:S08]  /*1b1e0*/  F2FP.SATFINITE.E4M3.F32.PACK_AB_MERGE_C R49, R49, R48, RZ ;  /* 0x000000303131723e */ /* 0x000fd000048070ff */
[----:B------:R-:W-:Y:S04]  /*1b1f0*/  @P5 STG.E.U8 desc[UR18][R4.64], R15 ;  /* 0x0000000f04005986 */ /* 0x000fe8000c101112 */
[----:B------:R0:W-:Y:S01]  /*1b200*/  @P3 STG.E.U8 desc[UR18][R6.64], R49 ;  /* 0x0000003106003986 */ /* 0x0001e2000c101112 */
[----:B---3--:R-:W-:-:S03]  /*1b210*/  ISETP.LT.AND P2, PT, R16, UR15, !P0 ;  /* 0x0000000f10007c0c */ /* 0x008fc6000c741270 */
[----:B------:R-:W3:Y:S01]  /*1b220*/  LDL.LU R16, [R1+0x72c] ;  /* 0x00072c0001107983 */ /* 0x000ee20000300800 */
[----:B--2---:R-:W-:-:S03]  /*1b230*/  ISETP.LT.AND P4, PT, R12, UR15, !P0 ;  /* 0x0000000f0c007c0c */ /* 0x004fc6000c781270 */
[----:B------:R-:W2:Y:S01]  /*1b240*/  LDL.LU R12, [R1+0x728] ;  /* 0x00072800010c7983 */ /* 0x000ea20000300800 */
[----:B-----5:R-:W-:-:S03]  /*1b250*/  ISETP.LT.AND P3, PT, R14, UR15, !P0 ;  /* 0x0000000f0e007c0c */ /* 0x020fc6000c761270 */
[----:B------:R-:W5:Y:S01]  /*1b260*/  LDL.LU R14, [R1+0x724] ;  /* 0x00072400010e7983 */ /* 0x000f620000300800 */
[C---:B------:R-:W-:Y:S01]  /*1b270*/  IADD3 R8, P5, PT, R3.reuse, R0, RZ ;  /* 0x0000000003087210 */ /* 0x040fe20007fbe0ff */
[----:B------:R-:W-:Y:S01]  /*1b280*/  VIADD R13, R3, UR7 ;  /* 0x00000007030d7c36 */ /* 0x000fe20008000000 */
[----:B------:R-:W-:Y:S01]  /*1b290*/  ISETP.LT.AND P6, PT, R17, UR15, !P0 ;  /* 0x0000000f11007c0c */ /* 0x000fe2000c7c1270 */
[----:B------:R-:W5:Y:S01]  /*1b2a0*/  LDL.LU R19, [R1+0x720] ;  /* 0x0007200001137983 */ /* 0x000f620000300800 */
[----:B------:R-:W-:Y:S02]  /*1b2b0*/  PRMT R17, R49, 0x9910, RZ ;  /* 0x0000991031117816 */ /* 0x000fe400000000ff */
[----:B------:R-:W-:Y:S02]  /*1b2c0*/  LEA.HI.X.SX32 R9, R3, R2, 0x1, P5 ;  /* 0x0000000203097211 */ /* 0x000fe400028f0eff */
[----:B-1----:R-:W-:Y:S02]  /*1b2d0*/  IADD3 R10, P5, PT, R13, R0, RZ ;  /* 0x000000000d0a7210 */ /* 0x002fe40007fbe0ff */
[----:B------:R-:W-:-:S02]  /*1b2e0*/  SHF.R.S32.HI R17, RZ, 0x8, R17 ;  /* 0x00000008ff117819 */ /* 0x000fc40000011411 */
[----:B------:R-:W-:Y:S02]  /*1b2f0*/  F2FP.SATFINITE.E4M3.F32.PACK_AB_MERGE_C R51, R51, R50, RZ ;  /* 0x000000323333723e */ /* 0x000fe400048070ff */
[C---:B------:R-:W-:Y:S01]  /*1b300*/  LEA.HI.X.SX32 R11, R13.reuse, R2, 0x1, P5 ;  /* 0x000000020d0b7211 */ /* 0x040fe200028f0eff */
[----:B------:R-:W-:Y:S01]  /*1b310*/  VIADD R13, R13, UR7 ;  /* 0x000000070d0d7c36 */ /* 0x000fe20008000000 */
[----:B------:R1:W-:Y:S01]  /*1b320*/  @P1 STG.E.U8 desc[UR18][R8.64], R17 ;  /* 0x0000001108001986 */ /* 0x0003e2000c101112 */
[----:B0-----:R-:W-:-:S03]  /*1b330*/  PRMT R6, R51, 0x9910, RZ ;  /* 0x0000991033067816 */ /* 0x001fc600000000ff */
[----:B------:R0:W-:Y:S01]  /*1b340*/  @P2 STG.E.U8 desc[UR18][R10.64], R51 ;  /* 0x000000330a002986 */ /* 0x0001e2000c101112 */
[C---:B------:R-:W-:Y:S01]  /*1b350*/  IADD3 R4, P2, PT, R13.reuse, R0, RZ ;  /* 0x000000000d047210 */ /* 0x040fe20007f5e0ff */
[----:B------:R-:W-:-:S03]  /*1b360*/  VIADD R3, R13, UR7 ;  /* 0x000000070d037c36 */ /* 0x000fc60008000000 */
[----:B------:R-:W-:Y:S02]  /*1b370*/  LEA.HI.X.SX32 R5, R13, R2, 0x1, P2 ;  /* 0x000000020d057211 */ /* 0x000fe400010f0eff */
[----:B------:R-:W-:Y:S01]  /*1b380*/  SHF.R.S32.HI R13, RZ, 0x8, R6 ;  /* 0x00000008ff0d7819 */ /* 0x000fe20000011406 */
[----:B-1----:R-:W5:Y:S01]  /*1b390*/  LDL.LU R17, [R1+0x71c] ;  /* 0x00071c0001117983 */ /* 0x002f620000300800 */
[----:B------:R-:W-:-:S04]  /*1b3a0*/  IADD3 R6, P2, PT, R3, R0, RZ ;  /* 0x0000000003067210 */ /* 0x000fc80007f5e0ff */
[----:B------:R-:W-:Y:S02]  /*1b3b0*/  LEA.HI.X.SX32 R7, R3, R2, 0x1, P2 ;  /* 0x0000000203077211 */ /* 0x000fe400010f0eff */
[----:B------:R-:W-:Y:S02]  /*1b3c0*/  F2FP.SATFINITE.E4M3.F32.PACK_AB_MERGE_C R53, R53, R52, RZ ;  /* 0x000000343535723e */ /* 0x000fe400048070ff */
[----:B----4-:R-:W-:Y:S01]  /*1b3d0*/  ISETP.LT.AND P1, PT, R18, UR15, !P0 ;  /* 0x0000000f12007c0c */ /* 0x010fe2000c721270 */
[----:B------:R-:W-:Y:S04]  /*1b3e0*/  @P6 STG.E.U8 desc[UR18][R4.64], R13 ;  /* 0x0000000d04006986 */ /* 0x000fe8000c101112 */
[----:B------:R1:W-:Y:S01]  /*1b3f0*/  @P4 STG.E.U8 desc[UR18][R6.64], R53 ;  /* 0x0000003506004986 */ /* 0x0003e2000c101112 */
[----:B---3--:R-:W-:-:S02]  /*1b400*/  ISETP.LT.AND P5, PT, R16, UR15, !P0 ;  /* 0x0000000f10007c0c */ /* 0x008fc4000c7a1270 */
[----:B--2---:R-:W-:Y:S02]  /*1b410*/  ISETP.LT.AND P2, PT, R12, UR15, !P0 ;  /* 0x0000000f0c007c0c */ /* 0x004fe4000c741270 */
[----:B------:R-:W2:Y:S04]  /*1b420*/  LDL.LU R12, [R1+0x718] ;  /* 0x00071800010c7983 */ /* 0x000ea80000300800 */
[----:B------:R-:W3:Y:S04]  /*1b430*/  LDL.LU R18, [R1+0x714] ;  /* 0x0007140001127983 */ /* 0x000ee80000300800 */
[----:B------:R-:W4:Y:S01]  /*1b440*/  LDL.LU R16, [R1+0x710] ;  /* 0x0007100001107983 */ /* 0x000f220000300800 */
[----:B-----5:R-:W-:-:S03]  /*1b450*/  ISETP.LT.AND P4, PT, R14, UR15, !P0 ;  /* 0x0000000f0e007c0c */ /* 0x020fc6000c781270 */
[----:B------:R-:W5:Y:S01]  /*1b460*/  LDL.LU R14, [R1+0x70c] ;  /* 0x00070c00010e7983 */ /* 0x000f620000300800 */
[----:B------:R-:W-:-:S04]  /*1b470*/  VIADD R9, R3, UR7 ;  /* 0x0000000703097c36 */ /* 0x000fc80008000000 */
[C---:B------:R-:W-:Y:S01]  /*1b480*/  VIADD R3, R9.reuse, UR7 ;  /* 0x0000000709037c36 */ /* 0x040fe20008000000 */
[----:B------:R-:W-:Y:S02]  /*1b490*/  IADD3 R8, P6, PT, R9, R0, RZ ;  /* 0x0000000009087210 */ /* 0x000fe40007fde0ff */
[----:B------:R-:W-:Y:S02]  /*1b4a0*/  PRMT R15, R53, 0x9910, RZ ;  /* 0x00009910350f7816 */ /* 0x000fe400000000ff */
[----:B------:R-:W-:Y:S02]  /*1b4b0*/  LEA.HI.X.SX32 R9, R9, R2, 0x1, P6 ;  /* 0x0000000209097211 */ /* 0x000fe400030f0eff */
[----:B0-----:R-:W-:Y:S02]  /*1b4c0*/  IADD3 R10, P6, PT, R3, R0, RZ ;  /* 0x00000000030a7210 */ /* 0x001fe40007fde0ff */
[----:B------:R-:W-:Y:S02]  /*1b4d0*/  SHF.R.S32.HI R15, RZ, 0x8, R15 ;  /* 0x00000008ff0f7819 */ /* 0x000fe4000001140f */
[----:B------:R-:W-:-:S02]  /*1b4e0*/  F2FP.SATFINITE.E4M3.F32.PACK_AB_MERGE_C R55, R55, R54, RZ ;  /* 0x000000363737723e */ /* 0x000fc400048070ff */
[C---:B------:R-:W-:Y:S01]  /*1b4f0*/  LEA.HI.X.SX32 R11, R3.reuse, R2, 0x1, P6 ;  /* 0x00000002030b7211 */ /* 0x040fe200030f0eff */
[----:B------:R-:W-:Y:S01]  /*1b500*/  VIADD R3, R3, UR7 ;  /* 0x0000000703037c36 */ /* 0x000fe20008000000 */
[----:B------:R0:W-:Y:S01]  /*1b510*/  @P3 STG.E.U8 desc[UR18][R8.64], R15 ;  /* 0x0000000f08003986 */ /* 0x0001e2000c101112 */
[----:B-1----:R-:W-:Y:S02]  /*1b520*/  PRMT R6, R55, 0x9910, RZ ;  /* 0x0000991037067816 */ /* 0x002fe400000000ff */
[C---:B------:R-:W-:Y:S01]  /*1b530*/  VIADD R7, R3.reuse, UR7 ;  /* 0x0000000703077c36 */ /* 0x040fe20008000000 */
[----:B------:R1:W-:Y:S01]  /*1b540*/  @P1 STG.E.U8 desc[UR18][R10.64], R55 ;  /* 0x000000370a001986 */ /* 0x0003e2000c101112 */
[----:B------:R-:W-:-:S04]  /*1b550*/  IADD3 R4, P1, PT, R3, R0, RZ ;  /* 0x0000000003047210 */ /* 0x000fc80007f3e0ff */
[----:B------:R-:W-:Y:S01]  /*1b560*/  LEA.HI.X.SX32 R5, R3, R2, 0x1, P1 ;  /* 0x0000000203057211 */ /* 0x000fe200008f0eff */
[C---:B------:R-:W-:Y:S01]  /*1b570*/  VIADD R3, R7.reuse, UR7 ;  /* 0x0000000707037c36 */ /* 0x040fe20008000000 */
[----:B0-----:R-:W-:Y:S02]  /*1b580*/  SHF.R.S32.HI R15, RZ, 0x8, R6 ;  /* 0x00000008ff0f7819 */ /* 0x001fe40000011406 */
[----:B------:R-:W-:Y:S01]  /*1b590*/  IADD3 R6, P1, PT, R7, R0, RZ ;  /* 0x0000000007067210 */ /* 0x000fe20007f3e0ff */
[----:B------:R-:W-:Y:S01]  /*1b5a0*/  VIADD R13, R3, UR7 ;  /* 0x00000007030d7c36 */ /* 0x000fe20008000000 */
[----:B------:R-:W-:Y:S01]  /*1b5b0*/  F2FP.SATFINITE.E4M3.F32.PACK_AB_MERGE_C R57, R57, R56, RZ ;  /* 0x000000383939723e */ /* 0x000fe200048070ff */
[----:B------:R0:W-:Y:S01]  /*1b5c0*/  @P5 STG.E.U8 desc[UR18][R4.64], R15 ;  /* 0x0000000f04005986 */ /* 0x0001e2000c101112 */
[----:B------:R-:W-:Y:S02]  /*1b5d0*/  LEA.HI.X.SX32 R7, R7, R2, 0x1, P1 ;  /* 0x0000000207077211 */ /* 0x000fe400008f0eff */
[----:B------:R-:W-:-:S02]  /*1b5e0*/  IADD3 R8, P5, PT, R3, R0, RZ ;  /* 0x0000000003087210 */ /* 0x000fc40007fbe0ff */
[----:B------:R-:W-:Y:S02]  /*1b5f0*/  ISETP.LT.AND P6, PT, R17, UR15, !P0 ;  /* 0x0000000f11007c0c */ /* 0x000fe4000c7c1270 */
[----:B------:R-:W-:Y:S02]  /*1b600*/  PRMT R17, R57, 0x9910, RZ ;  /* 0x0000991039117816 */ /* 0x000fe400000000ff */
[----:B------:R-:W-:Y:S02]  /*1b610*/  LEA.HI.X.SX32 R9, R3, R2, 0x1, P5 ;  /* 0x0000000203097211 */ /* 0x000fe400028f0eff */
[C---:B-1----:R-:W-:Y:S01]  /*1b620*/  IADD3 R10, P5, PT, R13.reuse, R0, RZ ;  /* 0x000000000d0a7210 */ /* 0x042fe20007fbe0ff */
[----:B------:R-:W-:Y:S01]  /*1b630*/  @P2 STG.E.U8 desc[UR18][R6.64], R57 ;  /* 0x0000003906002986 */ /* 0x000fe2000c101112 */
[----:B------:R-:W-:Y:S02]  /*1b640*/  SHF.R.S32.HI R17, RZ, 0x8, R17 ;  /* 0x00000008ff117819 */ /* 0x000fe40000011411 */
[----:B------:R-:W-:-:S03]  /*1b650*/  LEA.HI.X.SX32 R11, R13, R2, 0x1, P5 ;  /* 0x000000020d0b7211 */ /* 0x000fc600028f0eff */
[----:B------:R1:W-:Y:S01]  /*1b660*/  @P4 STG.E.U8 desc[UR18][R8.64], R17 ;  /* 0x0000001108004986 */ /* 0x0003e2000c101112 */
[----:B--2---:R-:W-:-:S03]  /*1b670*/  ISETP.LT.AND P1, PT, R12, UR15, !P0 ;  /* 0x0000000f0c007c0c */ /* 0x004fc6000c721270 */
[----:B------:R-:W2:Y:S01]  /*1b680*/  LDL.LU R12, [R1+0x708] ;  /* 0x00070800010c7983 */ /* 0x000ea20000300800 */
[----:B---3--:R-:W-:-:S03]  /*1b690*/  ISETP.LT.AND P2, PT, R18, UR15, !P0 ;  /* 0x0000000f12007c0c */ /* 0x008fc6000c741270 */
[----:B------:R-:W3:Y:S01]  /*1b6a0*/  LDL.LU R18, [R1+0x700] ;  /* 0x0007000001127983 */ /* 0x000ee20000300800 */
[----:B----4-:R-:W-:-:S03]  /*1b6b0*/  ISETP.LT.AND P5, PT, R16, UR15, !P0 ;  /* 0x0000000f10007c0c */ /* 0x010fc6000c7a1270 */
[----:B------:R-:W4:Y:S01]  /*1b6c0*/  LDL.LU R16, [R1+0x6fc] ;  /* 0x0006fc0001107983 */ /* 0x000f220000300800 */
[----:B-----5:R-:W-:-:S03]  /*1b6d0*/  ISETP.LT.AND P4, PT, R14, UR15, !P0 ;  /* 0x0000000f0e007c0c */ /* 0x020fc6000c781270 */
[----:B------:R-:W5:Y:S01]  /*1b6e0*/  LDL.LU R14, [R1+0x704] ;  /* 0x00070400010e7983 */ /* 0x000f620000300800 */
[----:B------:R-:W-:Y:S01]  /*1b6f0*/  ISETP.LT.AND P3, PT, R19, UR15, !P0 ;  /* 0x0000000f13007c0c */ /* 0x000fe2000c761270 */
[----:B------:R-:W-:Y:S01]  /*1b700*/  VIADD R13, R13, UR7 ;  /* 0x000000070d0d7c36 */ /* 0x000fe20008000000 */
[----:B------:R-:W-:-:S03]  /*1b710*/  F2FP.SATFINITE.E4M3.F32.PACK_AB_MERGE_C R59, R59, R58, RZ ;  /* 0x0000003a3b3b723e */ /* 0x000fc600048070ff */
[----:B------:R-:W-:Y:S01]  /*1b720*/  VIADD R3, R13, UR7 ;  /* 0x000000070d037c36 */ /* 0x000fe20008000000 */
[----:B0-----:R-:W-:-:S07]  /*1b730*/  PRMT R15, R59, 0x9910, RZ ;  /* 0x000099103b0f7816 */ /* 0x001fce00000000ff */
[----:B------:R0:W-:Y:S01]  /*1b740*/  @P3 STG.E.U8 desc[UR18][R10.64], R59 ;  /* 0x0000003b0a003986 */ /* 0x0001e2000c101112 */
[----:B------:R-:W-:Y:S01]  /*1b750*/  IADD3 R4, P3, PT, R13, R0, RZ ;  /* 0x000000000d047210 */ /* 0x000fe20007f7e0ff */
[----:B-1----:R-:W-:-:S03]  /*1b760*/  VIADD R9, R3, UR7 ;  /* 0x0000000703097c36 */ /* 0x002fc60008000000 */
[----:B------:R-:W-:Y:S02]  /*1b770*/  LEA.HI.X.SX32 R5, R13, R2, 0x1, P3 ;  /* 0x000000020d057211 */ /* 0x000fe400018f0eff */
[C---:B------:R-:W-:Y:S02]  /*1b780*/  IADD3 R6, P3, PT, R3.reuse, R0, RZ ;  /* 0x0000000003067210 */ /* 0x040fe40007f7e0ff */
[----:B------:R-:W-:Y:S02]  /*1b790*/  SHF.R.S32.HI R15, RZ, 0x8, R15 ;  /* 0x00000008ff0f7819 */ /* 0x000fe4000001140f */
[----:B------:R-:W-:Y:S01]  /*1b7a0*/  LEA.HI.X.SX32 R7, R3, R2, 0x1, P3 ;  /* 0x0000000203077211 */ /* 0x000fe200018f0eff */
[----:B------:R-:W-:Y:S01]  /*1b7b0*/  VIADD R3, R9, UR7 ;  /* 0x0000000709037c36 */ /* 0x000fe20008000000 */
[----:B------:R-:W-:Y:S01]  /*1b7c0*/  F2FP.SATFINITE.E4M3.F32.PACK_AB_MERGE_C R61, R61, R60, RZ ;  /* 0x0000003c3d3d723e */ /* 0x000fe200048070ff */
[----:B------:R1:W-:Y:S02]  /*1b7d0*/  @P6 STG.E.U8 desc[UR18][R4.64], R15 ;  /* 0x0000000f04006986 */ /* 0x0003e4000c101112 */
[----:B------:R-:W-:-:S02]  /*1b7e0*/  VIADD R13, R3, UR7 ;  /* 0x00000007030d7c36 */ /* 0x000fc40008000000 */
[----:B------:R-:W-:Y:S01]  /*1b7f0*/  @P1 STG.E.U8 desc[UR18][R6.64], R61 ;  /* 0x0000003d06001986 */ /* 0x000fe2000c101112 */
[-C--:B0-----:R-:W-:Y:S02]  /*1b800*/  IADD3 R10, P1, PT, R3, R0.reuse, RZ ;  /* 0x00000000030a7210 */ /* 0x081fe40007f3e0ff */
[----:B------:R-:W-:Y:S02]  /*1b810*/  IADD3 R8, P6, PT, R9, R0, RZ ;  /* 0x0000000009087210 */ /* 0x000fe40007fde0ff */
[-C--:B------:R-:W-:Y:S01]  /*1b820*/  LEA.HI.X.SX32 R11, R3, R2.reuse, 0x1, P1 ;  /* 0x00000002030b7211 */ /* 0x080fe200008f0eff */
[----:B-1----:R-:W-:Y:S01]  /*1b830*/  VIADD R15, R13, UR7 ;  /* 0x000000070d0f7c36 */ /* 0x002fe20008000000 */
[----:B------:R-:W-:Y:S02]  /*1b840*/  LEA.HI.X.SX32 R9, R9, R2, 0x1, P6 ;  /* 0x0000000209097211 */ /* 0x000fe400030f0eff */
[----:B------:R-:W-:Y:S01]  /*1b850*/  IADD3 R4, P1, PT, R13, R0, RZ ;  /* 0x000000000d047210 */ /* 0x000fe20007f3e0ff */
[----:B------:R-:W-:Y:S01]  /*1b860*/  VIADD R3, R15, UR7 ;  /* 0x000000070f037c36 */ /* 0x000fe20008000000 */
[----:B------:R-:W-:-:S02]  /*1b870*/  PRMT R17, R61, 0x9910, RZ ;  /* 0x000099103d117816 */ /* 0x000fc400000000ff */
[----:B------:R-:W-:Y:S02]  /*1b880*/  LEA.HI.X.SX32 R5, R13, R2, 0x1, P1 ;  /* 0x000000020d057211 */ /* 0x000fe400008f0eff */
[----:B------:R-:W-:Y:S02]  /*1b890*/  SHF.R.S32.HI R17, RZ, 0x8, R17 ;  /* 0x00000008ff117819 */ /* 0x000fe40000011411 */
[----:B------:R-:W-:-:S03]  /*1b8a0*/  F2FP.SATFINITE.E4M3.F32.PACK_AB_MERGE_C R63, R63, R62, RZ ;  /* 0x0000003e3f3f723e */ /* 0x000fc600048070ff */
[----:B------:R0:W-:Y:S01]  /*1b8b0*/  @P2 STG.E.U8 desc[UR18][R8.64], R17 ;  /* 0x0000001108002986 */ /* 0x0001e2000c101112 */
[----:B------:R-:W-:Y:S02]  /*1b8c0*/  F2FP.SATFINITE.E4M3.F32.PACK_AB_MERGE_C R65, R65, R64, RZ ;  /* 0x000000404141723e */ /* 0x000fe400048070ff */
[----:B------:R-:W-:-:S04]  /*1b8d0*/  F2FP.SATFINITE.E4M3.F32.PACK_AB_MERGE_C R67, R67, R66, RZ ;  /* 0x000000424343723e */ /* 0x000fc800048070ff */
[----:B------:R-:W-:Y:S02]  /*1b8e0*/  PRMT R19, R67, 0x9910, RZ ;  /* 0x0000991043137816 */ /* 0x000fe400000000ff */
[----:B0-----:R-:W-:Y:S01]  /*1b8f0*/  PRMT R17, R65, 0x9910, RZ ;  /* 0x0000991041117816 */ /* 0x001fe200000000ff */
[----:B------:R0:W-:Y:S01]  /*1b900*/  @P5 STG.E.U8 desc[UR18][R10.64], R63 ;  /* 0x0000003f0a005986 */ /* 0x0001e2000c101112 */
[----:B------:R-:W-:Y:S02]  /*1b910*/  SHF.R.S32.HI R19, RZ, 0x8, R19 ;  /* 0x00000008ff137819 */ /* 0x000fe40000011413 */
[----:B------:R-:W-:Y:S02]  /*1b920*/  SHF.R.S32.HI R17, RZ, 0x8, R17 ;  /* 0x00000008ff117819 */ /* 0x000fe40000011411 */
[----:B--2---:R-:W-:Y:S02]  /*1b930*/  ISETP.LT.AND P3, PT, R12, UR15, !P0 ;  /* 0x0000000f0c007c0c */ /* 0x004fe4000c761270 */
[----:B------:R-:W-:-:S04]  /*1b940*/  IADD3 R12, P6, PT, R15, R0, RZ ;  /* 0x000000000f0c7210 */ /* 0x000fc80007fde0ff */
[----:B------:R-:W-:Y:S01]  /*1b950*/  LEA.HI.X.SX32 R13, R15, R2, 0x1, P6 ;  /* 0x000000020f0d7211 */ /* 0x000fe200030f0eff */
[C---:B------:R-:W-:Y:S01]  /*1b960*/  VIADD R15, R3.reuse, UR7 ;  /* 0x00000007030f7c36 */ /* 0x040fe20008000000 */
[C---:B------:R-:W-:Y:S02]  /*1b970*/  IADD3 R6, P6, PT, R3.reuse, R0, RZ ;  /* 0x0000000003067210 */ /* 0x040fe40007fde0ff */
[----:B----4-:R-:W-:Y:S02]  /*1b980*/  ISETP.LT.AND P1, PT, R16, UR15, !P0 ;  /* 0x0000000f10007c0c */ /* 0x010fe4000c721270 */
[----:B------:R-:W-:Y:S01]  /*1b990*/  LEA.HI.X.SX32 R7, R3, R2, 0x1, P6 ;  /* 0x0000000203077211 */ /* 0x000fe200030f0eff */
[C---:B------:R-:W-:Y:S01]  /*1b9a0*/  VIADD R3, R15.reuse, UR7 ;  /* 0x000000070f037c36 */ /* 0x040fe20008000000 */
[----:B------:R-:W-:Y:S02]  /*1b9b0*/  IADD3 R8, P6, PT, R15, R0, RZ ;  /* 0x000000000f087210 */ /* 0x000fe40007fde0ff */
[----:B------:R-:W-:-:S02]  /*1b9c0*/  PRMT R16, R63, 0x9910, RZ ;  /* 0x000099103f107816 */ /* 0x000fc400000000ff */
[----:B---3--:R-:W-:Y:S02]  /*1b9d0*/  ISETP.LT.AND P2, PT, R18, UR15, !P0 ;  /* 0x0000000f12007c0c */ /* 0x008fe4000c741270 */
[----:B-----5:R-:W-:Y:S02]  /*1b9e0*/  ISETP.LT.AND P0, PT, R14, UR15, !P0 ;  /* 0x0000000f0e007c0c */ /* 0x020fe4000c701270 */
[----:B------:R-:W-:Y:S02]  /*1b9f0*/  LEA.HI.X.SX32 R9, R15, R2, 0x1, P6 ;  /* 0x000000020f097211 */ /* 0x000fe400030f0eff */
[----:B------:R-:W-:Y:S01]  /*1ba00*/  IADD3 R14, P6, PT, R3, R0, RZ ;  /* 0x00000000030e7210 */ /* 0x000fe20007fde0ff */
[----:B------:R-:W-:-:S03]  /*1ba10*/  IMAD.MOV.U32 R0, RZ, RZ, R16 ;  /* 0x000000ffff007224 */ /* 0x000fc600078e0010 */
[----:B------:R-:W-:Y:S02]  /*1ba20*/  LEA.HI.X.SX32 R15, R3, R2, 0x1, P6 ;  /* 0x00000002030f7211 */ /* 0x000fe400030f0eff */
[----:B------:R-:W-:-:S05]  /*1ba30*/  SHF.R.S32.HI R3, RZ, 0x8, R0 ;  /* 0x00000008ff037819 */ /* 0x000fca0000011400 */
[----:B------:R0:W-:Y:S04]  /*1ba40*/  @P4 STG.E.U8 desc[UR18][R4.64], R3 ;  /* 0x0000000304004986 */ /* 0x0001e8000c101112 */
[----:B------:R0:W-:Y:S04]  /*1ba50*/  @P3 STG.E.U8 desc[UR18][R12.64], R65 ;  /* 0x000000410c003986 */ /* 0x0001e8000c101112 */
[----:B------:R0:W-:Y:S04]  /*1ba60*/  @P2 STG.E.U8 desc[UR18][R6.64], R17 ;  /* 0x0000001106002986 */ /* 0x0001e8000c101112 */
[----:B------:R0:W-:Y:S04]  /*1ba70*/  @P1 STG.E.U8 desc[UR18][R8.64], R67 ;  /* 0x0000004308001986 */ /* 0x0001e8000c101112 */
[----:B------:R0:W-:Y:S01]  /*1ba80*/  @P0 STG.E.U8 desc[UR18][R14.64], R19 ;  /* 0x000000130e000986 */ /* 0x0001e2000c101112 */
[----:B------:R-:W-:Y:S06]  /*1ba90*/  BAR.SYNC.DEFER_BLOCKING 0x0 ;  /* 0x0000000000007b1d */ /* 0x000fec0000010000 */
[----:B------:R-:W-:Y:S05]  /*1baa0*/  BRA.U UP0, `(.L_x_13) ;  /* 0x0000000100a07547 */ /* 0x000fea000b800000 */
[----:B------:R-:W1:Y:S01]  /*1bab0*/  S2UR UR5, SR_CgaCtaId ;  /* 0x00000000000579c3 */ /* 0x000e620000008800 */
[----:B------:R-:W-:Y:S01]  /*1bac0*/  NOP ;  /* 0x0000000000007918 */ /* 0x000fe20000000000 */
[----:B------:R-:W-:Y:S01]  /*1bad0*/  UMOV UR4, 0x50 ;  /* 0x0000005000047882 */ /* 0x000fe20000000000 */
[----:B------:R-:W-:Y:S02]  /*1bae0*/  IMAD.U32 R0, RZ, RZ, UR8 ;  /* 0x00000008ff007e24 */ /* 0x000fe4000f8e00ff */
[----:B0-----:R-:W-:Y:S02]  /*1baf0*/  IMAD.MOV.U32 R3, RZ, RZ, 0x3 ;  /* 0x00000003ff037424 */ /* 0x001fe400078e00ff */
[----:B------:R-:W-:Y:S01]  /*1bb00*/  IMAD.MOV.U32 R7, RZ, RZ, 0x1 ;  /* 0x00000001ff077424 */ /* 0x000fe200078e00ff */
[----:B------:R-:W-:-:S04]  /*1bb10*/  LOP3.LUT R0, R0, 0xffff, RZ, 0xc0, !PT ;  /* 0x0000ffff00007812 */ /* 0x000fc800078ec0ff */
[----:B------:R-:W-:-:S05]  /*1bb20*/  SHF.R.U32.HI R0, RZ, 0x5, R0 ;  /* 0x00000005ff007819 */ /* 0x000fca0000011600 */
[----:B------:R-:W-:Y:S01]  /*1bb30*/  VIADD R2, R0, 0x10 ;  /* 0x0000001000027836 */ /* 0x000fe20000000000 */
[----:B------:R-:W-:Y:S01]  /*1bb40*/  SHF.L.U32 R0, R3, R0, RZ ;  /* 0x0000000003007219 */ /* 0x000fe200000006ff */
[----:B-1----:R-:W-:-:S03]  /*1bb50*/  ULEA UR6, UR5, UR4, 0x18 ;  /* 0x0000000405067291 */ /* 0x002fc6000f8ec0ff */
[----:B------:R-:W-:-:S04]  /*1bb60*/  SHF.L.U32 R3, R7, R2, RZ ;  /* 0x0000000207037219 */ /* 0x000fc800000006ff */
[----:B------:R-:W-:Y:S02]  /*1bb70*/  LOP3.LUT R0, R3, R0, RZ, 0xfc, !PT ;  /* 0x0000000003007212 */ /* 0x000fe400078efcff */
[----:B------:R-:W0:Y:S02]  /*1bb80*/  LDS R5, [UR6] ;  /* 0x00000006ff057984 */ /* 0x000e240008000800 */
[C---:B------:R-:W-:Y:S02]  /*1bb90*/  LOP3.LUT R2, R0.reuse, 0xffff, RZ, 0xc0, !PT ;  /* 0x0000ffff00027812 */ /* 0x040fe400078ec0ff */
[----:B0-----:R-:W-:-:S04]  /*1bba0*/  LOP3.LUT R3, R0, 0xffff, R5, 0x80, !PT ;  /* 0x0000ffff00037812 */ /* 0x001fc800078e8005 */
[----:B------:R-:W-:-:S13]  /*1bbb0*/  ISETP.NE.AND P0, PT, R3, R2, PT ;  /* 0x000000020300720c */ /* 0x000fda0003f05270 */
[----:B------:R-:W-:Y:S05]  /*1bbc0*/  @P0 BRA `(.L_x_14) ;  /* 0x0000000000500947 */ /* 0x000fea0003800000 */
[----:B------:R-:W-:Y:S02]  /*1bbd0*/  SHF.R.U32.HI R5, RZ, 0x10, R5 ;  /* 0x00000010ff057819 */ /* 0x000fe40000011605 */
[----:B------:R-:W-:-:S04]  /*1bbe0*/  SHF.R.U32.HI R2, RZ, 0x10, R0 ;  /* 0x00000010ff027819 */ /* 0x000fc80000011600 */
[----:B------:R-:W-:-:S04]  /*1bbf0*/  LOP3.LUT R5, R5, R2, RZ, 0xc0, !PT ;  /* 0x0000000205057212 */ /* 0x000fc800078ec0ff */
[----:B------:R-:W-:-:S13]  /*1bc00*/  ISETP.NE.AND P0, PT, R5, R2, PT ;  /* 0x000000020500720c */ /* 0x000fda0003f05270 */
[----:B------:R-:W-:Y:S05]  /*1bc10*/  @P0 BRA `(.L_x_15) ;  /* 0x0000000000300947 */ /* 0x000fea0003800000 */
[----:B------:R-:W-:Y:S01]  /*1bc20*/  R2UR UR4, R0 ;  /* 0x00000000000472ca */ /* 0x000fe200000e0000 */
[----:B------:R-:W-:Y:S01]  /*1bc30*/  VOTEU.ANY UR5, UPT, PT ;  /* 0x0000000000057886 */ /* 0x000fe200038e0100 */
[----:B------:R-:W0:Y:S01]  /*1bc40*/  S2R R0, SR_LANEID ;  /* 0x0000000000007919 */ /* 0x000e220000000000 */
[----:B------:R-:W-:-:S10]  /*1bc50*/  UFLO.U32 UR5, UR5 ;  /* 0x00000005000572bd */ /* 0x000fd400080e0000 */
[----:B------:R-:W-:-:S06]  /*1bc60*/  ULOP3.LUT UR4, URZ, UR4, URZ, 0x33, !UPT ;  /* 0x00000004ff047292 */ /* 0x000fcc000f8e33ff */
[----:B------:R-:W-:-:S04]  /*1bc70*/  IMAD.U32 R2, RZ, RZ, UR4 ;  /* 0x00000004ff027e24 */ /* 0x000fc8000f8e00ff */
[----:B------:R-:W1:Y:S02]  /*1bc80*/  REDUX UR7, R2 ;  /* 0x00000000020773c4 */ /* 0x000e640000000000 */
[----:B------:R2:W-:Y:S01]  /*1bc90*/  UTCATOMSWS.AND URZ, UR4 ;  /* 0x0000000400ff79e3 */ /* 0x0005e20008000000 */
[----:B0-----:R-:W-:Y:S01]  /*1bca0*/  ISETP.EQ.U32.AND P0, PT, R0, UR5, PT ;  /* 0x0000000500007c0c */ /* 0x001fe2000bf02070 */
[----:B-1----:R-:W-:-:S12]  /*1bcb0*/  IMAD.U32 R0, RZ, RZ, UR7 ;  /* 0x00000007ff007e24 */ /* 0x002fd8000f8e00ff */
[----:B------:R2:W-:Y:S01]  /*1bcc0*/  @P0 ATOMS.AND RZ, [UR6], R0 ;  /* 0x00000000ffff098c */ /* 0x0005e2000a800006 */
[----:B------:R-:W-:Y:S05]  /*1bcd0*/  BRA `(.L_x_13) ;  /* 0x0000000000147947 */ /* 0x000fea0003800000 */
.L_x_15:
[----:B------:R-:W-:-:S07]  /*1bce0*/  MOV R2, 0x1bd00 ;  /* 0x0001bd0000027802 */ /* 0x000fce0000000f00 */
[----:B------:R-:W-:Y:S05]  /*1bcf0*/  CALL.REL.NOINC `($__internal_0_$__cuda_sm10x_tcgen05_guardrail_trap_col_being_dealloced_not_returned_by_alloc) ;  /* 0x00000000002c7944 */ /* 0x000fea0003c00000 */
[----:B------:R-:W-:Y:S05]  /*1bd00*/  BRA `(.L_x_13) ;  /* 0x0000000000087947 */ /* 0x000fea0003800000 */
.L_x_14:
[----:B------:R-:W-:-:S07]  /*1bd10*/  MOV R2, 0x1bd30 ;  /* 0x0001bd3000027802 */ /* 0x000fce0000000f00 */
[----:B------:R-:W-:Y:S05]  /*1bd20*/  CALL.REL.NOINC `($__internal_2_$__cuda_sm10x_tcgen05_guardrail_trap_unallocated_columns_being_dealloced) ;  /* 0x0000000000387944 */ /* 0x000fea0003c00000 */
.L_x_13:
[----:B------:R-:W-:Y:S01]  /*1bd30*/  NOP ;  /* 0x0000000000007918 */ /* 0x000fe20000000000 */
[----:B--2---:R-:W-:Y:S05]  /*1bd40*/  EXIT ;  /* 0x000000000000794d */ /* 0x004fea0003800000 */
.L_x_8:
[----:B------:R-:W0:Y:S02]  /*1bd50*/  SYNCS.PHASECHK.TRANS64.TRYWAIT P6, [UR6], R6 ;  /* 0x00000006ff0075a7 */ /* 0x000e2400080c1106 */
[----:B0-----:R-:W-:Y:S05]  /*1bd60*/  @!P6 BRA `(.L_x_8) ;  /* 0xfffffffc00f8e947 */ /* 0x001fea000383ffff */
[----:B------:R-:W-:Y:S05]  /*1bd70*/  BRA `(.L_x_16) ;  /* 0xffffff3c00347947 */ /* 0x000fea000383ffff */
.L_x_12:
[----:B------:R-:W1:Y:S02]  /*1bd80*/  SYNCS.PHASECHK.TRANS64.TRYWAIT P0, [UR6], R0 ;  /* 0x00000000ff0075a7 */ /* 0x000e640008001106 */
[----:B-1----:R-:W-:Y:S05]  /*1bd90*/  @!P0 BRA `(.L_x_12) ;  /* 0xfffffffc00f88947 */ /* 0x002fea000383ffff */
[----:B------:R-:W-:Y:S05]  /*1bda0*/  BRA `(.L_x_11) ;  /* 0xffffffdc00787947 */ /* 0x000fea000383ffff */
        .weak           $__internal_0_$__cuda_sm10x_tcgen05_guardrail_trap_col_being_dealloced_not_returned_by_alloc
        .type           $__internal_0_$__cuda_sm10x_tcgen05_guardrail_trap_col_being_dealloced_not_returned_by_alloc,@function
        .size           $__internal_0_$__cuda_sm10x_tcgen05_guardrail_trap_col_being_dealloced_not_returned_by_alloc,($__internal_1_$__cuda_sm10x_tcgen05_guardrail_trap_phase_invalid_during_alloc - $__internal_0_$__cuda_sm10x_tcgen05_guardrail_trap_col_being_dealloced_not_returned_by_alloc)
$__internal_0_$__cuda_sm10x_tcgen05_guardrail_trap_col_being_dealloced_not_returned_by_alloc:
[----:B------:R-:W-:Y:S05]  /*1bdb0*/  BPT.TRAP 0x1 ;  /* 0x000000040000795c */ /* 0x000fea0000300000 */
[----:B------:R-:W-:-:S04]  /*1bdc0*/  IMAD.MOV.U32 R3, RZ, RZ, 0x0 ;  /* 0x00000000ff037424 */ /* 0x000fc800078e00ff */
[----:B------:R-:W-:Y:S05]  /*1bdd0*/  RET.REL.NODEC R2 `(matmul_kernel) ;  /* 0xfffffe4002887950 */ /* 0x000fea0003c3ffff */
        .weak           $__internal_1_$__cuda_sm10x_tcgen05_guardrail_trap_phase_invalid_during_alloc
        .type           $__internal_1_$__cuda_sm10x_tcgen05_guardrail_trap_phase_invalid_during_alloc,@function
        .size           $__internal_1_$__cuda_sm10x_tcgen05_guardrail_trap_phase_invalid_during_alloc,($__internal_2_$__cuda_sm10x_tcgen05_guardrail_trap_unallocated_columns_being_dealloced - $__internal_1_$__cuda_sm10x_tcgen05_guardrail_trap_phase_invalid_during_alloc)
$__internal_1_$__cuda_sm10x_tcgen05_guardrail_trap_phase_invalid_during_alloc:
[----:B------:R-:W-:Y:S05]  /*1bde0*/  BPT.TRAP 0x1 ;  /* 0x000000040000795c */ /* 0x000fea0000300000 */
[----:B------:R-:W-:-:S04]  /*1bdf0*/  IMAD.MOV.U32 R3, RZ, RZ, 0x0 ;  /* 0x00000000ff037424 */ /* 0x000fc800078e00ff */
[----:B------:R-:W-:Y:S05]  /*1be00*/  RET.REL.NODEC R2 `(matmul_kernel) ;  /* 0xfffffe40027c7950 */ /* 0x000fea0003c3ffff */
        .weak           $__internal_2_$__cuda_sm10x_tcgen05_guardrail_trap_unallocated_columns_being_dealloced
        .type           $__internal_2_$__cuda_sm10x_tcgen05_guardrail_trap_unallocated_columns_being_dealloced,@function
        .size           $__internal_2_$__cuda_sm10x_tcgen05_guardrail_trap_unallocated_columns_being_dealloced,(.L_x_20 - $__internal_2_$__cuda_sm10x_tcgen05_guardrail_trap_unallocated_columns_being_dealloced)
$__internal_2_$__cuda_sm10x_tcgen05_guardrail_trap_unallocated_columns_being_dealloced:
[----:B------:R-:W-:Y:S05]  /*1be10*/  BPT.TRAP 0x1 ;  /* 0x000000040000795c */ /* 0x000fea0000300000 */
[----:B------:R-:W-:-:S04]  /*1be20*/  IMAD.MOV.U32 R3, RZ, RZ, 0x0 ;  /* 0x00000000ff037424 */ /* 0x000fc800078e00ff */
[----:B------:R-:W-:Y:S05]  /*1be30*/  RET.REL.NODEC R2 `(matmul_kernel) ;  /* 0xfffffe4002707950 */ /* 0x000fea0003c3ffff */
.L_x_17:
[----:B------:R-:W-:-:S00]  /*1be40*/  BRA `(.L_x_17) ;  /* 0xfffffffc00fc7947 */ /* 0x000fc0000383ffff */
[----:B------:R-:W-:-:S00]  /*1be50*/  NOP ;  /* 0x0000000000007918 */ /* 0x000fc00000000000 */
        /* <DEDUP_REMOVED lines=10> */
.L_x_20:


//--------------------- .nv.shared.matmul_kernel  --------------------------
	.section	.nv.shared.matmul_kernel,"aw",@nobits
	.sectionflags	@""
	.align	16
	.zero		1024


//--------------------- .nv.shared.reserved.0     --------------------------
	.section	.nv.shared.reserved.0,"aw",@nobits
	.align	8
	.weak		__nv_reservedSMEM_offset_0_alias
	.size		__nv_reservedSMEM_offset_0_alias, 0, 64
	.other		__nv_reservedSMEM_offset_0_alias,@"STO_CUDA_RESERVED_SHARED STV_DEFAULT"
__nv_reservedSMEM_offset_0_alias:
	.zero		0
.nv.shared.reserved.0:
	.zero		64
	.weak		__nv_reservedSMEM_allocation_phase
	.type		__nv_reservedSMEM_allocation_phase,@object
	.size		__nv_reservedSMEM_allocation_phase,(.L_0 - __nv_reservedSMEM_allocation_phase)
__nv_reservedSMEM_allocation_phase:
	.zero		1
.L_0:
	.zero		7
	.weak		__nv_reservedSMEM_devtool_atexit_pc
	.type		__nv_reservedSMEM_devtool_atexit_pc,@object
	.size		__nv_reservedSMEM_devtool_atexit_pc,(__nv_reservedSMEM_allocation_mask - __nv_reservedSMEM_devtool_atexit_pc)
__nv_reservedSMEM_devtool_atexit_pc:
	.zero		8
	.weak		__nv_reservedSMEM_allocation_mask
	.type		__nv_reservedSMEM_allocation_mask,@object
	.size		__nv_reservedSMEM_allocation_mask,(.L_2 - __nv_reservedSMEM_allocation_mask)
__nv_reservedSMEM_allocation_mask:
	.zero		4
.L_2:


//--------------------- .nv.constant0.matmul_kernel --------------------------
	.section	.nv.constant0.matmul_kernel,"a",@progbits
	.sectionflags	@""
	.align	4
.nv.constant0.matmul_kernel:
	.zero		976


//--------------------- SYMBOLS --------------------------

	.type		.nv.reservedSmem.offset0,@object
	.size		.nv.reservedSmem.offset0,0x4
	.type		.nv.reservedSmem.cap,@object
	.size		.nv.reservedSmem.cap,0x4
